//
// Generated by NVIDIA NVVM Compiler
//
// Compiler Build ID: CL-36424714
// Cuda compilation tools, release 13.0, V13.0.88
// Based on NVVM 20.0.0
//

.version 9.0
.target sm_100
.address_size 64

	// .globl	AttrForce_cu

.visible .entry AttrForce_cu(
	.param .u64 .ptr .align 1 AttrForce_cu_param_0,
	.param .u64 .ptr .align 1 AttrForce_cu_param_1,
	.param .u64 .ptr .align 1 AttrForce_cu_param_2,
	.param .u64 .ptr .align 1 AttrForce_cu_param_3,
	.param .u64 .ptr .align 1 AttrForce_cu_param_4,
	.param .u32 AttrForce_cu_param_5,
	.param .f32 AttrForce_cu_param_6,
	.param .f32 AttrForce_cu_param_7
)
{
	.reg .pred 	%p<14>;
	.reg .b32 	%r<40>;
	.reg .b32 	%f<115>;
	.reg .b64 	%rd<26>;
	.reg .b64 	%fd<3>;

	ld.param.u64 	%rd9, [AttrForce_cu_param_1];
	ld.param.u64 	%rd10, [AttrForce_cu_param_2];
	ld.param.u64 	%rd11, [AttrForce_cu_param_3];
	ld.param.u64 	%rd8, [AttrForce_cu_param_4];
	ld.param.u32 	%r11, [AttrForce_cu_param_5];
	ld.param.f32 	%f14, [AttrForce_cu_param_6];
	cvta.to.global.u64 	%rd1, %rd9;
	cvta.to.global.u64 	%rd2, %rd10;
	cvta.to.global.u64 	%rd3, %rd11;
	mov.u32 	%r1, %ntid.x;
	mov.u32 	%r12, %ctaid.x;
	mov.u32 	%r13, %tid.x;
	mad.lo.s32 	%r38, %r1, %r12, %r13;
	setp.ge.s32 	%p1, %r38, %r11;
	@%p1 bra 	$L__BB0_11;
	mov.u32 	%r14, %nctaid.x;
	mul.lo.s32 	%r3, %r1, %r14;
	cvta.to.global.u64 	%rd4, %rd8;
$L__BB0_2:
	ld.param.u64 	%rd25, [AttrForce_cu_param_0];
	mul.wide.s32 	%rd12, %r38, 4;
	add.s64 	%rd5, %rd3, %rd12;
	ld.global.u32 	%r15, [%rd5+4];
	ld.global.u32 	%r16, [%rd5];
	sub.s32 	%r5, %r15, %r16;
	shl.b32 	%r17, %r38, 1;
	cvta.to.global.u64 	%rd13, %rd25;
	mul.wide.s32 	%rd14, %r17, 4;
	add.s64 	%rd6, %rd13, %rd14;
	mov.b32 	%r18, 0;
	st.global.u32 	[%rd6], %r18;
	st.global.u32 	[%rd6+4], %r18;
	ld.global.u32 	%r39, [%rd5];
	ld.global.u32 	%r19, [%rd5+4];
	setp.ge.s32 	%p2, %r39, %r19;
	mov.f32 	%f113, 0f00000000;
	mov.f32 	%f114, %f113;
	@%p2 bra 	$L__BB0_10;
	mov.f32 	%f113, 0f00000000;
$L__BB0_4:
	mul.wide.s32 	%rd15, %r39, 4;
	add.s64 	%rd16, %rd4, %rd15;
	ld.global.u32 	%r20, [%rd16];
	mul.wide.s32 	%rd17, %r20, 4;
	add.s64 	%rd18, %rd3, %rd17;
	ld.global.u32 	%r21, [%rd18+4];
	ld.global.u32 	%r22, [%rd18];
	sub.s32 	%r8, %r21, %r22;
	shl.b32 	%r23, %r38, 1;
	mul.wide.s32 	%rd19, %r23, 4;
	add.s64 	%rd20, %rd2, %rd19;
	ld.global.f32 	%f19, [%rd20];
	add.s64 	%rd21, %rd1, %rd19;
	ld.global.f32 	%f20, [%rd21];
	add.f32 	%f21, %f19, %f20;
	shl.b32 	%r24, %r20, 1;
	mul.wide.s32 	%rd22, %r24, 4;
	add.s64 	%rd23, %rd2, %rd22;
	ld.global.f32 	%f22, [%rd23];
	sub.f32 	%f23, %f21, %f22;
	add.s64 	%rd24, %rd1, %rd22;
	ld.global.f32 	%f24, [%rd24];
	sub.f32 	%f3, %f23, %f24;
	ld.global.f32 	%f25, [%rd20+4];
	ld.global.f32 	%f26, [%rd21+4];
	add.f32 	%f27, %f25, %f26;
	ld.global.f32 	%f28, [%rd23+4];
	sub.f32 	%f29, %f27, %f28;
	ld.global.f32 	%f30, [%rd24+4];
	sub.f32 	%f4, %f29, %f30;
	mul.f32 	%f31, %f4, %f4;
	fma.rn.f32 	%f32, %f3, %f3, %f31;
	sqrt.rn.f32 	%f33, %f32;
	fma.rn.f32 	%f5, %f33, %f33, 0f3F800000;
	setp.eq.f32 	%p3, %f5, 0f3F800000;
	mov.f32 	%f112, 0f3F800000;
	@%p3 bra 	$L__BB0_9;
	abs.f32 	%f34, %f5;
	setp.num.f32 	%p4, %f34, %f34;
	@%p4 bra 	$L__BB0_7;
	mov.f32 	%f92, 0fBF800000;
	add.rn.f32 	%f112, %f5, %f92;
	bra.uni 	$L__BB0_9;
$L__BB0_7:
	abs.f32 	%f35, %f5;
	setp.lt.f32 	%p5, %f35, 0f00800000;
	mul.f32 	%f37, %f35, 0f4B800000;
	selp.f32 	%f38, %f37, %f35, %p5;
	mov.b32 	%r25, %f38;
	add.s32 	%r26, %r25, -1060439283;
	and.b32  	%r27, %r26, -8388608;
	sub.s32 	%r28, %r25, %r27;
	mov.b32 	%f39, %r28;
	cvt.rn.f32.s32 	%f40, %r27;
	selp.f32 	%f41, 0fC1C00000, 0f00000000, %p5;
	fma.rn.f32 	%f42, %f40, 0f34000000, %f41;
	add.f32 	%f43, %f39, 0fBF800000;
	add.f32 	%f44, %f39, 0f3F800000;
	rcp.approx.ftz.f32 	%f45, %f44;
	add.f32 	%f46, %f43, %f43;
	mul.f32 	%f47, %f46, %f45;
	mul.f32 	%f48, %f47, %f47;
	neg.f32 	%f49, %f47;
	sub.f32 	%f50, %f43, %f47;
	add.f32 	%f51, %f50, %f50;
	fma.rn.f32 	%f52, %f49, %f43, %f51;
	mul.rn.f32 	%f53, %f45, %f52;
	fma.rn.f32 	%f54, %f48, 0f3A2C32E4, 0f3B52E7DB;
	fma.rn.f32 	%f55, %f54, %f48, 0f3C93BB73;
	fma.rn.f32 	%f56, %f55, %f48, 0f3DF6384F;
	mul.rn.f32 	%f57, %f56, %f48;
	fma.rn.f32 	%f58, %f47, 0f3FB8AA3B, %f42;
	mul.f32 	%f59, %f57, 0f40400000;
	sub.f32 	%f60, %f42, %f58;
	fma.rn.f32 	%f61, %f47, 0f3FB8AA3B, %f60;
	fma.rn.f32 	%f62, %f53, 0f3FB8AA3B, %f61;
	fma.rn.f32 	%f63, %f47, 0f32A55E34, %f62;
	fma.rn.f32 	%f64, %f59, %f53, %f63;
	fma.rn.f32 	%f65, %f57, %f47, %f64;
	add.rn.f32 	%f66, %f58, %f65;
	mov.f32 	%f67, 0fBF800000;
	mul.rn.f32 	%f68, %f66, %f67;
	cvt.rni.f32.f32 	%f69, %f68;
	sub.f32 	%f70, %f68, %f69;
	neg.f32 	%f71, %f68;
	sub.f32 	%f72, %f71, %f66;
	neg.f32 	%f73, %f58;
	add.rn.f32 	%f74, %f66, %f73;
	neg.f32 	%f75, %f74;
	add.rn.f32 	%f76, %f65, %f75;
	sub.f32 	%f77, %f72, %f76;
	add.f32 	%f78, %f70, %f77;
	setp.gt.f32 	%p6, %f69, 0f00000000;
	selp.b32 	%r29, 0, -2097152000, %p6;
	setp.neu.f32 	%p7, %f5, 0f00000000;
	setp.neu.f32 	%p8, %f35, 0f7F800000;
	setp.lt.f32 	%p9, %f68, 0f00000000;
	selp.f32 	%f79, 0f00000000, 0f7F800000, %p9;
	abs.f32 	%f80, %f68;
	setp.gt.f32 	%p10, %f80, 0f43180000;
	cvt.rzi.s32.f32 	%r30, %f69;
	shl.b32 	%r31, %r30, 23;
	sub.s32 	%r32, %r31, %r29;
	mov.b32 	%f81, %r32;
	add.s32 	%r33, %r29, 2130706432;
	mov.b32 	%f82, %r33;
	fma.rn.f32 	%f83, %f78, 0f391FCB8E, 0f3AAF85ED;
	fma.rn.f32 	%f84, %f83, %f78, 0f3C1D9856;
	fma.rn.f32 	%f85, %f84, %f78, 0f3D6357BB;
	fma.rn.f32 	%f86, %f85, %f78, 0f3E75FDEC;
	fma.rn.f32 	%f87, %f86, %f78, 0f3F317218;
	fma.rn.f32 	%f88, %f87, %f78, 0f3F800000;
	mul.f32 	%f89, %f88, %f82;
	mul.f32 	%f90, %f89, %f81;
	selp.f32 	%f112, %f79, %f90, %p10;
	and.pred  	%p11, %p7, %p8;
	@%p11 bra 	$L__BB0_9;
	add.f32 	%f91, %f5, %f5;
	mov.b32 	%r34, %f91;
	xor.b32  	%r35, %r34, 2139095040;
	mov.b32 	%f112, %r35;
$L__BB0_9:
	ld.param.f32 	%f109, [AttrForce_cu_param_7];
	add.s32 	%r36, %r5, %r8;
	cvt.rn.f32.s32 	%f93, %r36;
	cvt.rn.f32.s32 	%f94, %r8;
	div.rn.f32 	%f95, %f94, %f93;
	fma.rn.f32 	%f96, %f14, %f112, %f95;
	mul.f32 	%f97, %f109, %f96;
	mul.f32 	%f98, %f3, %f97;
	sub.f32 	%f114, %f114, %f98;
	st.global.f32 	[%rd6], %f114;
	mul.f32 	%f99, %f4, %f97;
	sub.f32 	%f113, %f113, %f99;
	st.global.f32 	[%rd6+4], %f113;
	add.s32 	%r39, %r39, 1;
	ld.global.u32 	%r37, [%rd5+4];
	setp.lt.s32 	%p12, %r39, %r37;
	@%p12 bra 	$L__BB0_4;
$L__BB0_10:
	mul.f32 	%f100, %f113, %f113;
	fma.rn.f32 	%f101, %f114, %f114, %f100;
	sqrt.rn.f32 	%f102, %f101;
	cvt.f64.f32 	%fd1, %f102;
	add.f64 	%fd2, %fd1, 0d3D719799812DEA11;
	cvt.rn.f32.f64 	%f103, %fd2;
	min.f32 	%f104, %f103, 0f44FA0000;
	div.rn.f32 	%f105, %f114, %f103;
	mul.f32 	%f106, %f105, %f104;
	st.global.f32 	[%rd6], %f106;
	div.rn.f32 	%f107, %f113, %f103;
	mul.f32 	%f108, %f107, %f104;
	st.global.f32 	[%rd6+4], %f108;
	add.s32 	%r38, %r38, %r3;
	setp.lt.s32 	%p13, %r38, %r11;
	@%p13 bra 	$L__BB0_2;
$L__BB0_11:
	ret;

}
	// .globl	RepulsiveForce_cu
.visible .entry RepulsiveForce_cu(
	.param .u64 .ptr .align 1 RepulsiveForce_cu_param_0,
	.param .u64 .ptr .align 1 RepulsiveForce_cu_param_1,
	.param .u32 RepulsiveForce_cu_param_2,
	.param .f32 RepulsiveForce_cu_param_3,
	.param .f32 RepulsiveForce_cu_param_4,
	.param .f32 RepulsiveForce_cu_param_5,
	.param .f32 RepulsiveForce_cu_param_6
)
{
	.reg .pred 	%p<26>;
	.reg .b32 	%r<30>;
	.reg .b32 	%f<95>;
	.reg .b64 	%rd<13>;
	.reg .b64 	%fd<3>;

	ld.param.u64 	%rd8, [RepulsiveForce_cu_param_1];
	ld.param.u32 	%r9, [RepulsiveForce_cu_param_2];
	ld.param.f32 	%f15, [RepulsiveForce_cu_param_3];
	ld.param.f32 	%f16, [RepulsiveForce_cu_param_4];
	ld.param.f32 	%f17, [RepulsiveForce_cu_param_5];
	ld.param.f32 	%f18, [RepulsiveForce_cu_param_6];
	cvta.to.global.u64 	%rd1, %rd8;
	mov.u32 	%r1, %ntid.x;
	mov.u32 	%r10, %ctaid.x;
	mov.u32 	%r11, %tid.x;
	mad.lo.s32 	%r28, %r1, %r10, %r11;
	setp.ge.s32 	%p1, %r28, %r9;
	@%p1 bra 	$L__BB1_14;
	setp.lt.s32 	%p2, %r9, 1;
	mul.f32 	%f1, %f15, %f18;
	neg.f32 	%f2, %f17;
	mul.f32 	%f19, %f17, 0fBF000000;
	cvt.rzi.f32.f32 	%f20, %f19;
	add.f32 	%f21, %f20, %f20;
	sub.f32 	%f22, %f2, %f21;
	abs.f32 	%f3, %f22;
	@%p2 bra 	$L__BB1_14;
	neg.s32 	%r3, %r9;
	mov.u32 	%r12, %nctaid.x;
	mul.lo.s32 	%r4, %r1, %r12;
	cvt.rmi.f32.f32 	%f4, %f2;
	add.s64 	%rd2, %rd1, 4;
$L__BB1_3:
	ld.param.u64 	%rd11, [RepulsiveForce_cu_param_0];
	shl.b32 	%r13, %r28, 1;
	mul.wide.s32 	%rd9, %r13, 4;
	add.s64 	%rd3, %rd1, %rd9;
	cvta.to.global.u64 	%rd10, %rd11;
	add.s64 	%rd4, %rd10, %rd9;
	mov.u64 	%rd12, %rd2;
	mov.u32 	%r29, %r3;
$L__BB1_4:
	setp.eq.f32 	%p3, %f17, 0f00000000;
	ld.global.f32 	%f24, [%rd3];
	ld.global.f32 	%f25, [%rd12+-4];
	sub.f32 	%f5, %f24, %f25;
	ld.global.f32 	%f26, [%rd3+4];
	ld.global.f32 	%f27, [%rd12];
	sub.f32 	%f6, %f26, %f27;
	mul.f32 	%f28, %f6, %f6;
	fma.rn.f32 	%f29, %f5, %f5, %f28;
	cvt.f64.f32 	%fd1, %f29;
	add.f64 	%fd2, %fd1, 0d3AF357C299A88EA7;
	cvt.rn.f32.f64 	%f30, %fd2;
	fma.rn.f32 	%f7, %f16, %f30, 0f3F800000;
	abs.f32 	%f8, %f7;
	setp.lt.f32 	%p4, %f8, 0f00800000;
	mul.f32 	%f31, %f8, 0f4B800000;
	selp.f32 	%f32, %f31, %f8, %p4;
	selp.f32 	%f33, 0fC1C00000, 0f00000000, %p4;
	mov.b32 	%r14, %f32;
	add.s32 	%r15, %r14, -1060439283;
	and.b32  	%r16, %r15, -8388608;
	sub.s32 	%r17, %r14, %r16;
	mov.b32 	%f34, %r17;
	cvt.rn.f32.s32 	%f35, %r16;
	fma.rn.f32 	%f36, %f35, 0f34000000, %f33;
	add.f32 	%f37, %f34, 0fBF800000;
	add.f32 	%f38, %f34, 0f3F800000;
	rcp.approx.ftz.f32 	%f39, %f38;
	add.f32 	%f40, %f37, %f37;
	mul.f32 	%f41, %f40, %f39;
	mul.f32 	%f42, %f41, %f41;
	sub.f32 	%f43, %f37, %f41;
	add.f32 	%f44, %f43, %f43;
	neg.f32 	%f45, %f41;
	fma.rn.f32 	%f46, %f45, %f37, %f44;
	mul.rn.f32 	%f47, %f39, %f46;
	fma.rn.f32 	%f48, %f42, 0f3A2C32E4, 0f3B52E7DB;
	fma.rn.f32 	%f49, %f48, %f42, 0f3C93BB73;
	fma.rn.f32 	%f50, %f49, %f42, 0f3DF6384F;
	mul.rn.f32 	%f51, %f50, %f42;
	fma.rn.f32 	%f52, %f41, 0f3FB8AA3B, %f36;
	sub.f32 	%f53, %f36, %f52;
	fma.rn.f32 	%f54, %f41, 0f3FB8AA3B, %f53;
	fma.rn.f32 	%f55, %f47, 0f3FB8AA3B, %f54;
	fma.rn.f32 	%f56, %f41, 0f32A55E34, %f55;
	mul.f32 	%f57, %f51, 0f40400000;
	fma.rn.f32 	%f58, %f57, %f47, %f56;
	fma.rn.f32 	%f59, %f51, %f41, %f58;
	add.rn.f32 	%f60, %f52, %f59;
	neg.f32 	%f61, %f52;
	add.rn.f32 	%f62, %f60, %f61;
	neg.f32 	%f63, %f62;
	add.rn.f32 	%f64, %f59, %f63;
	mul.rn.f32 	%f65, %f60, %f2;
	neg.f32 	%f66, %f65;
	fma.rn.f32 	%f67, %f60, %f2, %f66;
	fma.rn.f32 	%f68, %f64, %f2, %f67;
	cvt.rni.f32.f32 	%f69, %f65;
	sub.f32 	%f70, %f65, %f69;
	add.f32 	%f71, %f70, %f68;
	fma.rn.f32 	%f72, %f71, 0f391FCB8E, 0f3AAF85ED;
	fma.rn.f32 	%f73, %f72, %f71, 0f3C1D9856;
	fma.rn.f32 	%f74, %f73, %f71, 0f3D6357BB;
	fma.rn.f32 	%f75, %f74, %f71, 0f3E75FDEC;
	fma.rn.f32 	%f76, %f75, %f71, 0f3F317218;
	fma.rn.f32 	%f77, %f76, %f71, 0f3F800000;
	cvt.rzi.s32.f32 	%r18, %f69;
	setp.gt.f32 	%p5, %f69, 0f00000000;
	selp.b32 	%r19, 0, -2097152000, %p5;
	add.s32 	%r20, %r19, 2130706432;
	mov.b32 	%f78, %r20;
	mul.f32 	%f79, %f77, %f78;
	shl.b32 	%r21, %r18, 23;
	sub.s32 	%r22, %r21, %r19;
	mov.b32 	%f80, %r22;
	mul.f32 	%f81, %f79, %f80;
	abs.f32 	%f82, %f65;
	setp.gt.f32 	%p6, %f82, 0f43180000;
	setp.lt.f32 	%p7, %f65, 0f00000000;
	selp.f32 	%f83, 0f00000000, 0f7F800000, %p7;
	selp.f32 	%f9, %f83, %f81, %p6;
	setp.eq.f32 	%p8, %f7, 0f3F800000;
	or.pred  	%p9, %p3, %p8;
	mov.f32 	%f94, 0f3F800000;
	@%p9 bra 	$L__BB1_12;
	abs.f32 	%f84, %f2;
	setp.nan.f32 	%p10, %f84, %f84;
	setp.nan.f32 	%p11, %f8, %f8;
	or.pred  	%p12, %p11, %p10;
	@%p12 bra 	$L__BB1_11;
	setp.eq.f32 	%p13, %f7, 0f00000000;
	setp.eq.f32 	%p14, %f8, 0f7F800000;
	or.pred  	%p15, %p13, %p14;
	@%p15 bra 	$L__BB1_10;
	setp.eq.f32 	%p16, %f84, 0f7F800000;
	setp.eq.f32 	%p17, %f7, 0fBF800000;
	and.pred  	%p18, %p17, %p16;
	@%p18 bra 	$L__BB1_12;
	setp.geu.f32 	%p19, %f7, 0f00000000;
	mov.f32 	%f94, %f9;
	@%p19 bra 	$L__BB1_12;
	setp.neu.f32 	%p20, %f4, %f2;
	setp.neu.f32 	%p21, %f3, 0f3F800000;
	neg.f32 	%f86, %f9;
	selp.f32 	%f87, %f9, %f86, %p21;
	selp.f32 	%f94, 0f7FFFFFFF, %f87, %p20;
	bra.uni 	$L__BB1_12;
$L__BB1_10:
	setp.gt.f32 	%p22, %f17, 0f00000000;
	setp.neu.f32 	%p23, %f3, 0f3F800000;
	add.f32 	%f88, %f7, %f7;
	mov.b32 	%r23, %f88;
	xor.b32  	%r24, %r23, 2139095040;
	selp.b32 	%r25, %r24, %r23, %p22;
	and.b32  	%r26, %r25, 2147483647;
	selp.b32 	%r27, %r26, %r25, %p23;
	mov.b32 	%f94, %r27;
	bra.uni 	$L__BB1_12;
$L__BB1_11:
	add.rn.f32 	%f94, %f7, %f2;
$L__BB1_12:
	mul.f32 	%f89, %f1, %f94;
	ld.global.f32 	%f90, [%rd4];
	fma.rn.f32 	%f91, %f5, %f89, %f90;
	st.global.f32 	[%rd4], %f91;
	ld.global.f32 	%f92, [%rd4+4];
	fma.rn.f32 	%f93, %f6, %f89, %f92;
	st.global.f32 	[%rd4+4], %f93;
	add.s32 	%r29, %r29, 1;
	setp.ne.s32 	%p24, %r29, 0;
	add.s64 	%rd12, %rd12, 8;
	@%p24 bra 	$L__BB1_4;
	add.s32 	%r28, %r28, %r4;
	setp.lt.s32 	%p25, %r28, %r9;
	@%p25 bra 	$L__BB1_3;
$L__BB1_14:
	ret;

}
	// .globl	Apply_cu
.visible .entry Apply_cu(
	.param .u64 .ptr .align 1 Apply_cu_param_0,
	.param .u64 .ptr .align 1 Apply_cu_param_1,
	.param .u32 Apply_cu_param_2
)
{
	.reg .pred 	%p<7>;
	.reg .b32 	%r<37>;
	.reg .b32 	%f<66>;
	.reg .b64 	%rd<18>;
	.reg .b64 	%fd<11>;

	ld.param.u64 	%rd3, [Apply_cu_param_0];
	ld.param.u64 	%rd4, [Apply_cu_param_1];
	ld.param.u32 	%r16, [Apply_cu_param_2];
	cvta.to.global.u64 	%rd1, %rd4;
	cvta.to.global.u64 	%rd2, %rd3;
	mov.u32 	%r17, %ntid.x;
	mov.u32 	%r18, %ctaid.x;
	mov.u32 	%r19, %tid.x;
	mad.lo.s32 	%r35, %r17, %r18, %r19;
	mov.u32 	%r20, %nctaid.x;
	mul.lo.s32 	%r2, %r17, %r20;
	setp.ge.s32 	%p1, %r35, %r16;
	@%p1 bra 	$L__BB2_7;
	add.s32 	%r21, %r35, %r2;
	max.s32 	%r22, %r16, %r21;
	setp.lt.s32 	%p2, %r21, %r16;
	selp.u32 	%r23, 1, 0, %p2;
	add.s32 	%r24, %r21, %r23;
	sub.s32 	%r25, %r22, %r24;
	div.u32 	%r26, %r25, %r2;
	add.s32 	%r3, %r26, %r23;
	and.b32  	%r27, %r3, 3;
	setp.eq.s32 	%p3, %r27, 3;
	@%p3 bra 	$L__BB2_4;
	shl.b32 	%r33, %r35, 1;
	shl.b32 	%r5, %r2, 1;
	add.s32 	%r28, %r3, 1;
	and.b32  	%r29, %r28, 3;
	neg.s32 	%r32, %r29;
$L__BB2_3:
	.pragma "nounroll";
	mul.wide.s32 	%rd5, %r33, 4;
	add.s64 	%rd6, %rd2, %rd5;
	ld.global.f32 	%f1, [%rd6];
	ld.global.f32 	%f2, [%rd6+4];
	mul.f32 	%f3, %f2, %f2;
	fma.rn.f32 	%f4, %f1, %f1, %f3;
	sqrt.rn.f32 	%f5, %f4;
	cvt.f64.f32 	%fd1, %f5;
	add.f64 	%fd2, %fd1, 0d3C9CD2B297D889BC;
	cvt.rn.f32.f64 	%f6, %fd2;
	min.f32 	%f7, %f6, 0f3F800000;
	div.rn.f32 	%f8, %f1, %f6;
	add.s64 	%rd7, %rd1, %rd5;
	ld.global.f32 	%f9, [%rd7];
	fma.rn.f32 	%f10, %f8, %f7, %f9;
	st.global.f32 	[%rd7], %f10;
	div.rn.f32 	%f11, %f2, %f6;
	ld.global.f32 	%f12, [%rd7+4];
	fma.rn.f32 	%f13, %f11, %f7, %f12;
	st.global.f32 	[%rd7+4], %f13;
	add.s32 	%r35, %r35, %r2;
	add.s32 	%r33, %r33, %r5;
	add.s32 	%r32, %r32, 1;
	setp.ne.s32 	%p4, %r32, 0;
	@%p4 bra 	$L__BB2_3;
$L__BB2_4:
	setp.lt.u32 	%p5, %r3, 3;
	@%p5 bra 	$L__BB2_7;
	mul.wide.s32 	%rd11, %r2, 8;
	shl.b32 	%r31, %r2, 2;
$L__BB2_6:
	shl.b32 	%r30, %r35, 1;
	mul.wide.s32 	%rd8, %r30, 4;
	add.s64 	%rd9, %rd2, %rd8;
	ld.global.f32 	%f14, [%rd9];
	ld.global.f32 	%f15, [%rd9+4];
	mul.f32 	%f16, %f15, %f15;
	fma.rn.f32 	%f17, %f14, %f14, %f16;
	sqrt.rn.f32 	%f18, %f17;
	cvt.f64.f32 	%fd3, %f18;
	add.f64 	%fd4, %fd3, 0d3C9CD2B297D889BC;
	cvt.rn.f32.f64 	%f19, %fd4;
	min.f32 	%f20, %f19, 0f3F800000;
	div.rn.f32 	%f21, %f14, %f19;
	add.s64 	%rd10, %rd1, %rd8;
	ld.global.f32 	%f22, [%rd10];
	fma.rn.f32 	%f23, %f21, %f20, %f22;
	st.global.f32 	[%rd10], %f23;
	div.rn.f32 	%f24, %f15, %f19;
	ld.global.f32 	%f25, [%rd10+4];
	fma.rn.f32 	%f26, %f24, %f20, %f25;
	st.global.f32 	[%rd10+4], %f26;
	add.s64 	%rd12, %rd9, %rd11;
	ld.global.f32 	%f27, [%rd12];
	ld.global.f32 	%f28, [%rd12+4];
	mul.f32 	%f29, %f28, %f28;
	fma.rn.f32 	%f30, %f27, %f27, %f29;
	sqrt.rn.f32 	%f31, %f30;
	cvt.f64.f32 	%fd5, %f31;
	add.f64 	%fd6, %fd5, 0d3C9CD2B297D889BC;
	cvt.rn.f32.f64 	%f32, %fd6;
	min.f32 	%f33, %f32, 0f3F800000;
	div.rn.f32 	%f34, %f27, %f32;
	add.s64 	%rd13, %rd10, %rd11;
	ld.global.f32 	%f35, [%rd13];
	fma.rn.f32 	%f36, %f34, %f33, %f35;
	st.global.f32 	[%rd13], %f36;
	div.rn.f32 	%f37, %f28, %f32;
	ld.global.f32 	%f38, [%rd13+4];
	fma.rn.f32 	%f39, %f37, %f33, %f38;
	st.global.f32 	[%rd13+4], %f39;
	add.s64 	%rd14, %rd12, %rd11;
	ld.global.f32 	%f40, [%rd14];
	ld.global.f32 	%f41, [%rd14+4];
	mul.f32 	%f42, %f41, %f41;
	fma.rn.f32 	%f43, %f40, %f40, %f42;
	sqrt.rn.f32 	%f44, %f43;
	cvt.f64.f32 	%fd7, %f44;
	add.f64 	%fd8, %fd7, 0d3C9CD2B297D889BC;
	cvt.rn.f32.f64 	%f45, %fd8;
	min.f32 	%f46, %f45, 0f3F800000;
	div.rn.f32 	%f47, %f40, %f45;
	add.s64 	%rd15, %rd13, %rd11;
	ld.global.f32 	%f48, [%rd15];
	fma.rn.f32 	%f49, %f47, %f46, %f48;
	st.global.f32 	[%rd15], %f49;
	div.rn.f32 	%f50, %f41, %f45;
	ld.global.f32 	%f51, [%rd15+4];
	fma.rn.f32 	%f52, %f50, %f46, %f51;
	st.global.f32 	[%rd15+4], %f52;
	add.s64 	%rd16, %rd14, %rd11;
	ld.global.f32 	%f53, [%rd16];
	ld.global.f32 	%f54, [%rd16+4];
	mul.f32 	%f55, %f54, %f54;
	fma.rn.f32 	%f56, %f53, %f53, %f55;
	sqrt.rn.f32 	%f57, %f56;
	cvt.f64.f32 	%fd9, %f57;
	add.f64 	%fd10, %fd9, 0d3C9CD2B297D889BC;
	cvt.rn.f32.f64 	%f58, %fd10;
	min.f32 	%f59, %f58, 0f3F800000;
	div.rn.f32 	%f60, %f53, %f58;
	add.s64 	%rd17, %rd15, %rd11;
	ld.global.f32 	%f61, [%rd17];
	fma.rn.f32 	%f62, %f60, %f59, %f61;
	st.global.f32 	[%rd17], %f62;
	div.rn.f32 	%f63, %f54, %f58;
	ld.global.f32 	%f64, [%rd17+4];
	fma.rn.f32 	%f65, %f63, %f59, %f64;
	st.global.f32 	[%rd17+4], %f65;
	add.s32 	%r35, %r31, %r35;
	setp.lt.s32 	%p6, %r35, %r16;
	@%p6 bra 	$L__BB2_6;
$L__BB2_7:
	ret;

}
	// .globl	Y_in_box_cu
.visible .entry Y_in_box_cu(
	.param .u64 .ptr .align 1 Y_in_box_cu_param_0,
	.param .u64 .ptr .align 1 Y_in_box_cu_param_1,
	.param .u64 .ptr .align 1 Y_in_box_cu_param_2,
	.param .u64 .ptr .align 1 Y_in_box_cu_param_3,
	.param .u64 .ptr .align 1 Y_in_box_cu_param_4,
	.param .u32 Y_in_box_cu_param_5,
	.param .u32 Y_in_box_cu_param_6
)
{
	.reg .pred 	%p<7>;
	.reg .b32 	%r<47>;
	.reg .b32 	%f<71>;
	.reg .b64 	%rd<29>;

	ld.param.u64 	%rd6, [Y_in_box_cu_param_0];
	ld.param.u64 	%rd7, [Y_in_box_cu_param_1];
	ld.param.u64 	%rd8, [Y_in_box_cu_param_2];
	ld.param.u64 	%rd9, [Y_in_box_cu_param_3];
	ld.param.u64 	%rd10, [Y_in_box_cu_param_4];
	ld.param.u32 	%r16, [Y_in_box_cu_param_6];
	cvta.to.global.u64 	%rd1, %rd6;
	cvta.to.global.u64 	%rd2, %rd10;
	cvta.to.global.u64 	%rd3, %rd9;
	cvta.to.global.u64 	%rd4, %rd7;
	cvta.to.global.u64 	%rd5, %rd8;
	mov.u32 	%r17, %ntid.x;
	mov.u32 	%r18, %ctaid.x;
	mov.u32 	%r19, %tid.x;
	mad.lo.s32 	%r45, %r17, %r18, %r19;
	mov.u32 	%r20, %nctaid.x;
	mul.lo.s32 	%r2, %r17, %r20;
	setp.ge.s32 	%p1, %r45, %r16;
	@%p1 bra 	$L__BB3_7;
	add.s32 	%r21, %r45, %r2;
	max.s32 	%r22, %r16, %r21;
	setp.lt.s32 	%p2, %r21, %r16;
	selp.u32 	%r23, 1, 0, %p2;
	add.s32 	%r24, %r21, %r23;
	sub.s32 	%r25, %r22, %r24;
	div.u32 	%r26, %r25, %r2;
	add.s32 	%r3, %r26, %r23;
	and.b32  	%r27, %r3, 3;
	setp.eq.s32 	%p3, %r27, 3;
	@%p3 bra 	$L__BB3_4;
	shl.b32 	%r43, %r45, 1;
	shl.b32 	%r5, %r2, 1;
	add.s32 	%r28, %r3, 1;
	and.b32  	%r29, %r28, 3;
	neg.s32 	%r42, %r29;
$L__BB3_3:
	.pragma "nounroll";
	mul.wide.s32 	%rd11, %r43, 4;
	add.s64 	%rd12, %rd5, %rd11;
	ld.global.u32 	%r30, [%rd12];
	ld.global.u32 	%r31, [%rd12+4];
	add.s64 	%rd13, %rd4, %rd11;
	ld.global.f32 	%f1, [%rd13];
	ld.global.f32 	%f2, [%rd3];
	cvt.rn.f32.s32 	%f3, %r30;
	mul.f32 	%f4, %f2, %f3;
	sub.f32 	%f5, %f1, %f4;
	ld.global.f32 	%f6, [%rd2];
	sub.f32 	%f7, %f5, %f6;
	add.s64 	%rd14, %rd1, %rd11;
	st.global.f32 	[%rd14], %f7;
	ld.global.f32 	%f8, [%rd13+4];
	ld.global.f32 	%f9, [%rd3];
	cvt.rn.f32.s32 	%f10, %r31;
	mul.f32 	%f11, %f9, %f10;
	sub.f32 	%f12, %f8, %f11;
	ld.global.f32 	%f13, [%rd2];
	sub.f32 	%f14, %f12, %f13;
	st.global.f32 	[%rd14+4], %f14;
	add.s32 	%r45, %r45, %r2;
	add.s32 	%r43, %r43, %r5;
	add.s32 	%r42, %r42, 1;
	setp.ne.s32 	%p4, %r42, 0;
	@%p4 bra 	$L__BB3_3;
$L__BB3_4:
	setp.lt.u32 	%p5, %r3, 3;
	@%p5 bra 	$L__BB3_7;
	mul.wide.s32 	%rd19, %r2, 8;
	shl.b32 	%r41, %r2, 2;
$L__BB3_6:
	shl.b32 	%r32, %r45, 1;
	mul.wide.s32 	%rd15, %r32, 4;
	add.s64 	%rd16, %rd5, %rd15;
	ld.global.u32 	%r33, [%rd16];
	ld.global.u32 	%r34, [%rd16+4];
	add.s64 	%rd17, %rd4, %rd15;
	ld.global.f32 	%f15, [%rd17];
	ld.global.f32 	%f16, [%rd3];
	cvt.rn.f32.s32 	%f17, %r33;
	mul.f32 	%f18, %f16, %f17;
	sub.f32 	%f19, %f15, %f18;
	ld.global.f32 	%f20, [%rd2];
	sub.f32 	%f21, %f19, %f20;
	add.s64 	%rd18, %rd1, %rd15;
	st.global.f32 	[%rd18], %f21;
	ld.global.f32 	%f22, [%rd17+4];
	ld.global.f32 	%f23, [%rd3];
	cvt.rn.f32.s32 	%f24, %r34;
	mul.f32 	%f25, %f23, %f24;
	sub.f32 	%f26, %f22, %f25;
	ld.global.f32 	%f27, [%rd2];
	sub.f32 	%f28, %f26, %f27;
	st.global.f32 	[%rd18+4], %f28;
	add.s64 	%rd20, %rd16, %rd19;
	ld.global.u32 	%r35, [%rd20];
	ld.global.u32 	%r36, [%rd20+4];
	add.s64 	%rd21, %rd17, %rd19;
	ld.global.f32 	%f29, [%rd21];
	ld.global.f32 	%f30, [%rd3];
	cvt.rn.f32.s32 	%f31, %r35;
	mul.f32 	%f32, %f30, %f31;
	sub.f32 	%f33, %f29, %f32;
	ld.global.f32 	%f34, [%rd2];
	sub.f32 	%f35, %f33, %f34;
	add.s64 	%rd22, %rd18, %rd19;
	st.global.f32 	[%rd22], %f35;
	ld.global.f32 	%f36, [%rd21+4];
	ld.global.f32 	%f37, [%rd3];
	cvt.rn.f32.s32 	%f38, %r36;
	mul.f32 	%f39, %f37, %f38;
	sub.f32 	%f40, %f36, %f39;
	ld.global.f32 	%f41, [%rd2];
	sub.f32 	%f42, %f40, %f41;
	st.global.f32 	[%rd22+4], %f42;
	add.s64 	%rd23, %rd20, %rd19;
	ld.global.u32 	%r37, [%rd23];
	ld.global.u32 	%r38, [%rd23+4];
	add.s64 	%rd24, %rd21, %rd19;
	ld.global.f32 	%f43, [%rd24];
	ld.global.f32 	%f44, [%rd3];
	cvt.rn.f32.s32 	%f45, %r37;
	mul.f32 	%f46, %f44, %f45;
	sub.f32 	%f47, %f43, %f46;
	ld.global.f32 	%f48, [%rd2];
	sub.f32 	%f49, %f47, %f48;
	add.s64 	%rd25, %rd22, %rd19;
	st.global.f32 	[%rd25], %f49;
	ld.global.f32 	%f50, [%rd24+4];
	ld.global.f32 	%f51, [%rd3];
	cvt.rn.f32.s32 	%f52, %r38;
	mul.f32 	%f53, %f51, %f52;
	sub.f32 	%f54, %f50, %f53;
	ld.global.f32 	%f55, [%rd2];
	sub.f32 	%f56, %f54, %f55;
	st.global.f32 	[%rd25+4], %f56;
	add.s64 	%rd26, %rd23, %rd19;
	ld.global.u32 	%r39, [%rd26];
	ld.global.u32 	%r40, [%rd26+4];
	add.s64 	%rd27, %rd24, %rd19;
	ld.global.f32 	%f57, [%rd27];
	ld.global.f32 	%f58, [%rd3];
	cvt.rn.f32.s32 	%f59, %r39;
	mul.f32 	%f60, %f58, %f59;
	sub.f32 	%f61, %f57, %f60;
	ld.global.f32 	%f62, [%rd2];
	sub.f32 	%f63, %f61, %f62;
	add.s64 	%rd28, %rd25, %rd19;
	st.global.f32 	[%rd28], %f63;
	ld.global.f32 	%f64, [%rd27+4];
	ld.global.f32 	%f65, [%rd3];
	cvt.rn.f32.s32 	%f66, %r40;
	mul.f32 	%f67, %f65, %f66;
	sub.f32 	%f68, %f64, %f67;
	ld.global.f32 	%f69, [%rd2];
	sub.f32 	%f70, %f68, %f69;
	st.global.f32 	[%rd28+4], %f70;
	add.s32 	%r45, %r41, %r45;
	setp.lt.s32 	%p6, %r45, %r16;
	@%p6 bra 	$L__BB3_6;
$L__BB3_7:
	ret;

}
	// .globl	Y_in_box_cu_bak
.visible .entry Y_in_box_cu_bak(
	.param .u64 .ptr .align 1 Y_in_box_cu_bak_param_0,
	.param .u64 .ptr .align 1 Y_in_box_cu_bak_param_1,
	.param .u64 .ptr .align 1 Y_in_box_cu_bak_param_2,
	.param .u64 .ptr .align 1 Y_in_box_cu_bak_param_3,
	.param .u32 Y_in_box_cu_bak_param_4,
	.param .u32 Y_in_box_cu_bak_param_5
)
{
	.reg .pred 	%p<7>;
	.reg .b32 	%r<58>;
	.reg .b32 	%f<31>;
	.reg .b64 	%rd<40>;

	ld.param.u64 	%rd5, [Y_in_box_cu_bak_param_0];
	ld.param.u64 	%rd6, [Y_in_box_cu_bak_param_1];
	ld.param.u64 	%rd7, [Y_in_box_cu_bak_param_2];
	ld.param.u64 	%rd8, [Y_in_box_cu_bak_param_3];
	ld.param.u32 	%r16, [Y_in_box_cu_bak_param_4];
	ld.param.u32 	%r17, [Y_in_box_cu_bak_param_5];
	cvta.to.global.u64 	%rd1, %rd5;
	cvta.to.global.u64 	%rd2, %rd8;
	cvta.to.global.u64 	%rd3, %rd6;
	cvta.to.global.u64 	%rd4, %rd7;
	mov.u32 	%r18, %ntid.x;
	mov.u32 	%r19, %ctaid.x;
	mov.u32 	%r20, %tid.x;
	mad.lo.s32 	%r56, %r18, %r19, %r20;
	mov.u32 	%r21, %nctaid.x;
	mul.lo.s32 	%r2, %r18, %r21;
	setp.ge.s32 	%p1, %r56, %r17;
	@%p1 bra 	$L__BB4_7;
	add.s32 	%r22, %r56, %r2;
	max.s32 	%r23, %r17, %r22;
	setp.lt.s32 	%p2, %r22, %r17;
	selp.u32 	%r24, 1, 0, %p2;
	add.s32 	%r25, %r22, %r24;
	sub.s32 	%r26, %r23, %r25;
	div.u32 	%r27, %r26, %r2;
	add.s32 	%r3, %r27, %r24;
	and.b32  	%r28, %r3, 3;
	setp.eq.s32 	%p3, %r28, 3;
	@%p3 bra 	$L__BB4_4;
	shl.b32 	%r54, %r56, 1;
	shl.b32 	%r5, %r2, 1;
	add.s32 	%r29, %r3, 1;
	and.b32  	%r30, %r29, 3;
	neg.s32 	%r53, %r30;
$L__BB4_3:
	.pragma "nounroll";
	mul.wide.s32 	%rd9, %r54, 8;
	add.s64 	%rd10, %rd4, %rd9;
	ld.global.u32 	%r31, [%rd10];
	ld.global.u32 	%r32, [%rd10+8];
	mul.wide.s32 	%rd11, %r54, 4;
	add.s64 	%rd12, %rd3, %rd11;
	ld.global.f32 	%f1, [%rd12];
	mad.lo.s32 	%r33, %r16, %r31, %r32;
	shl.b32 	%r34, %r33, 1;
	mul.wide.s32 	%rd13, %r34, 4;
	add.s64 	%rd14, %rd2, %rd13;
	ld.global.f32 	%f2, [%rd14];
	sub.f32 	%f3, %f1, %f2;
	add.s64 	%rd15, %rd1, %rd11;
	st.global.f32 	[%rd15], %f3;
	ld.global.f32 	%f4, [%rd12+4];
	ld.global.f32 	%f5, [%rd14+4];
	sub.f32 	%f6, %f4, %f5;
	st.global.f32 	[%rd15+4], %f6;
	add.s32 	%r56, %r56, %r2;
	add.s32 	%r54, %r54, %r5;
	add.s32 	%r53, %r53, 1;
	setp.ne.s32 	%p4, %r53, 0;
	@%p4 bra 	$L__BB4_3;
$L__BB4_4:
	setp.lt.u32 	%p5, %r3, 3;
	@%p5 bra 	$L__BB4_7;
	mul.wide.s32 	%rd23, %r2, 16;
	mul.wide.s32 	%rd25, %r2, 8;
	shl.b32 	%r52, %r2, 2;
$L__BB4_6:
	shl.b32 	%r35, %r56, 1;
	mul.wide.s32 	%rd16, %r35, 8;
	add.s64 	%rd17, %rd4, %rd16;
	ld.global.u32 	%r36, [%rd17];
	ld.global.u32 	%r37, [%rd17+8];
	mul.wide.s32 	%rd18, %r35, 4;
	add.s64 	%rd19, %rd3, %rd18;
	ld.global.f32 	%f7, [%rd19];
	mad.lo.s32 	%r38, %r16, %r36, %r37;
	shl.b32 	%r39, %r38, 1;
	mul.wide.s32 	%rd20, %r39, 4;
	add.s64 	%rd21, %rd2, %rd20;
	ld.global.f32 	%f8, [%rd21];
	sub.f32 	%f9, %f7, %f8;
	add.s64 	%rd22, %rd1, %rd18;
	st.global.f32 	[%rd22], %f9;
	ld.global.f32 	%f10, [%rd19+4];
	ld.global.f32 	%f11, [%rd21+4];
	sub.f32 	%f12, %f10, %f11;
	st.global.f32 	[%rd22+4], %f12;
	add.s64 	%rd24, %rd17, %rd23;
	ld.global.u32 	%r40, [%rd24];
	ld.global.u32 	%r41, [%rd24+8];
	add.s64 	%rd26, %rd19, %rd25;
	ld.global.f32 	%f13, [%rd26];
	mad.lo.s32 	%r42, %r16, %r40, %r41;
	shl.b32 	%r43, %r42, 1;
	mul.wide.s32 	%rd27, %r43, 4;
	add.s64 	%rd28, %rd2, %rd27;
	ld.global.f32 	%f14, [%rd28];
	sub.f32 	%f15, %f13, %f14;
	add.s64 	%rd29, %rd22, %rd25;
	st.global.f32 	[%rd29], %f15;
	ld.global.f32 	%f16, [%rd26+4];
	ld.global.f32 	%f17, [%rd28+4];
	sub.f32 	%f18, %f16, %f17;
	st.global.f32 	[%rd29+4], %f18;
	add.s64 	%rd30, %rd24, %rd23;
	ld.global.u32 	%r44, [%rd30];
	ld.global.u32 	%r45, [%rd30+8];
	add.s64 	%rd31, %rd26, %rd25;
	ld.global.f32 	%f19, [%rd31];
	mad.lo.s32 	%r46, %r16, %r44, %r45;
	shl.b32 	%r47, %r46, 1;
	mul.wide.s32 	%rd32, %r47, 4;
	add.s64 	%rd33, %rd2, %rd32;
	ld.global.f32 	%f20, [%rd33];
	sub.f32 	%f21, %f19, %f20;
	add.s64 	%rd34, %rd29, %rd25;
	st.global.f32 	[%rd34], %f21;
	ld.global.f32 	%f22, [%rd31+4];
	ld.global.f32 	%f23, [%rd33+4];
	sub.f32 	%f24, %f22, %f23;
	st.global.f32 	[%rd34+4], %f24;
	add.s64 	%rd35, %rd30, %rd23;
	ld.global.u32 	%r48, [%rd35];
	ld.global.u32 	%r49, [%rd35+8];
	add.s64 	%rd36, %rd31, %rd25;
	ld.global.f32 	%f25, [%rd36];
	mad.lo.s32 	%r50, %r16, %r48, %r49;
	shl.b32 	%r51, %r50, 1;
	mul.wide.s32 	%rd37, %r51, 4;
	add.s64 	%rd38, %rd2, %rd37;
	ld.global.f32 	%f26, [%rd38];
	sub.f32 	%f27, %f25, %f26;
	add.s64 	%rd39, %rd34, %rd25;
	st.global.f32 	[%rd39], %f27;
	ld.global.f32 	%f28, [%rd36+4];
	ld.global.f32 	%f29, [%rd38+4];
	sub.f32 	%f30, %f28, %f29;
	st.global.f32 	[%rd39+4], %f30;
	add.s32 	%r56, %r52, %r56;
	setp.lt.s32 	%p6, %r56, %r17;
	@%p6 bra 	$L__BB4_6;
$L__BB4_7:
	ret;

}
	// .globl	Interpolate_cu
.visible .entry Interpolate_cu(
	.param .u64 .ptr .align 1 Interpolate_cu_param_0,
	.param .u64 .ptr .align 1 Interpolate_cu_param_1,
	.param .u64 .ptr .align 1 Interpolate_cu_param_2,
	.param .u64 .ptr .align 1 Interpolate_cu_param_3,
	.param .u32 Interpolate_cu_param_4,
	.param .u32 Interpolate_cu_param_5
)
{
	.reg .pred 	%p<29>;
	.reg .b32 	%r<54>;
	.reg .b32 	%f<203>;
	.reg .b64 	%rd<26>;

	ld.param.u64 	%rd14, [Interpolate_cu_param_1];
	ld.param.u64 	%rd12, [Interpolate_cu_param_2];
	ld.param.u64 	%rd13, [Interpolate_cu_param_3];
	ld.param.u32 	%r23, [Interpolate_cu_param_4];
	ld.param.u32 	%r24, [Interpolate_cu_param_5];
	cvta.to.global.u64 	%rd1, %rd14;
	mov.u32 	%r1, %ntid.x;
	mov.u32 	%r25, %ctaid.x;
	mov.u32 	%r26, %tid.x;
	mad.lo.s32 	%r47, %r1, %r25, %r26;
	setp.ge.s32 	%p1, %r47, %r24;
	setp.lt.s32 	%p2, %r23, 1;
	or.pred  	%p3, %p1, %p2;
	@%p3 bra 	$L__BB5_44;
	and.b32  	%r3, %r23, 7;
	and.b32  	%r4, %r23, 3;
	and.b32  	%r5, %r23, 2147483640;
	and.b32  	%r6, %r23, 1;
	mov.u32 	%r27, %nctaid.x;
	mul.lo.s32 	%r7, %r1, %r27;
	cvta.to.global.u64 	%rd2, %rd13;
	cvta.to.global.u64 	%rd3, %rd12;
$L__BB5_2:
	ld.param.u64 	%rd24, [Interpolate_cu_param_0];
	mul.lo.s32 	%r9, %r47, %r23;
	shl.b32 	%r29, %r47, 1;
	cvta.to.global.u64 	%rd15, %rd24;
	mul.wide.s32 	%rd16, %r29, 4;
	add.s64 	%rd4, %rd15, %rd16;
	mov.b32 	%r48, 0;
$L__BB5_3:
	setp.lt.u32 	%p4, %r23, 8;
	add.s32 	%r31, %r48, %r9;
	shl.b32 	%r32, %r31, 1;
	mul.wide.s32 	%rd17, %r32, 4;
	add.s64 	%rd5, %rd2, %rd17;
	mov.b32 	%r33, 1065353216;
	st.global.u32 	[%rd5], %r33;
	st.global.u32 	[%rd5+4], %r33;
	mov.b32 	%r52, 0;
	mov.f32 	%f167, 0f3F800000;
	mov.f32 	%f168, %f167;
	@%p4 bra 	$L__BB5_22;
	add.s64 	%rd25, %rd1, 16;
	neg.s32 	%r49, %r48;
	mov.b32 	%r50, 0;
	mov.f32 	%f167, 0f3F800000;
$L__BB5_5:
	.pragma "nounroll";
	setp.eq.s32 	%p5, %r49, 0;
	@%p5 bra 	$L__BB5_7;
	ld.global.f32 	%f71, [%rd4];
	ld.global.f32 	%f72, [%rd25+-16];
	sub.f32 	%f73, %f71, %f72;
	mul.f32 	%f168, %f168, %f73;
	st.global.f32 	[%rd5], %f168;
	ld.global.f32 	%f74, [%rd4+4];
	ld.global.f32 	%f75, [%rd25+-16];
	sub.f32 	%f76, %f74, %f75;
	mul.f32 	%f167, %f167, %f76;
	st.global.f32 	[%rd5+4], %f167;
$L__BB5_7:
	add.s32 	%r35, %r50, 1;
	setp.eq.s32 	%p6, %r48, %r35;
	@%p6 bra 	$L__BB5_9;
	ld.global.f32 	%f77, [%rd4];
	ld.global.f32 	%f78, [%rd25+-12];
	sub.f32 	%f79, %f77, %f78;
	mul.f32 	%f168, %f168, %f79;
	st.global.f32 	[%rd5], %f168;
	ld.global.f32 	%f80, [%rd4+4];
	ld.global.f32 	%f81, [%rd25+-12];
	sub.f32 	%f82, %f80, %f81;
	mul.f32 	%f167, %f167, %f82;
	st.global.f32 	[%rd5+4], %f167;
$L__BB5_9:
	add.s32 	%r36, %r50, 2;
	setp.eq.s32 	%p7, %r48, %r36;
	@%p7 bra 	$L__BB5_11;
	ld.global.f32 	%f83, [%rd4];
	ld.global.f32 	%f84, [%rd25+-8];
	sub.f32 	%f85, %f83, %f84;
	mul.f32 	%f168, %f168, %f85;
	st.global.f32 	[%rd5], %f168;
	ld.global.f32 	%f86, [%rd4+4];
	ld.global.f32 	%f87, [%rd25+-8];
	sub.f32 	%f88, %f86, %f87;
	mul.f32 	%f167, %f167, %f88;
	st.global.f32 	[%rd5+4], %f167;
$L__BB5_11:
	add.s32 	%r37, %r50, 3;
	setp.eq.s32 	%p8, %r48, %r37;
	@%p8 bra 	$L__BB5_13;
	ld.global.f32 	%f89, [%rd4];
	ld.global.f32 	%f90, [%rd25+-4];
	sub.f32 	%f91, %f89, %f90;
	mul.f32 	%f168, %f168, %f91;
	st.global.f32 	[%rd5], %f168;
	ld.global.f32 	%f92, [%rd4+4];
	ld.global.f32 	%f93, [%rd25+-4];
	sub.f32 	%f94, %f92, %f93;
	mul.f32 	%f167, %f167, %f94;
	st.global.f32 	[%rd5+4], %f167;
$L__BB5_13:
	add.s32 	%r38, %r50, 4;
	setp.eq.s32 	%p9, %r48, %r38;
	@%p9 bra 	$L__BB5_15;
	ld.global.f32 	%f95, [%rd4];
	ld.global.f32 	%f96, [%rd25];
	sub.f32 	%f97, %f95, %f96;
	mul.f32 	%f168, %f168, %f97;
	st.global.f32 	[%rd5], %f168;
	ld.global.f32 	%f98, [%rd4+4];
	ld.global.f32 	%f99, [%rd25];
	sub.f32 	%f100, %f98, %f99;
	mul.f32 	%f167, %f167, %f100;
	st.global.f32 	[%rd5+4], %f167;
$L__BB5_15:
	add.s32 	%r39, %r50, 5;
	setp.eq.s32 	%p10, %r48, %r39;
	@%p10 bra 	$L__BB5_17;
	ld.global.f32 	%f101, [%rd4];
	ld.global.f32 	%f102, [%rd25+4];
	sub.f32 	%f103, %f101, %f102;
	mul.f32 	%f168, %f168, %f103;
	st.global.f32 	[%rd5], %f168;
	ld.global.f32 	%f104, [%rd4+4];
	ld.global.f32 	%f105, [%rd25+4];
	sub.f32 	%f106, %f104, %f105;
	mul.f32 	%f167, %f167, %f106;
	st.global.f32 	[%rd5+4], %f167;
$L__BB5_17:
	add.s32 	%r40, %r50, 6;
	setp.eq.s32 	%p11, %r48, %r40;
	@%p11 bra 	$L__BB5_19;
	ld.global.f32 	%f107, [%rd4];
	ld.global.f32 	%f108, [%rd25+8];
	sub.f32 	%f109, %f107, %f108;
	mul.f32 	%f168, %f168, %f109;
	st.global.f32 	[%rd5], %f168;
	ld.global.f32 	%f110, [%rd4+4];
	ld.global.f32 	%f111, [%rd25+8];
	sub.f32 	%f112, %f110, %f111;
	mul.f32 	%f167, %f167, %f112;
	st.global.f32 	[%rd5+4], %f167;
$L__BB5_19:
	add.s32 	%r41, %r50, 7;
	setp.eq.s32 	%p12, %r48, %r41;
	@%p12 bra 	$L__BB5_21;
	ld.global.f32 	%f113, [%rd4];
	ld.global.f32 	%f114, [%rd25+12];
	sub.f32 	%f115, %f113, %f114;
	mul.f32 	%f168, %f168, %f115;
	st.global.f32 	[%rd5], %f168;
	ld.global.f32 	%f116, [%rd4+4];
	ld.global.f32 	%f117, [%rd25+12];
	sub.f32 	%f118, %f116, %f117;
	mul.f32 	%f167, %f167, %f118;
	st.global.f32 	[%rd5+4], %f167;
$L__BB5_21:
	add.s32 	%r50, %r50, 8;
	add.s32 	%r49, %r49, 8;
	add.s64 	%rd25, %rd25, 32;
	setp.ne.s32 	%p13, %r50, %r5;
	mov.u32 	%r52, %r5;
	@%p13 bra 	$L__BB5_5;
$L__BB5_22:
	setp.eq.s32 	%p14, %r3, 0;
	@%p14 bra 	$L__BB5_42;
	add.s32 	%r42, %r3, -1;
	setp.lt.u32 	%p15, %r42, 3;
	@%p15 bra 	$L__BB5_33;
	setp.eq.s32 	%p16, %r48, %r52;
	mul.wide.u32 	%rd18, %r52, 4;
	add.s64 	%rd9, %rd1, %rd18;
	@%p16 bra 	$L__BB5_26;
	ld.global.f32 	%f119, [%rd4];
	ld.global.f32 	%f120, [%rd9];
	sub.f32 	%f121, %f119, %f120;
	mul.f32 	%f168, %f168, %f121;
	st.global.f32 	[%rd5], %f168;
	ld.global.f32 	%f122, [%rd4+4];
	ld.global.f32 	%f123, [%rd9];
	sub.f32 	%f124, %f122, %f123;
	mul.f32 	%f167, %f167, %f124;
	st.global.f32 	[%rd5+4], %f167;
$L__BB5_26:
	add.s32 	%r43, %r52, 1;
	setp.eq.s32 	%p17, %r48, %r43;
	@%p17 bra 	$L__BB5_28;
	ld.global.f32 	%f125, [%rd4];
	ld.global.f32 	%f126, [%rd9+4];
	sub.f32 	%f127, %f125, %f126;
	mul.f32 	%f168, %f168, %f127;
	st.global.f32 	[%rd5], %f168;
	ld.global.f32 	%f128, [%rd4+4];
	ld.global.f32 	%f129, [%rd9+4];
	sub.f32 	%f130, %f128, %f129;
	mul.f32 	%f167, %f167, %f130;
	st.global.f32 	[%rd5+4], %f167;
$L__BB5_28:
	add.s32 	%r44, %r52, 2;
	setp.eq.s32 	%p18, %r48, %r44;
	@%p18 bra 	$L__BB5_30;
	ld.global.f32 	%f131, [%rd4];
	ld.global.f32 	%f132, [%rd9+8];
	sub.f32 	%f133, %f131, %f132;
	mul.f32 	%f168, %f168, %f133;
	st.global.f32 	[%rd5], %f168;
	ld.global.f32 	%f134, [%rd4+4];
	ld.global.f32 	%f135, [%rd9+8];
	sub.f32 	%f136, %f134, %f135;
	mul.f32 	%f167, %f167, %f136;
	st.global.f32 	[%rd5+4], %f167;
$L__BB5_30:
	add.s32 	%r45, %r52, 3;
	setp.eq.s32 	%p19, %r48, %r45;
	@%p19 bra 	$L__BB5_32;
	ld.global.f32 	%f137, [%rd4];
	ld.global.f32 	%f138, [%rd9+12];
	sub.f32 	%f139, %f137, %f138;
	mul.f32 	%f168, %f168, %f139;
	st.global.f32 	[%rd5], %f168;
	ld.global.f32 	%f140, [%rd4+4];
	ld.global.f32 	%f141, [%rd9+12];
	sub.f32 	%f142, %f140, %f141;
	mul.f32 	%f167, %f167, %f142;
	st.global.f32 	[%rd5+4], %f167;
$L__BB5_32:
	add.s32 	%r52, %r52, 4;
$L__BB5_33:
	setp.eq.s32 	%p20, %r4, 0;
	@%p20 bra 	$L__BB5_42;
	setp.eq.s32 	%p21, %r4, 1;
	@%p21 bra 	$L__BB5_40;
	setp.eq.s32 	%p22, %r48, %r52;
	mul.wide.u32 	%rd19, %r52, 4;
	add.s64 	%rd10, %rd1, %rd19;
	@%p22 bra 	$L__BB5_37;
	ld.global.f32 	%f143, [%rd4];
	ld.global.f32 	%f144, [%rd10];
	sub.f32 	%f145, %f143, %f144;
	mul.f32 	%f168, %f168, %f145;
	st.global.f32 	[%rd5], %f168;
	ld.global.f32 	%f146, [%rd4+4];
	ld.global.f32 	%f147, [%rd10];
	sub.f32 	%f148, %f146, %f147;
	mul.f32 	%f167, %f167, %f148;
	st.global.f32 	[%rd5+4], %f167;
$L__BB5_37:
	add.s32 	%r46, %r52, 1;
	setp.eq.s32 	%p23, %r48, %r46;
	@%p23 bra 	$L__BB5_39;
	ld.global.f32 	%f149, [%rd4];
	ld.global.f32 	%f150, [%rd10+4];
	sub.f32 	%f151, %f149, %f150;
	mul.f32 	%f168, %f168, %f151;
	st.global.f32 	[%rd5], %f168;
	ld.global.f32 	%f152, [%rd4+4];
	ld.global.f32 	%f153, [%rd10+4];
	sub.f32 	%f154, %f152, %f153;
	mul.f32 	%f167, %f167, %f154;
	st.global.f32 	[%rd5+4], %f167;
$L__BB5_39:
	add.s32 	%r52, %r52, 2;
$L__BB5_40:
	setp.eq.s32 	%p24, %r6, 0;
	setp.eq.s32 	%p25, %r48, %r52;
	or.pred  	%p26, %p24, %p25;
	@%p26 bra 	$L__BB5_42;
	ld.global.f32 	%f155, [%rd4];
	mul.wide.u32 	%rd20, %r52, 4;
	add.s64 	%rd21, %rd1, %rd20;
	ld.global.f32 	%f156, [%rd21];
	sub.f32 	%f157, %f155, %f156;
	mul.f32 	%f168, %f168, %f157;
	st.global.f32 	[%rd5], %f168;
	ld.global.f32 	%f158, [%rd4+4];
	ld.global.f32 	%f159, [%rd21];
	sub.f32 	%f160, %f158, %f159;
	mul.f32 	%f167, %f167, %f160;
	st.global.f32 	[%rd5+4], %f167;
$L__BB5_42:
	mul.wide.u32 	%rd22, %r48, 4;
	add.s64 	%rd23, %rd3, %rd22;
	ld.global.f32 	%f161, [%rd23];
	div.rn.f32 	%f162, %f168, %f161;
	st.global.f32 	[%rd5], %f162;
	ld.global.f32 	%f163, [%rd23];
	div.rn.f32 	%f164, %f167, %f163;
	st.global.f32 	[%rd5+4], %f164;
	add.s32 	%r48, %r48, 1;
	setp.ne.s32 	%p27, %r48, %r23;
	@%p27 bra 	$L__BB5_3;
	add.s32 	%r47, %r47, %r7;
	setp.lt.s32 	%p28, %r47, %r24;
	@%p28 bra 	$L__BB5_2;
$L__BB5_44:
	ret;

}
	// .globl	Denominator_cu
.visible .entry Denominator_cu(
	.param .u64 .ptr .align 1 Denominator_cu_param_0,
	.param .u64 .ptr .align 1 Denominator_cu_param_1,
	.param .u32 Denominator_cu_param_2
)
{
	.reg .pred 	%p<26>;
	.reg .b32 	%r<39>;
	.reg .b32 	%f<99>;
	.reg .b64 	%rd<19>;

	ld.param.u64 	%rd9, [Denominator_cu_param_0];
	ld.param.u64 	%rd10, [Denominator_cu_param_1];
	ld.param.u32 	%r15, [Denominator_cu_param_2];
	cvta.to.global.u64 	%rd1, %rd10;
	cvta.to.global.u64 	%rd11, %rd9;
	mov.u32 	%r16, %ntid.x;
	mov.u32 	%r17, %ctaid.x;
	mov.u32 	%r18, %tid.x;
	mad.lo.s32 	%r1, %r16, %r17, %r18;
	mul.wide.s32 	%rd12, %r1, 4;
	add.s64 	%rd2, %rd11, %rd12;
	mov.b32 	%r19, 1065353216;
	st.global.u32 	[%rd2], %r19;
	setp.lt.s32 	%p1, %r15, 1;
	@%p1 bra 	$L__BB6_40;
	add.s64 	%rd3, %rd1, %rd12;
	and.b32  	%r2, %r15, 7;
	setp.lt.u32 	%p2, %r15, 8;
	mov.b32 	%r37, 0;
	mov.f32 	%f82, 0f3F800000;
	@%p2 bra 	$L__BB6_20;
	and.b32  	%r37, %r15, 2147483640;
	neg.s32 	%r34, %r1;
	add.s64 	%rd18, %rd1, 16;
	mov.b32 	%r35, 0;
	mov.f32 	%f82, 0f3F800000;
$L__BB6_3:
	.pragma "nounroll";
	setp.eq.s32 	%p3, %r34, 0;
	@%p3 bra 	$L__BB6_5;
	ld.global.f32 	%f35, [%rd3];
	ld.global.f32 	%f36, [%rd18+-16];
	sub.f32 	%f37, %f35, %f36;
	mul.f32 	%f82, %f82, %f37;
	st.global.f32 	[%rd2], %f82;
$L__BB6_5:
	add.s32 	%r22, %r35, 1;
	setp.eq.s32 	%p4, %r1, %r22;
	@%p4 bra 	$L__BB6_7;
	ld.global.f32 	%f38, [%rd3];
	ld.global.f32 	%f39, [%rd18+-12];
	sub.f32 	%f40, %f38, %f39;
	mul.f32 	%f82, %f82, %f40;
	st.global.f32 	[%rd2], %f82;
$L__BB6_7:
	add.s32 	%r23, %r35, 2;
	setp.eq.s32 	%p5, %r1, %r23;
	@%p5 bra 	$L__BB6_9;
	ld.global.f32 	%f41, [%rd3];
	ld.global.f32 	%f42, [%rd18+-8];
	sub.f32 	%f43, %f41, %f42;
	mul.f32 	%f82, %f82, %f43;
	st.global.f32 	[%rd2], %f82;
$L__BB6_9:
	add.s32 	%r24, %r35, 3;
	setp.eq.s32 	%p6, %r1, %r24;
	@%p6 bra 	$L__BB6_11;
	ld.global.f32 	%f44, [%rd3];
	ld.global.f32 	%f45, [%rd18+-4];
	sub.f32 	%f46, %f44, %f45;
	mul.f32 	%f82, %f82, %f46;
	st.global.f32 	[%rd2], %f82;
$L__BB6_11:
	add.s32 	%r25, %r35, 4;
	setp.eq.s32 	%p7, %r1, %r25;
	@%p7 bra 	$L__BB6_13;
	ld.global.f32 	%f47, [%rd3];
	ld.global.f32 	%f48, [%rd18];
	sub.f32 	%f49, %f47, %f48;
	mul.f32 	%f82, %f82, %f49;
	st.global.f32 	[%rd2], %f82;
$L__BB6_13:
	add.s32 	%r26, %r35, 5;
	setp.eq.s32 	%p8, %r1, %r26;
	@%p8 bra 	$L__BB6_15;
	ld.global.f32 	%f50, [%rd3];
	ld.global.f32 	%f51, [%rd18+4];
	sub.f32 	%f52, %f50, %f51;
	mul.f32 	%f82, %f82, %f52;
	st.global.f32 	[%rd2], %f82;
$L__BB6_15:
	add.s32 	%r27, %r35, 6;
	setp.eq.s32 	%p9, %r1, %r27;
	@%p9 bra 	$L__BB6_17;
	ld.global.f32 	%f53, [%rd3];
	ld.global.f32 	%f54, [%rd18+8];
	sub.f32 	%f55, %f53, %f54;
	mul.f32 	%f82, %f82, %f55;
	st.global.f32 	[%rd2], %f82;
$L__BB6_17:
	add.s32 	%r28, %r35, 7;
	setp.eq.s32 	%p10, %r1, %r28;
	@%p10 bra 	$L__BB6_19;
	ld.global.f32 	%f56, [%rd3];
	ld.global.f32 	%f57, [%rd18+12];
	sub.f32 	%f58, %f56, %f57;
	mul.f32 	%f82, %f82, %f58;
	st.global.f32 	[%rd2], %f82;
$L__BB6_19:
	add.s32 	%r35, %r35, 8;
	add.s32 	%r34, %r34, 8;
	add.s64 	%rd18, %rd18, 32;
	setp.ne.s32 	%p11, %r35, %r37;
	@%p11 bra 	$L__BB6_3;
$L__BB6_20:
	setp.eq.s32 	%p12, %r2, 0;
	@%p12 bra 	$L__BB6_40;
	and.b32  	%r10, %r15, 3;
	setp.lt.u32 	%p13, %r2, 4;
	@%p13 bra 	$L__BB6_31;
	setp.eq.s32 	%p14, %r1, %r37;
	mul.wide.u32 	%rd14, %r37, 4;
	add.s64 	%rd7, %rd1, %rd14;
	@%p14 bra 	$L__BB6_24;
	ld.global.f32 	%f59, [%rd3];
	ld.global.f32 	%f60, [%rd7];
	sub.f32 	%f61, %f59, %f60;
	mul.f32 	%f82, %f82, %f61;
	st.global.f32 	[%rd2], %f82;
$L__BB6_24:
	add.s32 	%r29, %r37, 1;
	setp.eq.s32 	%p15, %r1, %r29;
	@%p15 bra 	$L__BB6_26;
	ld.global.f32 	%f62, [%rd3];
	ld.global.f32 	%f63, [%rd7+4];
	sub.f32 	%f64, %f62, %f63;
	mul.f32 	%f82, %f82, %f64;
	st.global.f32 	[%rd2], %f82;
$L__BB6_26:
	add.s32 	%r30, %r37, 2;
	setp.eq.s32 	%p16, %r1, %r30;
	@%p16 bra 	$L__BB6_28;
	ld.global.f32 	%f65, [%rd3];
	ld.global.f32 	%f66, [%rd7+8];
	sub.f32 	%f67, %f65, %f66;
	mul.f32 	%f82, %f82, %f67;
	st.global.f32 	[%rd2], %f82;
$L__BB6_28:
	add.s32 	%r31, %r37, 3;
	setp.eq.s32 	%p17, %r1, %r31;
	@%p17 bra 	$L__BB6_30;
	ld.global.f32 	%f68, [%rd3];
	ld.global.f32 	%f69, [%rd7+12];
	sub.f32 	%f70, %f68, %f69;
	mul.f32 	%f82, %f82, %f70;
	st.global.f32 	[%rd2], %f82;
$L__BB6_30:
	add.s32 	%r37, %r37, 4;
$L__BB6_31:
	setp.eq.s32 	%p18, %r10, 0;
	@%p18 bra 	$L__BB6_40;
	setp.eq.s32 	%p19, %r10, 1;
	@%p19 bra 	$L__BB6_38;
	setp.eq.s32 	%p20, %r1, %r37;
	mul.wide.u32 	%rd15, %r37, 4;
	add.s64 	%rd8, %rd1, %rd15;
	@%p20 bra 	$L__BB6_35;
	ld.global.f32 	%f71, [%rd3];
	ld.global.f32 	%f72, [%rd8];
	sub.f32 	%f73, %f71, %f72;
	mul.f32 	%f82, %f82, %f73;
	st.global.f32 	[%rd2], %f82;
$L__BB6_35:
	add.s32 	%r32, %r37, 1;
	setp.eq.s32 	%p21, %r1, %r32;
	@%p21 bra 	$L__BB6_37;
	ld.global.f32 	%f74, [%rd3];
	ld.global.f32 	%f75, [%rd8+4];
	sub.f32 	%f76, %f74, %f75;
	mul.f32 	%f82, %f82, %f76;
	st.global.f32 	[%rd2], %f82;
$L__BB6_37:
	add.s32 	%r37, %r37, 2;
$L__BB6_38:
	and.b32  	%r33, %r15, 1;
	setp.eq.b32 	%p22, %r33, 1;
	not.pred 	%p23, %p22;
	setp.eq.s32 	%p24, %r1, %r37;
	or.pred  	%p25, %p23, %p24;
	@%p25 bra 	$L__BB6_40;
	ld.global.f32 	%f77, [%rd3];
	mul.wide.u32 	%rd16, %r37, 4;
	add.s64 	%rd17, %rd1, %rd16;
	ld.global.f32 	%f78, [%rd17];
	sub.f32 	%f79, %f77, %f78;
	mul.f32 	%f80, %f82, %f79;
	st.global.f32 	[%rd2], %f80;
$L__BB6_40:
	ret;

}
	// .globl	Compute_w_coeff_cu
.visible .entry Compute_w_coeff_cu(
	.param .u64 .ptr .align 1 Compute_w_coeff_cu_param_0,
	.param .u64 .ptr .align 1 Compute_w_coeff_cu_param_1,
	.param .u64 .ptr .align 1 Compute_w_coeff_cu_param_2,
	.param .u64 .ptr .align 1 Compute_w_coeff_cu_param_3,
	.param .u32 Compute_w_coeff_cu_param_4,
	.param .u32 Compute_w_coeff_cu_param_5,
	.param .u32 Compute_w_coeff_cu_param_6,
	.param .u32 Compute_w_coeff_cu_param_7
)
{
	.reg .pred 	%p<16>;
	.reg .b32 	%r<68>;
	.reg .b32 	%f<97>;
	.reg .b64 	%rd<32>;

	ld.param.u64 	%rd7, [Compute_w_coeff_cu_param_0];
	ld.param.u64 	%rd8, [Compute_w_coeff_cu_param_2];
	ld.param.u64 	%rd9, [Compute_w_coeff_cu_param_3];
	ld.param.u32 	%r27, [Compute_w_coeff_cu_param_4];
	ld.param.u32 	%r28, [Compute_w_coeff_cu_param_5];
	ld.param.u32 	%r29, [Compute_w_coeff_cu_param_6];
	ld.param.u32 	%r30, [Compute_w_coeff_cu_param_7];
	cvta.to.global.u64 	%rd1, %rd7;
	cvta.to.global.u64 	%rd2, %rd8;
	cvta.to.global.u64 	%rd3, %rd9;
	mov.u32 	%r31, %ntid.x;
	mov.u32 	%r32, %ctaid.x;
	mov.u32 	%r33, %tid.x;
	mad.lo.s32 	%r59, %r31, %r32, %r33;
	setp.ge.s32 	%p1, %r59, %r30;
	min.s32 	%r34, %r27, %r29;
	setp.lt.s32 	%p2, %r34, 1;
	or.pred  	%p3, %p2, %p1;
	@%p3 bra 	$L__BB7_20;
	and.b32  	%r2, %r29, 15;
	and.b32  	%r3, %r29, 7;
	and.b32  	%r4, %r29, 2147483632;
	and.b32  	%r5, %r29, 3;
	neg.s32 	%r6, %r4;
$L__BB7_2:
	mul.lo.s32 	%r8, %r59, %r27;
	mul.lo.s32 	%r9, %r59, %r29;
	mov.b32 	%r60, 0;
$L__BB7_3:
	mov.b32 	%r61, 0;
$L__BB7_4:
	ld.param.u64 	%rd31, [Compute_w_coeff_cu_param_1];
	setp.lt.u32 	%p4, %r29, 16;
	cvta.to.global.u64 	%rd10, %rd31;
	shl.b32 	%r38, %r59, 1;
	mul.wide.s32 	%rd11, %r38, 4;
	add.s64 	%rd12, %rd10, %rd11;
	ld.global.u32 	%r39, [%rd12];
	ld.global.u32 	%r40, [%rd12+4];
	mad.lo.s32 	%r41, %r39, %r27, %r60;
	mad.lo.s32 	%r42, %r41, %r28, %r40;
	mad.lo.s32 	%r43, %r42, %r27, %r61;
	add.s32 	%r44, %r60, %r8;
	shl.b32 	%r45, %r44, 1;
	mul.wide.s32 	%rd13, %r45, 4;
	add.s64 	%rd14, %rd3, %rd13;
	ld.global.f32 	%f2, [%rd14];
	add.s32 	%r46, %r61, %r8;
	shl.b32 	%r47, %r46, 1;
	mul.wide.s32 	%rd15, %r47, 4;
	add.s64 	%rd16, %rd3, %rd15;
	ld.global.f32 	%f3, [%rd16+4];
	mul.f32 	%f1, %f2, %f3;
	mul.lo.s32 	%r12, %r43, %r29;
	mov.b32 	%r66, 0;
	@%p4 bra 	$L__BB7_7;
	mov.u32 	%r62, %r9;
	mov.u32 	%r63, %r12;
	mov.u32 	%r64, %r6;
$L__BB7_6:
	.pragma "nounroll";
	mul.wide.s32 	%rd17, %r63, 4;
	add.s64 	%rd18, %rd1, %rd17;
	mul.wide.s32 	%rd19, %r62, 4;
	add.s64 	%rd20, %rd2, %rd19;
	ld.global.f32 	%f4, [%rd20];
	mul.f32 	%f5, %f1, %f4;
	atom.global.add.f32 	%f6, [%rd18], %f5;
	ld.global.f32 	%f7, [%rd20+4];
	mul.f32 	%f8, %f1, %f7;
	atom.global.add.f32 	%f9, [%rd18+4], %f8;
	ld.global.f32 	%f10, [%rd20+8];
	mul.f32 	%f11, %f1, %f10;
	atom.global.add.f32 	%f12, [%rd18+8], %f11;
	ld.global.f32 	%f13, [%rd20+12];
	mul.f32 	%f14, %f1, %f13;
	atom.global.add.f32 	%f15, [%rd18+12], %f14;
	ld.global.f32 	%f16, [%rd20+16];
	mul.f32 	%f17, %f1, %f16;
	atom.global.add.f32 	%f18, [%rd18+16], %f17;
	ld.global.f32 	%f19, [%rd20+20];
	mul.f32 	%f20, %f1, %f19;
	atom.global.add.f32 	%f21, [%rd18+20], %f20;
	ld.global.f32 	%f22, [%rd20+24];
	mul.f32 	%f23, %f1, %f22;
	atom.global.add.f32 	%f24, [%rd18+24], %f23;
	ld.global.f32 	%f25, [%rd20+28];
	mul.f32 	%f26, %f1, %f25;
	atom.global.add.f32 	%f27, [%rd18+28], %f26;
	ld.global.f32 	%f28, [%rd20+32];
	mul.f32 	%f29, %f1, %f28;
	atom.global.add.f32 	%f30, [%rd18+32], %f29;
	ld.global.f32 	%f31, [%rd20+36];
	mul.f32 	%f32, %f1, %f31;
	atom.global.add.f32 	%f33, [%rd18+36], %f32;
	ld.global.f32 	%f34, [%rd20+40];
	mul.f32 	%f35, %f1, %f34;
	atom.global.add.f32 	%f36, [%rd18+40], %f35;
	ld.global.f32 	%f37, [%rd20+44];
	mul.f32 	%f38, %f1, %f37;
	atom.global.add.f32 	%f39, [%rd18+44], %f38;
	ld.global.f32 	%f40, [%rd20+48];
	mul.f32 	%f41, %f1, %f40;
	atom.global.add.f32 	%f42, [%rd18+48], %f41;
	ld.global.f32 	%f43, [%rd20+52];
	mul.f32 	%f44, %f1, %f43;
	atom.global.add.f32 	%f45, [%rd18+52], %f44;
	ld.global.f32 	%f46, [%rd20+56];
	mul.f32 	%f47, %f1, %f46;
	atom.global.add.f32 	%f48, [%rd18+56], %f47;
	ld.global.f32 	%f49, [%rd20+60];
	mul.f32 	%f50, %f1, %f49;
	atom.global.add.f32 	%f51, [%rd18+60], %f50;
	add.s32 	%r64, %r64, 16;
	add.s32 	%r63, %r63, 16;
	add.s32 	%r62, %r62, 16;
	setp.ne.s32 	%p5, %r64, 0;
	mov.u32 	%r66, %r4;
	@%p5 bra 	$L__BB7_6;
$L__BB7_7:
	setp.eq.s32 	%p6, %r2, 0;
	@%p6 bra 	$L__BB7_17;
	add.s32 	%r48, %r2, -1;
	setp.lt.u32 	%p7, %r48, 7;
	@%p7 bra 	$L__BB7_10;
	add.s32 	%r49, %r66, %r12;
	mul.wide.s32 	%rd21, %r49, 4;
	add.s64 	%rd22, %rd1, %rd21;
	add.s32 	%r50, %r66, %r9;
	mul.wide.s32 	%rd23, %r50, 4;
	add.s64 	%rd24, %rd2, %rd23;
	ld.global.f32 	%f52, [%rd24];
	mul.f32 	%f53, %f1, %f52;
	atom.global.add.f32 	%f54, [%rd22], %f53;
	ld.global.f32 	%f55, [%rd24+4];
	mul.f32 	%f56, %f1, %f55;
	atom.global.add.f32 	%f57, [%rd22+4], %f56;
	ld.global.f32 	%f58, [%rd24+8];
	mul.f32 	%f59, %f1, %f58;
	atom.global.add.f32 	%f60, [%rd22+8], %f59;
	ld.global.f32 	%f61, [%rd24+12];
	mul.f32 	%f62, %f1, %f61;
	atom.global.add.f32 	%f63, [%rd22+12], %f62;
	ld.global.f32 	%f64, [%rd24+16];
	mul.f32 	%f65, %f1, %f64;
	atom.global.add.f32 	%f66, [%rd22+16], %f65;
	ld.global.f32 	%f67, [%rd24+20];
	mul.f32 	%f68, %f1, %f67;
	atom.global.add.f32 	%f69, [%rd22+20], %f68;
	ld.global.f32 	%f70, [%rd24+24];
	mul.f32 	%f71, %f1, %f70;
	atom.global.add.f32 	%f72, [%rd22+24], %f71;
	ld.global.f32 	%f73, [%rd24+28];
	mul.f32 	%f74, %f1, %f73;
	atom.global.add.f32 	%f75, [%rd22+28], %f74;
	add.s32 	%r66, %r66, 8;
$L__BB7_10:
	setp.eq.s32 	%p8, %r3, 0;
	@%p8 bra 	$L__BB7_17;
	add.s32 	%r51, %r3, -1;
	setp.lt.u32 	%p9, %r51, 3;
	@%p9 bra 	$L__BB7_13;
	add.s32 	%r52, %r66, %r12;
	mul.wide.s32 	%rd25, %r52, 4;
	add.s64 	%rd26, %rd1, %rd25;
	add.s32 	%r53, %r66, %r9;
	mul.wide.s32 	%rd27, %r53, 4;
	add.s64 	%rd28, %rd2, %rd27;
	ld.global.f32 	%f76, [%rd28];
	mul.f32 	%f77, %f1, %f76;
	atom.global.add.f32 	%f78, [%rd26], %f77;
	ld.global.f32 	%f79, [%rd28+4];
	mul.f32 	%f80, %f1, %f79;
	atom.global.add.f32 	%f81, [%rd26+4], %f80;
	ld.global.f32 	%f82, [%rd28+8];
	mul.f32 	%f83, %f1, %f82;
	atom.global.add.f32 	%f84, [%rd26+8], %f83;
	ld.global.f32 	%f85, [%rd28+12];
	mul.f32 	%f86, %f1, %f85;
	atom.global.add.f32 	%f87, [%rd26+12], %f86;
	add.s32 	%r66, %r66, 4;
$L__BB7_13:
	setp.eq.s32 	%p10, %r5, 0;
	@%p10 bra 	$L__BB7_17;
	setp.eq.s32 	%p11, %r5, 1;
	add.s32 	%r54, %r66, %r12;
	mul.wide.s32 	%rd29, %r54, 4;
	add.s64 	%rd4, %rd1, %rd29;
	add.s32 	%r55, %r66, %r9;
	mul.wide.s32 	%rd30, %r55, 4;
	add.s64 	%rd5, %rd2, %rd30;
	ld.global.f32 	%f88, [%rd5];
	mul.f32 	%f89, %f1, %f88;
	atom.global.add.f32 	%f90, [%rd4], %f89;
	@%p11 bra 	$L__BB7_17;
	setp.eq.s32 	%p12, %r5, 2;
	ld.global.f32 	%f91, [%rd5+4];
	mul.f32 	%f92, %f1, %f91;
	atom.global.add.f32 	%f93, [%rd4+4], %f92;
	@%p12 bra 	$L__BB7_17;
	ld.global.f32 	%f94, [%rd5+8];
	mul.f32 	%f95, %f1, %f94;
	atom.global.add.f32 	%f96, [%rd4+8], %f95;
$L__BB7_17:
	add.s32 	%r61, %r61, 1;
	setp.ne.s32 	%p13, %r61, %r27;
	@%p13 bra 	$L__BB7_4;
	add.s32 	%r60, %r60, 1;
	setp.ne.s32 	%p14, %r60, %r27;
	@%p14 bra 	$L__BB7_3;
	ld.param.u32 	%r58, [Compute_w_coeff_cu_param_7];
	mov.u32 	%r56, %ntid.x;
	mov.u32 	%r57, %nctaid.x;
	mad.lo.s32 	%r59, %r56, %r57, %r59;
	setp.lt.s32 	%p15, %r59, %r58;
	@%p15 bra 	$L__BB7_2;
$L__BB7_20:
	ret;

}
	// .globl	PotentialsQij_cu
.visible .entry PotentialsQij_cu(
	.param .u64 .ptr .align 1 PotentialsQij_cu_param_0,
	.param .u64 .ptr .align 1 PotentialsQij_cu_param_1,
	.param .u64 .ptr .align 1 PotentialsQij_cu_param_2,
	.param .u64 .ptr .align 1 PotentialsQij_cu_param_3,
	.param .u32 PotentialsQij_cu_param_4,
	.param .u32 PotentialsQij_cu_param_5,
	.param .u32 PotentialsQij_cu_param_6,
	.param .u32 PotentialsQij_cu_param_7
)
{
	.reg .pred 	%p<13>;
	.reg .b32 	%r<137>;
	.reg .b32 	%f<49>;
	.reg .b64 	%rd<55>;

	ld.param.u64 	%rd8, [PotentialsQij_cu_param_0];
	ld.param.u64 	%rd9, [PotentialsQij_cu_param_2];
	ld.param.u64 	%rd10, [PotentialsQij_cu_param_3];
	ld.param.u32 	%r54, [PotentialsQij_cu_param_4];
	ld.param.u32 	%r55, [PotentialsQij_cu_param_5];
	ld.param.u32 	%r56, [PotentialsQij_cu_param_6];
	ld.param.u32 	%r57, [PotentialsQij_cu_param_7];
	cvta.to.global.u64 	%rd1, %rd8;
	cvta.to.global.u64 	%rd2, %rd10;
	cvta.to.global.u64 	%rd3, %rd9;
	mov.u32 	%r58, %ntid.x;
	mov.u32 	%r59, %ctaid.x;
	mov.u32 	%r60, %tid.x;
	mad.lo.s32 	%r121, %r58, %r59, %r60;
	mul.lo.s32 	%r2, %r55, %r54;
	setp.ge.s32 	%p1, %r121, %r57;
	@%p1 bra 	$L__BB8_19;
	min.s32 	%r61, %r54, %r56;
	setp.lt.s32 	%p2, %r61, 1;
	@%p2 bra 	$L__BB8_19;
	and.b32  	%r3, %r56, 7;
	and.b32  	%r4, %r56, 3;
	and.b32  	%r5, %r56, 2147483640;
	and.b32  	%r6, %r56, 1;
	neg.s32 	%r7, %r5;
	mul.lo.s32 	%r62, %r55, %r55;
	mul.lo.s32 	%r63, %r54, %r54;
	mul.lo.s32 	%r64, %r62, %r63;
	shl.b32 	%r8, %r64, 5;
	add.s64 	%rd4, %rd1, 16;
$L__BB8_3:
	ld.param.u64 	%rd54, [PotentialsQij_cu_param_1];
	shl.b32 	%r66, %r121, 1;
	cvta.to.global.u64 	%rd11, %rd54;
	mul.wide.s32 	%rd12, %r66, 4;
	add.s64 	%rd5, %rd11, %rd12;
	mul.lo.s32 	%r10, %r121, %r54;
	mul.lo.s32 	%r11, %r121, %r56;
	mov.b32 	%r122, 0;
$L__BB8_4:
	add.s32 	%r13, %r122, %r2;
	add.s32 	%r68, %r122, %r10;
	shl.b32 	%r69, %r68, 1;
	mul.wide.s32 	%rd13, %r69, 4;
	add.s64 	%rd6, %rd3, %rd13;
	mov.b32 	%r123, 0;
$L__BB8_5:
	setp.lt.u32 	%p3, %r56, 8;
	ld.global.u32 	%r71, [%rd5];
	ld.global.u32 	%r15, [%rd5+4];
	mad.lo.s32 	%r72, %r71, %r54, %r13;
	shl.b32 	%r16, %r72, 1;
	ld.global.f32 	%f2, [%rd6];
	add.s32 	%r73, %r123, %r10;
	shl.b32 	%r74, %r73, 1;
	mul.wide.s32 	%rd14, %r74, 4;
	add.s64 	%rd15, %rd3, %rd14;
	ld.global.f32 	%f3, [%rd15+4];
	mul.f32 	%f1, %f2, %f3;
	add.s32 	%r75, %r123, %r2;
	mad.lo.s32 	%r17, %r15, %r54, %r75;
	mov.b32 	%r135, 0;
	@%p3 bra 	$L__BB8_8;
	add.s32 	%r76, %r16, 1;
	mad.lo.s32 	%r77, %r55, %r16, %r55;
	add.s32 	%r78, %r15, %r77;
	mad.lo.s32 	%r132, %r54, %r78, %r123;
	mad.lo.s32 	%r79, %r2, 28, %r76;
	mad.lo.s32 	%r80, %r55, %r79, %r15;
	mad.lo.s32 	%r131, %r54, %r80, %r123;
	mad.lo.s32 	%r81, %r2, 24, %r76;
	mad.lo.s32 	%r82, %r55, %r81, %r15;
	mad.lo.s32 	%r130, %r54, %r82, %r123;
	mad.lo.s32 	%r83, %r2, 20, %r76;
	mad.lo.s32 	%r84, %r55, %r83, %r15;
	mad.lo.s32 	%r129, %r54, %r84, %r123;
	shl.b32 	%r85, %r2, 4;
	add.s32 	%r86, %r76, %r85;
	mad.lo.s32 	%r87, %r55, %r86, %r15;
	mad.lo.s32 	%r128, %r54, %r87, %r123;
	mad.lo.s32 	%r88, %r2, 12, %r76;
	mad.lo.s32 	%r89, %r55, %r88, %r15;
	mad.lo.s32 	%r127, %r54, %r89, %r123;
	shl.b32 	%r90, %r2, 3;
	add.s32 	%r91, %r76, %r90;
	mad.lo.s32 	%r92, %r55, %r91, %r15;
	mad.lo.s32 	%r126, %r54, %r92, %r123;
	shl.b32 	%r93, %r2, 2;
	add.s32 	%r94, %r76, %r93;
	mad.lo.s32 	%r95, %r55, %r94, %r15;
	mad.lo.s32 	%r124, %r54, %r95, %r123;
	mov.u32 	%r125, %r11;
	mov.u32 	%r133, %r7;
$L__BB8_7:
	.pragma "nounroll";
	mul.wide.s32 	%rd16, %r125, 4;
	add.s64 	%rd17, %rd4, %rd16;
	mul.wide.s32 	%rd18, %r132, 4;
	add.s64 	%rd19, %rd2, %rd18;
	ld.global.f32 	%f4, [%rd19];
	ld.global.f32 	%f5, [%rd17+-16];
	fma.rn.f32 	%f6, %f1, %f4, %f5;
	st.global.f32 	[%rd17+-16], %f6;
	mul.wide.s32 	%rd20, %r124, 4;
	add.s64 	%rd21, %rd2, %rd20;
	ld.global.f32 	%f7, [%rd21];
	ld.global.f32 	%f8, [%rd17+-12];
	fma.rn.f32 	%f9, %f1, %f7, %f8;
	st.global.f32 	[%rd17+-12], %f9;
	mul.wide.s32 	%rd22, %r126, 4;
	add.s64 	%rd23, %rd2, %rd22;
	ld.global.f32 	%f10, [%rd23];
	ld.global.f32 	%f11, [%rd17+-8];
	fma.rn.f32 	%f12, %f1, %f10, %f11;
	st.global.f32 	[%rd17+-8], %f12;
	mul.wide.s32 	%rd24, %r127, 4;
	add.s64 	%rd25, %rd2, %rd24;
	ld.global.f32 	%f13, [%rd25];
	ld.global.f32 	%f14, [%rd17+-4];
	fma.rn.f32 	%f15, %f1, %f13, %f14;
	st.global.f32 	[%rd17+-4], %f15;
	mul.wide.s32 	%rd26, %r128, 4;
	add.s64 	%rd27, %rd2, %rd26;
	ld.global.f32 	%f16, [%rd27];
	ld.global.f32 	%f17, [%rd17];
	fma.rn.f32 	%f18, %f1, %f16, %f17;
	st.global.f32 	[%rd17], %f18;
	mul.wide.s32 	%rd28, %r129, 4;
	add.s64 	%rd29, %rd2, %rd28;
	ld.global.f32 	%f19, [%rd29];
	ld.global.f32 	%f20, [%rd17+4];
	fma.rn.f32 	%f21, %f1, %f19, %f20;
	st.global.f32 	[%rd17+4], %f21;
	mul.wide.s32 	%rd30, %r130, 4;
	add.s64 	%rd31, %rd2, %rd30;
	ld.global.f32 	%f22, [%rd31];
	ld.global.f32 	%f23, [%rd17+8];
	fma.rn.f32 	%f24, %f1, %f22, %f23;
	st.global.f32 	[%rd17+8], %f24;
	mul.wide.s32 	%rd32, %r131, 4;
	add.s64 	%rd33, %rd2, %rd32;
	ld.global.f32 	%f25, [%rd33];
	ld.global.f32 	%f26, [%rd17+12];
	fma.rn.f32 	%f27, %f1, %f25, %f26;
	st.global.f32 	[%rd17+12], %f27;
	add.s32 	%r133, %r133, 8;
	add.s32 	%r132, %r132, %r8;
	add.s32 	%r131, %r131, %r8;
	add.s32 	%r130, %r130, %r8;
	add.s32 	%r129, %r129, %r8;
	add.s32 	%r128, %r128, %r8;
	add.s32 	%r127, %r127, %r8;
	add.s32 	%r126, %r126, %r8;
	add.s32 	%r125, %r125, 8;
	add.s32 	%r124, %r124, %r8;
	setp.ne.s32 	%p4, %r133, 0;
	mov.u32 	%r135, %r5;
	@%p4 bra 	$L__BB8_7;
$L__BB8_8:
	setp.eq.s32 	%p5, %r3, 0;
	@%p5 bra 	$L__BB8_16;
	add.s32 	%r96, %r3, -1;
	setp.lt.u32 	%p6, %r96, 3;
	@%p6 bra 	$L__BB8_11;
	shl.b32 	%r97, %r2, 2;
	mad.lo.s32 	%r98, %r97, %r135, %r16;
	mad.lo.s32 	%r99, %r98, %r2, %r17;
	mul.wide.s32 	%rd34, %r99, 4;
	add.s64 	%rd35, %rd2, %rd34;
	ld.global.f32 	%f28, [%rd35];
	add.s32 	%r100, %r135, %r11;
	mul.wide.s32 	%rd36, %r100, 4;
	add.s64 	%rd37, %rd1, %rd36;
	ld.global.f32 	%f29, [%rd37];
	fma.rn.f32 	%f30, %f1, %f28, %f29;
	st.global.f32 	[%rd37], %f30;
	add.s32 	%r101, %r98, %r97;
	mad.lo.s32 	%r102, %r101, %r2, %r17;
	mul.wide.s32 	%rd38, %r102, 4;
	add.s64 	%rd39, %rd2, %rd38;
	ld.global.f32 	%f31, [%rd39];
	ld.global.f32 	%f32, [%rd37+4];
	fma.rn.f32 	%f33, %f1, %f31, %f32;
	st.global.f32 	[%rd37+4], %f33;
	add.s32 	%r103, %r101, %r97;
	mad.lo.s32 	%r104, %r103, %r2, %r17;
	mul.wide.s32 	%rd40, %r104, 4;
	add.s64 	%rd41, %rd2, %rd40;
	ld.global.f32 	%f34, [%rd41];
	ld.global.f32 	%f35, [%rd37+8];
	fma.rn.f32 	%f36, %f1, %f34, %f35;
	st.global.f32 	[%rd37+8], %f36;
	add.s32 	%r105, %r103, %r97;
	mad.lo.s32 	%r106, %r105, %r2, %r17;
	mul.wide.s32 	%rd42, %r106, 4;
	add.s64 	%rd43, %rd2, %rd42;
	ld.global.f32 	%f37, [%rd43];
	ld.global.f32 	%f38, [%rd37+12];
	fma.rn.f32 	%f39, %f1, %f37, %f38;
	st.global.f32 	[%rd37+12], %f39;
	add.s32 	%r135, %r135, 4;
$L__BB8_11:
	setp.eq.s32 	%p7, %r4, 0;
	@%p7 bra 	$L__BB8_16;
	setp.eq.s32 	%p8, %r4, 1;
	@%p8 bra 	$L__BB8_14;
	shl.b32 	%r107, %r2, 2;
	mad.lo.s32 	%r108, %r107, %r135, %r16;
	mad.lo.s32 	%r109, %r108, %r2, %r17;
	mul.wide.s32 	%rd44, %r109, 4;
	add.s64 	%rd45, %rd2, %rd44;
	ld.global.f32 	%f40, [%rd45];
	add.s32 	%r110, %r135, %r11;
	mul.wide.s32 	%rd46, %r110, 4;
	add.s64 	%rd47, %rd1, %rd46;
	ld.global.f32 	%f41, [%rd47];
	fma.rn.f32 	%f42, %f1, %f40, %f41;
	st.global.f32 	[%rd47], %f42;
	add.s32 	%r111, %r108, %r107;
	mad.lo.s32 	%r112, %r111, %r2, %r17;
	mul.wide.s32 	%rd48, %r112, 4;
	add.s64 	%rd49, %rd2, %rd48;
	ld.global.f32 	%f43, [%rd49];
	ld.global.f32 	%f44, [%rd47+4];
	fma.rn.f32 	%f45, %f1, %f43, %f44;
	st.global.f32 	[%rd47+4], %f45;
	add.s32 	%r135, %r135, 2;
$L__BB8_14:
	setp.eq.s32 	%p9, %r6, 0;
	@%p9 bra 	$L__BB8_16;
	mul.lo.s32 	%r113, %r2, %r135;
	shl.b32 	%r114, %r113, 2;
	add.s32 	%r115, %r114, %r16;
	mad.lo.s32 	%r116, %r115, %r2, %r17;
	mul.wide.s32 	%rd50, %r116, 4;
	add.s64 	%rd51, %rd2, %rd50;
	ld.global.f32 	%f46, [%rd51];
	add.s32 	%r117, %r135, %r11;
	mul.wide.s32 	%rd52, %r117, 4;
	add.s64 	%rd53, %rd1, %rd52;
	ld.global.f32 	%f47, [%rd53];
	fma.rn.f32 	%f48, %f1, %f46, %f47;
	st.global.f32 	[%rd53], %f48;
$L__BB8_16:
	add.s32 	%r123, %r123, 1;
	setp.ne.s32 	%p10, %r123, %r54;
	@%p10 bra 	$L__BB8_5;
	add.s32 	%r122, %r122, 1;
	setp.ne.s32 	%p11, %r122, %r54;
	@%p11 bra 	$L__BB8_4;
	ld.param.u32 	%r120, [PotentialsQij_cu_param_7];
	mov.u32 	%r118, %ntid.x;
	mov.u32 	%r119, %nctaid.x;
	mad.lo.s32 	%r121, %r118, %r119, %r121;
	setp.lt.s32 	%p12, %r121, %r120;
	@%p12 bra 	$L__BB8_3;
$L__BB8_19:
	ret;

}
	// .globl	Circulant_kernel_tilde_cu
.visible .entry Circulant_kernel_tilde_cu(
	.param .u64 .ptr .align 1 Circulant_kernel_tilde_cu_param_0,
	.param .u64 .ptr .align 1 Circulant_kernel_tilde_cu_param_1,
	.param .u32 Circulant_kernel_tilde_cu_param_2,
	.param .u32 Circulant_kernel_tilde_cu_param_3,
	.param .u32 Circulant_kernel_tilde_cu_param_4,
	.param .u32 Circulant_kernel_tilde_cu_param_5,
	.param .u32 Circulant_kernel_tilde_cu_param_6,
	.param .f32 Circulant_kernel_tilde_cu_param_7,
	.param .f32 Circulant_kernel_tilde_cu_param_8
)
{
	.reg .pred 	%p<26>;
	.reg .b32 	%r<53>;
	.reg .b32 	%f<83>;
	.reg .b64 	%rd<13>;

	ld.param.u64 	%rd2, [Circulant_kernel_tilde_cu_param_0];
	ld.param.u64 	%rd3, [Circulant_kernel_tilde_cu_param_1];
	ld.param.u32 	%r23, [Circulant_kernel_tilde_cu_param_2];
	ld.param.u32 	%r21, [Circulant_kernel_tilde_cu_param_3];
	ld.param.u32 	%r22, [Circulant_kernel_tilde_cu_param_4];
	ld.param.f32 	%f14, [Circulant_kernel_tilde_cu_param_7];
	ld.param.f32 	%f15, [Circulant_kernel_tilde_cu_param_8];
	cvta.to.global.u64 	%rd4, %rd3;
	mov.u32 	%r24, %ntid.x;
	mov.u32 	%r25, %ctaid.x;
	mov.u32 	%r26, %tid.x;
	mad.lo.s32 	%r46, %r24, %r25, %r26;
	mov.u32 	%r27, %nctaid.x;
	mul.lo.s32 	%r2, %r24, %r27;
	ld.global.f32 	%f16, [%rd4];
	cvt.rn.f32.s32 	%f17, %r23;
	div.rn.f32 	%f1, %f16, %f17;
	setp.ge.s32 	%p1, %r46, %r21;
	@%p1 bra 	$L__BB9_14;
	setp.lt.s32 	%p2, %r21, 1;
	neg.f32 	%f2, %f15;
	mul.f32 	%f18, %f15, 0fBF000000;
	cvt.rzi.f32.f32 	%f19, %f18;
	add.f32 	%f20, %f19, %f19;
	sub.f32 	%f21, %f2, %f20;
	abs.f32 	%f3, %f21;
	abs.f32 	%f4, %f2;
	@%p2 bra 	$L__BB9_14;
	cvta.to.global.u64 	%rd1, %rd2;
	neg.s32 	%r3, %r21;
	mul.f32 	%f5, %f1, %f1;
	cvt.rmi.f32.f32 	%f6, %f2;
$L__BB9_3:
	mul.lo.s32 	%r5, %r46, %r46;
	add.s32 	%r29, %r46, %r21;
	sub.s32 	%r30, %r21, %r46;
	mad.lo.s32 	%r48, %r30, %r22, %r21;
	mad.lo.s32 	%r47, %r29, %r22, %r21;
	mov.b32 	%r52, 0;
	mov.u32 	%r49, %r47;
	mov.u32 	%r50, %r48;
	mov.u32 	%r51, %r3;
$L__BB9_4:
	setp.eq.f32 	%p3, %f15, 0f00000000;
	mad.lo.s32 	%r31, %r52, %r52, %r5;
	cvt.rn.f32.u32 	%f23, %r31;
	fma.rn.f32 	%f7, %f5, %f23, 0f3F800000;
	abs.f32 	%f8, %f7;
	setp.lt.f32 	%p4, %f8, 0f00800000;
	mul.f32 	%f24, %f8, 0f4B800000;
	selp.f32 	%f25, %f24, %f8, %p4;
	selp.f32 	%f26, 0fC1C00000, 0f00000000, %p4;
	mov.b32 	%r32, %f25;
	add.s32 	%r33, %r32, -1060439283;
	and.b32  	%r34, %r33, -8388608;
	sub.s32 	%r35, %r32, %r34;
	mov.b32 	%f27, %r35;
	cvt.rn.f32.s32 	%f28, %r34;
	fma.rn.f32 	%f29, %f28, 0f34000000, %f26;
	add.f32 	%f30, %f27, 0fBF800000;
	add.f32 	%f31, %f27, 0f3F800000;
	rcp.approx.ftz.f32 	%f32, %f31;
	add.f32 	%f33, %f30, %f30;
	mul.f32 	%f34, %f33, %f32;
	mul.f32 	%f35, %f34, %f34;
	sub.f32 	%f36, %f30, %f34;
	add.f32 	%f37, %f36, %f36;
	neg.f32 	%f38, %f34;
	fma.rn.f32 	%f39, %f38, %f30, %f37;
	mul.rn.f32 	%f40, %f32, %f39;
	fma.rn.f32 	%f41, %f35, 0f3A2C32E4, 0f3B52E7DB;
	fma.rn.f32 	%f42, %f41, %f35, 0f3C93BB73;
	fma.rn.f32 	%f43, %f42, %f35, 0f3DF6384F;
	mul.rn.f32 	%f44, %f43, %f35;
	fma.rn.f32 	%f45, %f34, 0f3FB8AA3B, %f29;
	sub.f32 	%f46, %f29, %f45;
	fma.rn.f32 	%f47, %f34, 0f3FB8AA3B, %f46;
	fma.rn.f32 	%f48, %f40, 0f3FB8AA3B, %f47;
	fma.rn.f32 	%f49, %f34, 0f32A55E34, %f48;
	mul.f32 	%f50, %f44, 0f40400000;
	fma.rn.f32 	%f51, %f50, %f40, %f49;
	fma.rn.f32 	%f52, %f44, %f34, %f51;
	add.rn.f32 	%f53, %f45, %f52;
	neg.f32 	%f54, %f45;
	add.rn.f32 	%f55, %f53, %f54;
	neg.f32 	%f56, %f55;
	add.rn.f32 	%f57, %f52, %f56;
	mul.rn.f32 	%f58, %f53, %f2;
	neg.f32 	%f59, %f58;
	fma.rn.f32 	%f60, %f53, %f2, %f59;
	fma.rn.f32 	%f61, %f57, %f2, %f60;
	cvt.rni.f32.f32 	%f62, %f58;
	sub.f32 	%f63, %f58, %f62;
	add.f32 	%f64, %f63, %f61;
	fma.rn.f32 	%f65, %f64, 0f391FCB8E, 0f3AAF85ED;
	fma.rn.f32 	%f66, %f65, %f64, 0f3C1D9856;
	fma.rn.f32 	%f67, %f66, %f64, 0f3D6357BB;
	fma.rn.f32 	%f68, %f67, %f64, 0f3E75FDEC;
	fma.rn.f32 	%f69, %f68, %f64, 0f3F317218;
	fma.rn.f32 	%f70, %f69, %f64, 0f3F800000;
	cvt.rzi.s32.f32 	%r36, %f62;
	setp.gt.f32 	%p5, %f62, 0f00000000;
	selp.b32 	%r37, 0, -2097152000, %p5;
	add.s32 	%r38, %r37, 2130706432;
	mov.b32 	%f71, %r38;
	mul.f32 	%f72, %f70, %f71;
	shl.b32 	%r39, %r36, 23;
	sub.s32 	%r40, %r39, %r37;
	mov.b32 	%f73, %r40;
	mul.f32 	%f74, %f72, %f73;
	abs.f32 	%f75, %f58;
	setp.gt.f32 	%p6, %f75, 0f43180000;
	setp.lt.f32 	%p7, %f58, 0f00000000;
	selp.f32 	%f76, 0f00000000, 0f7F800000, %p7;
	selp.f32 	%f9, %f76, %f74, %p6;
	setp.eq.f32 	%p8, %f7, 0f3F800000;
	or.pred  	%p9, %p3, %p8;
	mov.f32 	%f82, 0f3F800000;
	@%p9 bra 	$L__BB9_12;
	setp.nan.f32 	%p10, %f4, %f4;
	setp.nan.f32 	%p11, %f8, %f8;
	or.pred  	%p12, %p11, %p10;
	@%p12 bra 	$L__BB9_11;
	setp.eq.f32 	%p13, %f7, 0f00000000;
	setp.eq.f32 	%p14, %f8, 0f7F800000;
	or.pred  	%p15, %p13, %p14;
	@%p15 bra 	$L__BB9_10;
	setp.eq.f32 	%p16, %f4, 0f7F800000;
	setp.eq.f32 	%p17, %f7, 0fBF800000;
	and.pred  	%p18, %p17, %p16;
	@%p18 bra 	$L__BB9_12;
	setp.geu.f32 	%p19, %f7, 0f00000000;
	mov.f32 	%f82, %f9;
	@%p19 bra 	$L__BB9_12;
	setp.neu.f32 	%p20, %f6, %f2;
	setp.neu.f32 	%p21, %f3, 0f3F800000;
	neg.f32 	%f78, %f9;
	selp.f32 	%f79, %f9, %f78, %p21;
	selp.f32 	%f82, 0f7FFFFFFF, %f79, %p20;
	bra.uni 	$L__BB9_12;
$L__BB9_10:
	setp.gt.f32 	%p22, %f15, 0f00000000;
	setp.neu.f32 	%p23, %f3, 0f3F800000;
	add.f32 	%f80, %f7, %f7;
	mov.b32 	%r41, %f80;
	xor.b32  	%r42, %r41, 2139095040;
	selp.b32 	%r43, %r42, %r41, %p22;
	and.b32  	%r44, %r43, 2147483647;
	selp.b32 	%r45, %r44, %r43, %p23;
	mov.b32 	%f82, %r45;
	bra.uni 	$L__BB9_12;
$L__BB9_11:
	add.rn.f32 	%f82, %f7, %f2;
$L__BB9_12:
	mul.f32 	%f81, %f14, %f82;
	mul.wide.s32 	%rd5, %r47, 4;
	add.s64 	%rd6, %rd1, %rd5;
	st.global.f32 	[%rd6], %f81;
	mul.wide.s32 	%rd7, %r48, 4;
	add.s64 	%rd8, %rd1, %rd7;
	st.global.f32 	[%rd8], %f81;
	mul.wide.s32 	%rd9, %r49, 4;
	add.s64 	%rd10, %rd1, %rd9;
	st.global.f32 	[%rd10], %f81;
	mul.wide.s32 	%rd11, %r50, 4;
	add.s64 	%rd12, %rd1, %rd11;
	st.global.f32 	[%rd12], %f81;
	add.s32 	%r52, %r52, 1;
	add.s32 	%r51, %r51, 1;
	setp.ne.s32 	%p24, %r51, 0;
	add.s32 	%r50, %r50, -1;
	add.s32 	%r49, %r49, -1;
	add.s32 	%r48, %r48, 1;
	add.s32 	%r47, %r47, 1;
	@%p24 bra 	$L__BB9_4;
	add.s32 	%r46, %r46, %r2;
	setp.lt.s32 	%p25, %r46, %r21;
	@%p25 bra 	$L__BB9_3;
$L__BB9_14:
	ret;

}
	// .globl	Collision_kernel_tilde_cu
.visible .entry Collision_kernel_tilde_cu(
	.param .u64 .ptr .align 1 Collision_kernel_tilde_cu_param_0,
	.param .u64 .ptr .align 1 Collision_kernel_tilde_cu_param_1,
	.param .u32 Collision_kernel_tilde_cu_param_2,
	.param .u32 Collision_kernel_tilde_cu_param_3,
	.param .u32 Collision_kernel_tilde_cu_param_4,
	.param .u32 Collision_kernel_tilde_cu_param_5,
	.param .u32 Collision_kernel_tilde_cu_param_6,
	.param .f32 Collision_kernel_tilde_cu_param_7
)
{
	.reg .pred 	%p<10>;
	.reg .b32 	%r<56>;
	.reg .b32 	%f<48>;
	.reg .b64 	%rd<21>;
	.reg .b64 	%fd<43>;

	ld.param.u64 	%rd6, [Collision_kernel_tilde_cu_param_0];
	ld.param.u64 	%rd7, [Collision_kernel_tilde_cu_param_1];
	ld.param.u32 	%r16, [Collision_kernel_tilde_cu_param_2];
	ld.param.u32 	%r14, [Collision_kernel_tilde_cu_param_3];
	ld.param.u32 	%r15, [Collision_kernel_tilde_cu_param_4];
	ld.param.f32 	%f2, [Collision_kernel_tilde_cu_param_7];
	cvta.to.global.u64 	%rd1, %rd6;
	cvta.to.global.u64 	%rd8, %rd7;
	mov.u32 	%r1, %ntid.x;
	mov.u32 	%r17, %ctaid.x;
	mov.u32 	%r18, %tid.x;
	mad.lo.s32 	%r53, %r1, %r17, %r18;
	ld.global.f32 	%f3, [%rd8];
	cvt.rn.f32.s32 	%f4, %r16;
	div.rn.f32 	%f5, %f3, %f4;
	mul.f32 	%f1, %f5, %f5;
	setp.ge.s32 	%p1, %r53, %r14;
	setp.lt.s32 	%p2, %r14, 1;
	or.pred  	%p3, %p1, %p2;
	@%p3 bra 	$L__BB10_10;
	and.b32  	%r3, %r14, 3;
	and.b32  	%r4, %r14, 2147483644;
	mov.u32 	%r19, %nctaid.x;
	mul.lo.s32 	%r5, %r1, %r19;
$L__BB10_2:
	setp.lt.u32 	%p4, %r14, 4;
	mul.lo.s32 	%r7, %r53, %r53;
	add.s32 	%r21, %r53, %r14;
	mul.lo.s32 	%r8, %r21, %r15;
	sub.s32 	%r22, %r14, %r53;
	mul.lo.s32 	%r9, %r22, %r15;
	mov.b32 	%r55, 0;
	@%p4 bra 	$L__BB10_5;
	mov.b32 	%r54, 0;
$L__BB10_4:
	mul.lo.s32 	%r24, %r54, %r54;
	add.s32 	%r25, %r24, %r7;
	cvt.rn.f32.u32 	%f6, %r25;
	mul.f32 	%f7, %f1, %f6;
	sqrt.rn.f32 	%f8, %f7;
	cvt.f64.f32 	%fd1, %f8;
	add.f64 	%fd2, %fd1, 0d3F50624DD2F1A9FC;
	cvt.rn.f32.f64 	%f9, %fd2;
	sub.f32 	%f10, %f2, %f9;
	cvt.f64.f32 	%fd3, %f10;
	max.f64 	%fd4, %fd3, 0d0000000000000000;
	cvt.f64.f32 	%fd5, %f9;
	div.rn.f64 	%fd6, %fd4, %fd5;
	cvt.rn.f32.f64 	%f11, %fd6;
	add.s32 	%r26, %r54, %r14;
	add.s32 	%r27, %r26, %r8;
	mul.wide.s32 	%rd9, %r27, 4;
	add.s64 	%rd10, %rd1, %rd9;
	st.global.f32 	[%rd10], %f11;
	add.s32 	%r28, %r26, %r9;
	mul.wide.s32 	%rd11, %r28, 4;
	add.s64 	%rd12, %rd1, %rd11;
	st.global.f32 	[%rd12], %f11;
	sub.s32 	%r29, %r14, %r54;
	add.s32 	%r30, %r29, %r8;
	mul.wide.s32 	%rd13, %r30, 4;
	add.s64 	%rd14, %rd1, %rd13;
	st.global.f32 	[%rd14], %f11;
	add.s32 	%r31, %r29, %r9;
	mul.wide.s32 	%rd15, %r31, 4;
	add.s64 	%rd16, %rd1, %rd15;
	st.global.f32 	[%rd16], %f11;
	add.s32 	%r32, %r24, %r54;
	add.s32 	%r33, %r54, %r32;
	add.s32 	%r34, %r33, %r7;
	add.s32 	%r35, %r34, 1;
	cvt.rn.f32.u32 	%f12, %r35;
	mul.f32 	%f13, %f1, %f12;
	sqrt.rn.f32 	%f14, %f13;
	cvt.f64.f32 	%fd7, %f14;
	add.f64 	%fd8, %fd7, 0d3F50624DD2F1A9FC;
	cvt.rn.f32.f64 	%f15, %fd8;
	sub.f32 	%f16, %f2, %f15;
	cvt.f64.f32 	%fd9, %f16;
	max.f64 	%fd10, %fd9, 0d0000000000000000;
	cvt.f64.f32 	%fd11, %f15;
	div.rn.f64 	%fd12, %fd10, %fd11;
	cvt.rn.f32.f64 	%f17, %fd12;
	st.global.f32 	[%rd10+4], %f17;
	st.global.f32 	[%rd12+4], %f17;
	st.global.f32 	[%rd14+-4], %f17;
	st.global.f32 	[%rd16+-4], %f17;
	add.s32 	%r36, %r54, 2;
	mad.lo.s32 	%r37, %r36, %r36, %r7;
	cvt.rn.f32.u32 	%f18, %r37;
	mul.f32 	%f19, %f1, %f18;
	sqrt.rn.f32 	%f20, %f19;
	cvt.f64.f32 	%fd13, %f20;
	add.f64 	%fd14, %fd13, 0d3F50624DD2F1A9FC;
	cvt.rn.f32.f64 	%f21, %fd14;
	sub.f32 	%f22, %f2, %f21;
	cvt.f64.f32 	%fd15, %f22;
	max.f64 	%fd16, %fd15, 0d0000000000000000;
	cvt.f64.f32 	%fd17, %f21;
	div.rn.f64 	%fd18, %fd16, %fd17;
	cvt.rn.f32.f64 	%f23, %fd18;
	st.global.f32 	[%rd10+8], %f23;
	st.global.f32 	[%rd12+8], %f23;
	st.global.f32 	[%rd14+-8], %f23;
	st.global.f32 	[%rd16+-8], %f23;
	add.s32 	%r38, %r54, 3;
	mad.lo.s32 	%r39, %r38, %r38, %r7;
	cvt.rn.f32.u32 	%f24, %r39;
	mul.f32 	%f25, %f1, %f24;
	sqrt.rn.f32 	%f26, %f25;
	cvt.f64.f32 	%fd19, %f26;
	add.f64 	%fd20, %fd19, 0d3F50624DD2F1A9FC;
	cvt.rn.f32.f64 	%f27, %fd20;
	sub.f32 	%f28, %f2, %f27;
	cvt.f64.f32 	%fd21, %f28;
	max.f64 	%fd22, %fd21, 0d0000000000000000;
	cvt.f64.f32 	%fd23, %f27;
	div.rn.f64 	%fd24, %fd22, %fd23;
	cvt.rn.f32.f64 	%f29, %fd24;
	st.global.f32 	[%rd10+12], %f29;
	st.global.f32 	[%rd12+12], %f29;
	st.global.f32 	[%rd14+-12], %f29;
	st.global.f32 	[%rd16+-12], %f29;
	add.s32 	%r54, %r54, 4;
	setp.ne.s32 	%p5, %r54, %r4;
	mov.u32 	%r55, %r4;
	@%p5 bra 	$L__BB10_4;
$L__BB10_5:
	setp.eq.s32 	%p6, %r3, 0;
	@%p6 bra 	$L__BB10_9;
	setp.eq.s32 	%p7, %r3, 1;
	mad.lo.s32 	%r40, %r55, %r55, %r7;
	cvt.rn.f32.u32 	%f30, %r40;
	mul.f32 	%f31, %f1, %f30;
	sqrt.rn.f32 	%f32, %f31;
	cvt.f64.f32 	%fd25, %f32;
	add.f64 	%fd26, %fd25, 0d3F50624DD2F1A9FC;
	cvt.rn.f32.f64 	%f33, %fd26;
	sub.f32 	%f34, %f2, %f33;
	cvt.f64.f32 	%fd27, %f34;
	max.f64 	%fd28, %fd27, 0d0000000000000000;
	cvt.f64.f32 	%fd29, %f33;
	div.rn.f64 	%fd30, %fd28, %fd29;
	cvt.rn.f32.f64 	%f35, %fd30;
	add.s32 	%r41, %r55, %r14;
	add.s32 	%r42, %r41, %r8;
	mul.wide.s32 	%rd17, %r42, 4;
	add.s64 	%rd2, %rd1, %rd17;
	st.global.f32 	[%rd2], %f35;
	add.s32 	%r43, %r41, %r9;
	mul.wide.s32 	%rd18, %r43, 4;
	add.s64 	%rd3, %rd1, %rd18;
	st.global.f32 	[%rd3], %f35;
	sub.s32 	%r44, %r14, %r55;
	add.s32 	%r45, %r44, %r8;
	mul.wide.s32 	%rd19, %r45, 4;
	add.s64 	%rd4, %rd1, %rd19;
	st.global.f32 	[%rd4], %f35;
	add.s32 	%r46, %r44, %r9;
	mul.wide.s32 	%rd20, %r46, 4;
	add.s64 	%rd5, %rd1, %rd20;
	st.global.f32 	[%rd5], %f35;
	@%p7 bra 	$L__BB10_9;
	setp.eq.s32 	%p8, %r3, 2;
	mad.lo.s32 	%r47, %r55, %r55, %r55;
	add.s32 	%r48, %r55, %r47;
	add.s32 	%r49, %r48, %r7;
	add.s32 	%r50, %r49, 1;
	cvt.rn.f32.u32 	%f36, %r50;
	mul.f32 	%f37, %f1, %f36;
	sqrt.rn.f32 	%f38, %f37;
	cvt.f64.f32 	%fd31, %f38;
	add.f64 	%fd32, %fd31, 0d3F50624DD2F1A9FC;
	cvt.rn.f32.f64 	%f39, %fd32;
	sub.f32 	%f40, %f2, %f39;
	cvt.f64.f32 	%fd33, %f40;
	max.f64 	%fd34, %fd33, 0d0000000000000000;
	cvt.f64.f32 	%fd35, %f39;
	div.rn.f64 	%fd36, %fd34, %fd35;
	cvt.rn.f32.f64 	%f41, %fd36;
	st.global.f32 	[%rd2+4], %f41;
	st.global.f32 	[%rd3+4], %f41;
	st.global.f32 	[%rd4+-4], %f41;
	st.global.f32 	[%rd5+-4], %f41;
	@%p8 bra 	$L__BB10_9;
	add.s32 	%r51, %r55, 2;
	mad.lo.s32 	%r52, %r51, %r51, %r7;
	cvt.rn.f32.u32 	%f42, %r52;
	mul.f32 	%f43, %f1, %f42;
	sqrt.rn.f32 	%f44, %f43;
	cvt.f64.f32 	%fd37, %f44;
	add.f64 	%fd38, %fd37, 0d3F50624DD2F1A9FC;
	cvt.rn.f32.f64 	%f45, %fd38;
	sub.f32 	%f46, %f2, %f45;
	cvt.f64.f32 	%fd39, %f46;
	max.f64 	%fd40, %fd39, 0d0000000000000000;
	cvt.f64.f32 	%fd41, %f45;
	div.rn.f64 	%fd42, %fd40, %fd41;
	cvt.rn.f32.f64 	%f47, %fd42;
	st.global.f32 	[%rd2+8], %f47;
	st.global.f32 	[%rd3+8], %f47;
	st.global.f32 	[%rd4+-8], %f47;
	st.global.f32 	[%rd5+-8], %f47;
$L__BB10_9:
	add.s32 	%r53, %r53, %r5;
	setp.lt.s32 	%p9, %r53, %r14;
	@%p9 bra 	$L__BB10_2;
$L__BB10_10:
	ret;

}
	// .globl	Box_idx_cu
.visible .entry Box_idx_cu(
	.param .u64 .ptr .align 1 Box_idx_cu_param_0,
	.param .u64 .ptr .align 1 Box_idx_cu_param_1,
	.param .u64 .ptr .align 1 Box_idx_cu_param_2,
	.param .u64 .ptr .align 1 Box_idx_cu_param_3,
	.param .u32 Box_idx_cu_param_4,
	.param .u32 Box_idx_cu_param_5
)
{
	.reg .pred 	%p<7>;
	.reg .b32 	%r<69>;
	.reg .b32 	%f<51>;
	.reg .b64 	%rd<22>;

	ld.param.u64 	%rd5, [Box_idx_cu_param_0];
	ld.param.u64 	%rd6, [Box_idx_cu_param_1];
	ld.param.u64 	%rd7, [Box_idx_cu_param_2];
	ld.param.u64 	%rd8, [Box_idx_cu_param_3];
	ld.param.u32 	%r17, [Box_idx_cu_param_4];
	ld.param.u32 	%r18, [Box_idx_cu_param_5];
	cvta.to.global.u64 	%rd1, %rd5;
	cvta.to.global.u64 	%rd2, %rd7;
	cvta.to.global.u64 	%rd3, %rd8;
	cvta.to.global.u64 	%rd4, %rd6;
	mov.u32 	%r19, %ntid.x;
	mov.u32 	%r20, %ctaid.x;
	mov.u32 	%r21, %tid.x;
	mad.lo.s32 	%r67, %r19, %r20, %r21;
	mov.u32 	%r22, %nctaid.x;
	mul.lo.s32 	%r2, %r19, %r22;
	setp.ge.s32 	%p1, %r67, %r18;
	@%p1 bra 	$L__BB11_7;
	add.s32 	%r3, %r17, -1;
	add.s32 	%r23, %r67, %r2;
	max.s32 	%r24, %r18, %r23;
	setp.lt.s32 	%p2, %r23, %r18;
	selp.u32 	%r25, 1, 0, %p2;
	add.s32 	%r26, %r23, %r25;
	sub.s32 	%r27, %r24, %r26;
	div.u32 	%r28, %r27, %r2;
	add.s32 	%r4, %r28, %r25;
	and.b32  	%r29, %r4, 3;
	setp.eq.s32 	%p3, %r29, 3;
	@%p3 bra 	$L__BB11_4;
	shl.b32 	%r65, %r67, 1;
	shl.b32 	%r6, %r2, 1;
	add.s32 	%r30, %r4, 1;
	and.b32  	%r31, %r30, 3;
	neg.s32 	%r64, %r31;
$L__BB11_3:
	.pragma "nounroll";
	mul.wide.s32 	%rd9, %r65, 4;
	add.s64 	%rd10, %rd4, %rd9;
	ld.global.f32 	%f1, [%rd10];
	ld.global.f32 	%f2, [%rd3];
	sub.f32 	%f3, %f1, %f2;
	ld.global.f32 	%f4, [%rd2];
	div.rn.f32 	%f5, %f3, %f4;
	cvt.rzi.s32.f32 	%r32, %f5;
	min.s32 	%r33, %r32, %r3;
	max.s32 	%r34, %r33, 0;
	add.s64 	%rd11, %rd1, %rd9;
	st.global.u32 	[%rd11], %r34;
	ld.global.f32 	%f6, [%rd10+4];
	ld.global.f32 	%f7, [%rd3];
	sub.f32 	%f8, %f6, %f7;
	ld.global.f32 	%f9, [%rd2];
	div.rn.f32 	%f10, %f8, %f9;
	cvt.rzi.s32.f32 	%r35, %f10;
	min.s32 	%r36, %r35, %r3;
	max.s32 	%r37, %r36, 0;
	st.global.u32 	[%rd11+4], %r37;
	add.s32 	%r67, %r67, %r2;
	add.s32 	%r65, %r65, %r6;
	add.s32 	%r64, %r64, 1;
	setp.ne.s32 	%p4, %r64, 0;
	@%p4 bra 	$L__BB11_3;
$L__BB11_4:
	setp.lt.u32 	%p5, %r4, 3;
	@%p5 bra 	$L__BB11_7;
	mul.wide.s32 	%rd15, %r2, 8;
	shl.b32 	%r63, %r2, 2;
$L__BB11_6:
	shl.b32 	%r38, %r67, 1;
	mul.wide.s32 	%rd12, %r38, 4;
	add.s64 	%rd13, %rd4, %rd12;
	ld.global.f32 	%f11, [%rd13];
	ld.global.f32 	%f12, [%rd3];
	sub.f32 	%f13, %f11, %f12;
	ld.global.f32 	%f14, [%rd2];
	div.rn.f32 	%f15, %f13, %f14;
	cvt.rzi.s32.f32 	%r39, %f15;
	min.s32 	%r40, %r39, %r3;
	max.s32 	%r41, %r40, 0;
	add.s64 	%rd14, %rd1, %rd12;
	st.global.u32 	[%rd14], %r41;
	ld.global.f32 	%f16, [%rd13+4];
	ld.global.f32 	%f17, [%rd3];
	sub.f32 	%f18, %f16, %f17;
	ld.global.f32 	%f19, [%rd2];
	div.rn.f32 	%f20, %f18, %f19;
	cvt.rzi.s32.f32 	%r42, %f20;
	min.s32 	%r43, %r42, %r3;
	max.s32 	%r44, %r43, 0;
	st.global.u32 	[%rd14+4], %r44;
	add.s64 	%rd16, %rd13, %rd15;
	ld.global.f32 	%f21, [%rd16];
	ld.global.f32 	%f22, [%rd3];
	sub.f32 	%f23, %f21, %f22;
	ld.global.f32 	%f24, [%rd2];
	div.rn.f32 	%f25, %f23, %f24;
	cvt.rzi.s32.f32 	%r45, %f25;
	min.s32 	%r46, %r45, %r3;
	max.s32 	%r47, %r46, 0;
	add.s64 	%rd17, %rd14, %rd15;
	st.global.u32 	[%rd17], %r47;
	ld.global.f32 	%f26, [%rd16+4];
	ld.global.f32 	%f27, [%rd3];
	sub.f32 	%f28, %f26, %f27;
	ld.global.f32 	%f29, [%rd2];
	div.rn.f32 	%f30, %f28, %f29;
	cvt.rzi.s32.f32 	%r48, %f30;
	min.s32 	%r49, %r48, %r3;
	max.s32 	%r50, %r49, 0;
	st.global.u32 	[%rd17+4], %r50;
	add.s64 	%rd18, %rd16, %rd15;
	ld.global.f32 	%f31, [%rd18];
	ld.global.f32 	%f32, [%rd3];
	sub.f32 	%f33, %f31, %f32;
	ld.global.f32 	%f34, [%rd2];
	div.rn.f32 	%f35, %f33, %f34;
	cvt.rzi.s32.f32 	%r51, %f35;
	min.s32 	%r52, %r51, %r3;
	max.s32 	%r53, %r52, 0;
	add.s64 	%rd19, %rd17, %rd15;
	st.global.u32 	[%rd19], %r53;
	ld.global.f32 	%f36, [%rd18+4];
	ld.global.f32 	%f37, [%rd3];
	sub.f32 	%f38, %f36, %f37;
	ld.global.f32 	%f39, [%rd2];
	div.rn.f32 	%f40, %f38, %f39;
	cvt.rzi.s32.f32 	%r54, %f40;
	min.s32 	%r55, %r54, %r3;
	max.s32 	%r56, %r55, 0;
	st.global.u32 	[%rd19+4], %r56;
	add.s64 	%rd20, %rd18, %rd15;
	ld.global.f32 	%f41, [%rd20];
	ld.global.f32 	%f42, [%rd3];
	sub.f32 	%f43, %f41, %f42;
	ld.global.f32 	%f44, [%rd2];
	div.rn.f32 	%f45, %f43, %f44;
	cvt.rzi.s32.f32 	%r57, %f45;
	min.s32 	%r58, %r57, %r3;
	max.s32 	%r59, %r58, 0;
	add.s64 	%rd21, %rd19, %rd15;
	st.global.u32 	[%rd21], %r59;
	ld.global.f32 	%f46, [%rd20+4];
	ld.global.f32 	%f47, [%rd3];
	sub.f32 	%f48, %f46, %f47;
	ld.global.f32 	%f49, [%rd2];
	div.rn.f32 	%f50, %f48, %f49;
	cvt.rzi.s32.f32 	%r60, %f50;
	min.s32 	%r61, %r60, %r3;
	max.s32 	%r62, %r61, 0;
	st.global.u32 	[%rd21+4], %r62;
	add.s32 	%r67, %r63, %r67;
	setp.lt.s32 	%p6, %r67, %r18;
	@%p6 bra 	$L__BB11_6;
$L__BB11_7:
	ret;

}


// ===== COMPILED SASS (sm_100) =====

	.target	sm_100

	.elftype	@"ET_EXEC"


//--------------------- .note.nv.tkinfo           --------------------------
	.section	.note.nv.tkinfo,"",@"SHT_NOTE"
	.sectionflags	@"SHF_NOTE_NV_TKINFO"
	.tkinfo
        /*0018*/ 	.word	0x00000002
        /*0030*/ 	.string	""
        /*0030*/ 	.string	"ptxas"
        /*0030*/ 	.string	"Cuda compilation tools, release 13.0, V13.0.88"
        /*0030*/ 	.string	"Build cuda_13.0.r13.0/compiler.36424714_0"
        /*0030*/ 	.string	"-arch sm_100 -m 64 "



//--------------------- .note.nv.cuinfo           --------------------------
	.section	.note.nv.cuinfo,"",@"SHT_NOTE"
	.sectionflags	@"SHF_NOTE_NV_CUINFO"
        /*0018*/ 	.short	0x0002
        /*001a*/ 	.short	0x0064
        /*001c*/ 	.short	0x0082
	.zero		2


//--------------------- .nv.info                  --------------------------
	.section	.nv.info,"",@"SHT_CUDA_INFO"
	.align	4


	//----- nvinfo : EIATTR_REGCOUNT
	.align		4
        /*0000*/ 	.byte	0x04, 0x2f
        /*0002*/ 	.short	(.L_1 - .L_0)
	.align		4
.L_0:
        /*0004*/ 	.word	index@(AttrForce_cu)
        /*0008*/ 	.word	0x00000024


	//----- nvinfo : EIATTR_FRAME_SIZE
	.align		4
.L_1:
        /*000c*/ 	.byte	0x04, 0x11
        /*000e*/ 	.short	(.L_3 - .L_2)
	.align		4
.L_2:
        /*0010*/ 	.word	index@($__internal_9_$__cuda_sm3x_div_rn_noftz_f32_slowpath)
        /*0014*/ 	.word	0x00000000


	//----- nvinfo : EIATTR_FRAME_SIZE
	.align		4
.L_3:
        /*0018*/ 	.byte	0x04, 0x11
        /*001a*/ 	.short	(.L_5 - .L_4)
	.align		4
.L_4:
        /*001c*/ 	.word	index@($__internal_8_$__cuda_sm20_sqrt_rn_f32_slowpath)
        /*0020*/ 	.word	0x00000000


	//----- nvinfo : EIATTR_FRAME_SIZE
	.align		4
.L_5:
        /*0024*/ 	.byte	0x04, 0x11
        /*0026*/ 	.short	(.L_7 - .L_6)
	.align		4
.L_6:
        /*0028*/ 	.word	index@(AttrForce_cu)
        /*002c*/ 	.word	0x00000000


	//----- nvinfo : EIATTR_REGCOUNT
	.align		4
.L_7:
        /*0030*/ 	.byte	0x04, 0x2f
        /*0032*/ 	.short	(.L_9 - .L_8)
	.align		4
.L_8:
        /*0034*/ 	.word	index@(RepulsiveForce_cu)
        /*0038*/ 	.word	0x0000001b


	//----- nvinfo : EIATTR_FRAME_SIZE
	.align		4
.L_9:
        /*003c*/ 	.byte	0x04, 0x11
        /*003e*/ 	.short	(.L_11 - .L_10)
	.align		4
.L_10:
        /*0040*/ 	.word	index@(RepulsiveForce_cu)
        /*0044*/ 	.word	0x00000000


	//----- nvinfo : EIATTR_REGCOUNT
	.align		4
.L_11:
        /*0048*/ 	.byte	0x04, 0x2f
        /*004a*/ 	.short	(.L_13 - .L_12)
	.align		4
.L_12:
        /*004c*/ 	.word	index@(Apply_cu)
        /*0050*/ 	.word	0x0000001c


	//----- nvinfo : EIATTR_FRAME_SIZE
	.align		4
.L_13:
        /*0054*/ 	.byte	0x04, 0x11
        /*0056*/ 	.short	(.L_15 - .L_14)
	.align		4
.L_14:
        /*0058*/ 	.word	index@($__internal_7_$__cuda_sm3x_div_rn_noftz_f32_slowpath)
        /*005c*/ 	.word	0x00000000


	//----- nvinfo : EIATTR_FRAME_SIZE
	.align		4
.L_15:
        /*0060*/ 	.byte	0x04, 0x11
        /*0062*/ 	.short	(.L_17 - .L_16)
	.align		4
.L_16:
        /*0064*/ 	.word	index@($__internal_6_$__cuda_sm20_sqrt_rn_f32_slowpath)
        /*0068*/ 	.word	0x00000000


	//----- nvinfo : EIATTR_FRAME_SIZE
	.align		4
.L_17:
        /*006c*/ 	.byte	0x04, 0x11
        /*006e*/ 	.short	(.L_19 - .L_18)
	.align		4
.L_18:
        /*0070*/ 	.word	index@(Apply_cu)
        /*0074*/ 	.word	0x00000000


	//----- nvinfo : EIATTR_REGCOUNT
	.align		4
.L_19:
        /*0078*/ 	.byte	0x04, 0x2f
        /*007a*/ 	.short	(.L_21 - .L_20)
	.align		4
.L_20:
        /*007c*/ 	.word	index@(Y_in_box_cu)
        /*0080*/ 	.word	0x00000018


	//----- nvinfo : EIATTR_FRAME_SIZE
	.align		4
.L_21:
        /*0084*/ 	.byte	0x04, 0x11
        /*0086*/ 	.short	(.L_23 - .L_22)
	.align		4
.L_22:
        /*0088*/ 	.word	index@(Y_in_box_cu)
        /*008c*/ 	.word	0x00000000


	//----- nvinfo : EIATTR_REGCOUNT
	.align		4
.L_23:
        /*0090*/ 	.byte	0x04, 0x2f
        /*0092*/ 	.short	(.L_25 - .L_24)
	.align		4
.L_24:
        /*0094*/ 	.word	index@(Y_in_box_cu_bak)
        /*0098*/ 	.word	0x0000001a


	//----- nvinfo : EIATTR_FRAME_SIZE
	.align		4
.L_25:
        /*009c*/ 	.byte	0x04, 0x11
        /*009e*/ 	.short	(.L_27 - .L_26)
	.align		4
.L_26:
        /*00a0*/ 	.word	index@(Y_in_box_cu_bak)
        /*00a4*/ 	.word	0x00000000


	//----- nvinfo : EIATTR_REGCOUNT
	.align		4
.L_27:
        /*00a8*/ 	.byte	0x04, 0x2f
        /*00aa*/ 	.short	(.L_29 - .L_28)
	.align		4
.L_28:
        /*00ac*/ 	.word	index@(Interpolate_cu)
        /*00b0*/ 	.word	0x0000001a


	//----- nvinfo : EIATTR_FRAME_SIZE
	.align		4
.L_29:
        /*00b4*/ 	.byte	0x04, 0x11
        /*00b6*/ 	.short	(.L_31 - .L_30)
	.align		4
.L_30:
        /*00b8*/ 	.word	index@($__internal_5_$__cuda_sm3x_div_rn_noftz_f32_slowpath)
        /*00bc*/ 	.word	0x00000000


	//----- nvinfo : EIATTR_FRAME_SIZE
	.align		4
.L_31:
        /*00c0*/ 	.byte	0x04, 0x11
        /*00c2*/ 	.short	(.L_33 - .L_32)
	.align		4
.L_32:
        /*00c4*/ 	.word	index@(Interpolate_cu)
        /*00c8*/ 	.word	0x00000000


	//----- nvinfo : EIATTR_REGCOUNT
	.align		4
.L_33:
        /*00cc*/ 	.byte	0x04, 0x2f
        /*00ce*/ 	.short	(.L_35 - .L_34)
	.align		4
.L_34:
        /*00d0*/ 	.word	index@(Denominator_cu)
        /*00d4*/ 	.word	0x00000012


	//----- nvinfo : EIATTR_FRAME_SIZE
	.align		4
.L_35:
        /*00d8*/ 	.byte	0x04, 0x11
        /*00da*/ 	.short	(.L_37 - .L_36)
	.align		4
.L_36:
        /*00dc*/ 	.word	index@(Denominator_cu)
        /*00e0*/ 	.word	0x00000000


	//----- nvinfo : EIATTR_REGCOUNT
	.align		4
.L_37:
        /*00e4*/ 	.byte	0x04, 0x2f
        /*00e6*/ 	.short	(.L_39 - .L_38)
	.align		4
.L_38:
        /*00e8*/ 	.word	index@(Compute_w_coeff_cu)
        /*00ec*/ 	.word	0x0000001a


	//----- nvinfo : EIATTR_FRAME_SIZE
	.align		4
.L_39:
        /*00f0*/ 	.byte	0x04, 0x11
        /*00f2*/ 	.short	(.L_41 - .L_40)
	.align		4
.L_40:
        /*00f4*/ 	.word	index@(Compute_w_coeff_cu)
        /*00f8*/ 	.word	0x00000000


	//----- nvinfo : EIATTR_REGCOUNT
	.align		4
.L_41:
        /*00fc*/ 	.byte	0x04, 0x2f
        /*00fe*/ 	.short	(.L_43 - .L_42)
	.align		4
.L_42:
        /*0100*/ 	.word	index@(PotentialsQij_cu)
        /*0104*/ 	.word	0x00000028


	//----- nvinfo : EIATTR_FRAME_SIZE
	.align		4
.L_43:
        /*0108*/ 	.byte	0x04, 0x11
        /*010a*/ 	.short	(.L_45 - .L_44)
	.align		4
.L_44:
        /*010c*/ 	.word	index@(PotentialsQij_cu)
        /*0110*/ 	.word	0x00000000


	//----- nvinfo : EIATTR_REGCOUNT
	.align		4
.L_45:
        /*0114*/ 	.byte	0x04, 0x2f
        /*0116*/ 	.short	(.L_47 - .L_46)
	.align		4
.L_46:
        /*0118*/ 	.word	index@(Circulant_kernel_tilde_cu)
        /*011c*/ 	.word	0x0000001e


	//----- nvinfo : EIATTR_FRAME_SIZE
	.align		4
.L_47:
        /*0120*/ 	.byte	0x04, 0x11
        /*0122*/ 	.short	(.L_49 - .L_48)
	.align		4
.L_48:
        /*0124*/ 	.word	index@($__internal_4_$__cuda_sm3x_div_rn_noftz_f32_slowpath)
        /*0128*/ 	.word	0x00000000


	//----- nvinfo : EIATTR_FRAME_SIZE
	.align		4
.L_49:
        /*012c*/ 	.byte	0x04, 0x11
        /*012e*/ 	.short	(.L_51 - .L_50)
	.align		4
.L_50:
        /*0130*/ 	.word	index@(Circulant_kernel_tilde_cu)
        /*0134*/ 	.word	0x00000000


	//----- nvinfo : EIATTR_REGCOUNT
	.align		4
.L_51:
        /*0138*/ 	.byte	0x04, 0x2f
        /*013a*/ 	.short	(.L_53 - .L_52)
	.align		4
.L_52:
        /*013c*/ 	.word	index@(Collision_kernel_tilde_cu)
        /*0140*/ 	.word	0x0000002a


	//----- nvinfo : EIATTR_FRAME_SIZE
	.align		4
.L_53:
        /*0144*/ 	.byte	0x04, 0x11
        /*0146*/ 	.short	(.L_55 - .L_54)
	.align		4
.L_54:
        /*0148*/ 	.word	index@($__internal_3_$__cuda_sm3x_div_rn_noftz_f32_slowpath)
        /*014c*/ 	.word	0x00000000


	//----- nvinfo : EIATTR_FRAME_SIZE
	.align		4
.L_55:
        /*0150*/ 	.byte	0x04, 0x11
        /*0152*/ 	.short	(.L_57 - .L_56)
	.align		4
.L_56:
        /*0154*/ 	.word	index@($__internal_2_$__cuda_sm20_sqrt_rn_f32_slowpath)
        /*0158*/ 	.word	0x00000000


	//----- nvinfo : EIATTR_FRAME_SIZE
	.align		4
.L_57:
        /*015c*/ 	.byte	0x04, 0x11
        /*015e*/ 	.short	(.L_59 - .L_58)
	.align		4
.L_58:
        /*0160*/ 	.word	index@($__internal_1_$__cuda_sm20_div_rn_f64_full)
        /*0164*/ 	.word	0x00000000


	//----- nvinfo : EIATTR_FRAME_SIZE
	.align		4
.L_59:
        /*0168*/ 	.byte	0x04, 0x11
        /*016a*/ 	.short	(.L_61 - .L_60)
	.align		4
.L_60:
        /*016c*/ 	.word	index@(Collision_kernel_tilde_cu)
        /*0170*/ 	.word	0x00000000


	//----- nvinfo : EIATTR_REGCOUNT
	.align		4
.L_61:
        /*0174*/ 	.byte	0x04, 0x2f
        /*0176*/ 	.short	(.L_63 - .L_62)
	.align		4
.L_62:
        /*0178*/ 	.word	index@(Box_idx_cu)
        /*017c*/ 	.word	0x0000001a


	//----- nvinfo : EIATTR_FRAME_SIZE
	.align		4
.L_63:
        /*0180*/ 	.byte	0x04, 0x11
        /*0182*/ 	.short	(.L_65 - .L_64)
	.align		4
.L_64:
        /*0184*/ 	.word	index@($__internal_0_$__cuda_sm3x_div_rn_noftz_f32_slowpath)
        /*0188*/ 	.word	0x00000000


	//----- nvinfo : EIATTR_FRAME_SIZE
	.align		4
.L_65:
        /*018c*/ 	.byte	0x04, 0x11
        /*018e*/ 	.short	(.L_67 - .L_66)
	.align		4
.L_66:
        /*0190*/ 	.word	index@(Box_idx_cu)
        /*0194*/ 	.word	0x00000000


	//----- nvinfo : EIATTR_MIN_STACK_SIZE
	.align		4
.L_67:
        /*0198*/ 	.byte	0x04, 0x12
        /*019a*/ 	.short	(.L_69 - .L_68)
	.align		4
.L_68:
        /*019c*/ 	.word	index@(Box_idx_cu)
        /*01a0*/ 	.word	0x00000000


	//----- nvinfo : EIATTR_MIN_STACK_SIZE
	.align		4
.L_69:
        /*01a4*/ 	.byte	0x04, 0x12
        /*01a6*/ 	.short	(.L_71 - .L_70)
	.align		4
.L_70:
        /*01a8*/ 	.word	index@(Collision_kernel_tilde_cu)
        /*01ac*/ 	.word	0x00000000


	//----- nvinfo : EIATTR_MIN_STACK_SIZE
	.align		4
.L_71:
        /*01b0*/ 	.byte	0x04, 0x12
        /*01b2*/ 	.short	(.L_73 - .L_72)
	.align		4
.L_72:
        /*01b4*/ 	.word	index@(Circulant_kernel_tilde_cu)
        /*01b8*/ 	.word	0x00000000


	//----- nvinfo : EIATTR_MIN_STACK_SIZE
	.align		4
.L_73:
        /*01bc*/ 	.byte	0x04, 0x12
        /*01be*/ 	.short	(.L_75 - .L_74)
	.align		4
.L_74:
        /*01c0*/ 	.word	index@(PotentialsQij_cu)
        /*01c4*/ 	.word	0x00000000


	//----- nvinfo : EIATTR_MIN_STACK_SIZE
	.align		4
.L_75:
        /*01c8*/ 	.byte	0x04, 0x12
        /*01ca*/ 	.short	(.L_77 - .L_76)
	.align		4
.L_76:
        /*01cc*/ 	.word	index@(Compute_w_coeff_cu)
        /*01d0*/ 	.word	0x00000000


	//----- nvinfo : EIATTR_MIN_STACK_SIZE
	.align		4
.L_77:
        /*01d4*/ 	.byte	0x04, 0x12
        /*01d6*/ 	.short	(.L_79 - .L_78)
	.align		4
.L_78:
        /*01d8*/ 	.word	index@(Denominator_cu)
        /*01dc*/ 	.word	0x00000000


	//----- nvinfo : EIATTR_MIN_STACK_SIZE
	.align		4
.L_79:
        /*01e0*/ 	.byte	0x04, 0x12
        /*01e2*/ 	.short	(.L_81 - .L_80)
	.align		4
.L_80:
        /*01e4*/ 	.word	index@(Interpolate_cu)
        /*01e8*/ 	.word	0x00000000


	//----- nvinfo : EIATTR_MIN_STACK_SIZE
	.align		4
.L_81:
        /*01ec*/ 	.byte	0x04, 0x12
        /*01ee*/ 	.short	(.L_83 - .L_82)
	.align		4
.L_82:
        /*01f0*/ 	.word	index@(Y_in_box_cu_bak)
        /*01f4*/ 	.word	0x00000000


	//----- nvinfo : EIATTR_MIN_STACK_SIZE
	.align		4
.L_83:
        /*01f8*/ 	.byte	0x04, 0x12
        /*01fa*/ 	.short	(.L_85 - .L_84)
	.align		4
.L_84:
        /*01fc*/ 	.word	index@(Y_in_box_cu)
        /*0200*/ 	.word	0x00000000


	//----- nvinfo : EIATTR_MIN_STACK_SIZE
	.align		4
.L_85:
        /*0204*/ 	.byte	0x04, 0x12
        /*0206*/ 	.short	(.L_87 - .L_86)
	.align		4
.L_86:
        /*0208*/ 	.word	index@(Apply_cu)
        /*020c*/ 	.word	0x00000000


	//----- nvinfo : EIATTR_MIN_STACK_SIZE
	.align		4
.L_87:
        /*0210*/ 	.byte	0x04, 0x12
        /*0212*/ 	.short	(.L_89 - .L_88)
	.align		4
.L_88:
        /*0214*/ 	.word	index@(RepulsiveForce_cu)
        /*0218*/ 	.word	0x00000000


	//----- nvinfo : EIATTR_MIN_STACK_SIZE
	.align		4
.L_89:
        /*021c*/ 	.byte	0x04, 0x12
        /*021e*/ 	.short	(.L_91 - .L_90)
	.align		4
.L_90:
        /*0220*/ 	.word	index@(AttrForce_cu)
        /*0224*/ 	.word	0x00000000
.L_91:


//--------------------- .nv.compat                --------------------------
	.section	.nv.compat,"",@"SHT_CUDA_COMPAT_INFO"
	.align	4
        /*0000*/ 	.byte	0x02, 0x09, 0x00, 0x00, 0x02, 0x02, 0x01, 0x00, 0x02, 0x05, 0x05, 0x00, 0x03, 0x07, 0x01, 0x01
        /*0010*/ 	.byte	0x02, 0x03, 0x00, 0x00, 0x02, 0x06, 0x01, 0x00, 0x04, 0x0b, 0x08, 0x00, 0x01, 0x00, 0x00, 0x00
        /*0020*/ 	.byte	0x00, 0x00, 0x00, 0x00


//--------------------- .nv.info.Box_idx_cu       --------------------------
	.section	.nv.info.Box_idx_cu,"",@"SHT_CUDA_INFO"
	.sectionflags	@""
	.align	4


	//----- nvinfo : EIATTR_CUDA_API_VERSION
	.align		4
        /*0000*/ 	.byte	0x04, 0x37
        /*0002*/ 	.short	(.L_93 - .L_92)
.L_92:
        /*0004*/ 	.word	0x00000082


	//----- nvinfo : EIATTR_KPARAM_INFO
	.align		4
.L_93:
        /*0008*/ 	.byte	0x04, 0x17
        /*000a*/ 	.short	(.L_95 - .L_94)
.L_94:
        /*000c*/ 	.word	0x00000000
        /*0010*/ 	.short	0x0005
        /*0012*/ 	.short	0x0024
        /*0014*/ 	.byte	0x00, 0xf0, 0x11, 0x00


	//----- nvinfo : EIATTR_KPARAM_INFO
	.align		4
.L_95:
        /*0018*/ 	.byte	0x04, 0x17
        /*001a*/ 	.short	(.L_97 - .L_96)
.L_96:
        /*001c*/ 	.word	0x00000000
        /*0020*/ 	.short	0x0004
        /*0022*/ 	.short	0x0020
        /*0024*/ 	.byte	0x00, 0xf0, 0x11, 0x00


	//----- nvinfo : EIATTR_KPARAM_INFO
	.align		4
.L_97:
        /*0028*/ 	.byte	0x04, 0x17
        /*002a*/ 	.short	(.L_99 - .L_98)
.L_98:
        /*002c*/ 	.word	0x00000000
        /*0030*/ 	.short	0x0003
        /*0032*/ 	.short	0x0018
        /*0034*/ 	.byte	0x00, 0xf5, 0x21, 0x00


	//----- nvinfo : EIATTR_KPARAM_INFO
	.align		4
.L_99:
        /*0038*/ 	.byte	0x04, 0x17
        /*003a*/ 	.short	(.L_101 - .L_100)
.L_100:
        /*003c*/ 	.word	0x00000000
        /*0040*/ 	.short	0x0002
        /*0042*/ 	.short	0x0010
        /*0044*/ 	.byte	0x00, 0xf5, 0x21, 0x00


	//----- nvinfo : EIATTR_KPARAM_INFO
	.align		4
.L_101:
        /*0048*/ 	.byte	0x04, 0x17
        /*004a*/ 	.short	(.L_103 - .L_102)
.L_102:
        /*004c*/ 	.word	0x00000000
        /*0050*/ 	.short	0x0001
        /*0052*/ 	.short	0x0008
        /*0054*/ 	.byte	0x00, 0xf5, 0x21, 0x00


	//----- nvinfo : EIATTR_KPARAM_INFO
	.align		4
.L_103:
        /*0058*/ 	.byte	0x04, 0x17
        /*005a*/ 	.short	(.L_105 - .L_104)
.L_104:
        /*005c*/ 	.word	0x00000000
        /*0060*/ 	.short	0x0000
        /*0062*/ 	.short	0x0000
        /*0064*/ 	.byte	0x00, 0xf5, 0x21, 0x00


	//----- nvinfo : EIATTR_SPARSE_MMA_MASK
	.align		4
.L_105:
        /*0068*/ 	.byte	0x03, 0x50
        /*006a*/ 	.short	0x0000


	//----- nvinfo : EIATTR_MAXREG_COUNT
	.align		4
        /*006c*/ 	.byte	0x03, 0x1b
        /*006e*/ 	.short	0x00ff


	//----- nvinfo : EIATTR_MERCURY_ISA_VERSION
	.align		4
        /*0070*/ 	.byte	0x03, 0x5f
        /*0072*/ 	.short	0x0101


	//----- nvinfo : EIATTR_VRC_CTA_INIT_COUNT
	.align		4
        /*0074*/ 	.byte	0x02, 0x4a
	.zero		1
	.zero		1


	//----- nvinfo : EIATTR_EXIT_INSTR_OFFSETS
	.align		4
        /*0078*/ 	.byte	0x04, 0x1c
        /*007a*/ 	.short	(.L_107 - .L_106)


	//   ....[0]....
.L_106:
        /*007c*/ 	.word	0x00000090


	//   ....[1]....
        /*0080*/ 	.word	0x00000670


	//   ....[2]....
        /*0084*/ 	.word	0x00001240


	//----- nvinfo : EIATTR_CRS_STACK_SIZE
	.align		4
.L_107:
        /*0088*/ 	.byte	0x04, 0x1e
        /*008a*/ 	.short	(.L_109 - .L_108)
.L_108:
        /*008c*/ 	.word	0x00000000


	//----- nvinfo : EIATTR_CBANK_PARAM_SIZE
	.align		4
.L_109:
        /*0090*/ 	.byte	0x03, 0x19
        /*0092*/ 	.short	0x0028


	//----- nvinfo : EIATTR_PARAM_CBANK
	.align		4
        /*0094*/ 	.byte	0x04, 0x0a
        /*0096*/ 	.short	(.L_111 - .L_110)
	.align		4
.L_110:
        /*0098*/ 	.word	index@(.nv.constant0.Box_idx_cu)
        /*009c*/ 	.short	0x0380
        /*009e*/ 	.short	0x0028


	//----- nvinfo : EIATTR_SW_WAR
	.align		4
.L_111:
        /*00a0*/ 	.byte	0x04, 0x36
        /*00a2*/ 	.short	(.L_113 - .L_112)
.L_112:
        /*00a4*/ 	.word	0x00000008
.L_113:


//--------------------- .nv.info.Collision_kernel_tilde_cu --------------------------
	.section	.nv.info.Collision_kernel_tilde_cu,"",@"SHT_CUDA_INFO"
	.sectionflags	@""
	.align	4


	//----- nvinfo : EIATTR_CUDA_API_VERSION
	.align		4
        /*0000*/ 	.byte	0x04, 0x37
        /*0002*/ 	.short	(.L_115 - .L_114)
.L_114:
        /*0004*/ 	.word	0x00000082


	//----- nvinfo : EIATTR_KPARAM_INFO
	.align		4
.L_115:
        /*0008*/ 	.byte	0x04, 0x17
        /*000a*/ 	.short	(.L_117 - .L_116)
.L_116:
        /*000c*/ 	.word	0x00000000
        /*0010*/ 	.short	0x0007
        /*0012*/ 	.short	0x0024
        /*0014*/ 	.byte	0x00, 0xf0, 0x11, 0x00


	//----- nvinfo : EIATTR_KPARAM_INFO
	.align		4
.L_117:
        /*0018*/ 	.byte	0x04, 0x17
        /*001a*/ 	.short	(.L_119 - .L_118)
.L_118:
        /*001c*/ 	.word	0x00000000
        /*0020*/ 	.short	0x0006
        /*0022*/ 	.short	0x0020
        /*0024*/ 	.byte	0x00, 0xf0, 0x11, 0x00


	//----- nvinfo : EIATTR_KPARAM_INFO
	.align		4
.L_119:
        /*0028*/ 	.byte	0x04, 0x17
        /*002a*/ 	.short	(.L_121 - .L_120)
.L_120:
        /*002c*/ 	.word	0x00000000
        /*0030*/ 	.short	0x0005
        /*0032*/ 	.short	0x001c
        /*0034*/ 	.byte	0x00, 0xf0, 0x11, 0x00


	//----- nvinfo : EIATTR_KPARAM_INFO
	.align		4
.L_121:
        /*0038*/ 	.byte	0x04, 0x17
        /*003a*/ 	.short	(.L_123 - .L_122)
.L_122:
        /*003c*/ 	.word	0x00000000
        /*0040*/ 	.short	0x0004
        /*0042*/ 	.short	0x0018
        /*0044*/ 	.byte	0x00, 0xf0, 0x11, 0x00


	//----- nvinfo : EIATTR_KPARAM_INFO
	.align		4
.L_123:
        /*0048*/ 	.byte	0x04, 0x17
        /*004a*/ 	.short	(.L_125 - .L_124)
.L_124:
        /*004c*/ 	.word	0x00000000
        /*0050*/ 	.short	0x0003
        /*0052*/ 	.short	0x0014
        /*0054*/ 	.byte	0x00, 0xf0, 0x11, 0x00


	//----- nvinfo : EIATTR_KPARAM_INFO
	.align		4
.L_125:
        /*0058*/ 	.byte	0x04, 0x17
        /*005a*/ 	.short	(.L_127 - .L_126)
.L_126:
        /*005c*/ 	.word	0x00000000
        /*0060*/ 	.short	0x0002
        /*0062*/ 	.short	0x0010
        /*0064*/ 	.byte	0x00, 0xf0, 0x11, 0x00


	//----- nvinfo : EIATTR_KPARAM_INFO
	.align		4
.L_127:
        /*0068*/ 	.byte	0x04, 0x17
        /*006a*/ 	.short	(.L_129 - .L_128)
.L_128:
        /*006c*/ 	.word	0x00000000
        /*0070*/ 	.short	0x0001
        /*0072*/ 	.short	0x0008
        /*0074*/ 	.byte	0x00, 0xf5, 0x21, 0x00


	//----- nvinfo : EIATTR_KPARAM_INFO
	.align		4
.L_129:
        /*0078*/ 	.byte	0x04, 0x17
        /*007a*/ 	.short	(.L_131 - .L_130)
.L_130:
        /*007c*/ 	.word	0x00000000
        /*0080*/ 	.short	0x0000
        /*0082*/ 	.short	0x0000
        /*0084*/ 	.byte	0x00, 0xf5, 0x21, 0x00


	//----- nvinfo : EIATTR_SPARSE_MMA_MASK
	.align		4
.L_131:
        /*0088*/ 	.byte	0x03, 0x50
        /*008a*/ 	.short	0x0000


	//----- nvinfo : EIATTR_MAXREG_COUNT
	.align		4
        /*008c*/ 	.byte	0x03, 0x1b
        /*008e*/ 	.short	0x00ff


	//----- nvinfo : EIATTR_MERCURY_ISA_VERSION
	.align		4
        /*0090*/ 	.byte	0x03, 0x5f
        /*0092*/ 	.short	0x0101


	//----- nvinfo : EIATTR_VRC_CTA_INIT_COUNT
	.align		4
        /*0094*/ 	.byte	0x02, 0x4a
	.zero		1
	.zero		1


	//----- nvinfo : EIATTR_EXIT_INSTR_OFFSETS
	.align		4
        /*0098*/ 	.byte	0x04, 0x1c
        /*009a*/ 	.short	(.L_133 - .L_132)


	//   ....[0]....
.L_132:
        /*009c*/ 	.word	0x00000180


	//   ....[1]....
        /*00a0*/ 	.word	0x00001f10


	//----- nvinfo : EIATTR_CRS_STACK_SIZE
	.align		4
.L_133:
        /*00a4*/ 	.byte	0x04, 0x1e
        /*00a6*/ 	.short	(.L_135 - .L_134)
.L_134:
        /*00a8*/ 	.word	0x00000000


	//----- nvinfo : EIATTR_CBANK_PARAM_SIZE
	.align		4
.L_135:
        /*00ac*/ 	.byte	0x03, 0x19
        /*00ae*/ 	.short	0x0028


	//----- nvinfo : EIATTR_PARAM_CBANK
	.align		4
        /*00b0*/ 	.byte	0x04, 0x0a
        /*00b2*/ 	.short	(.L_137 - .L_136)
	.align		4
.L_136:
        /*00b4*/ 	.word	index@(.nv.constant0.Collision_kernel_tilde_cu)
        /*00b8*/ 	.short	0x0380
        /*00ba*/ 	.short	0x0028


	//----- nvinfo : EIATTR_SW_WAR
	.align		4
.L_137:
        /*00bc*/ 	.byte	0x04, 0x36
        /*00be*/ 	.short	(.L_139 - .L_138)
.L_138:
        /*00c0*/ 	.word	0x00000008
.L_139:


//--------------------- .nv.info.Circulant_kernel_tilde_cu --------------------------
	.section	.nv.info.Circulant_kernel_tilde_cu,"",@"SHT_CUDA_INFO"
	.sectionflags	@""
	.align	4


	//----- nvinfo : EIATTR_CUDA_API_VERSION
	.align		4
        /*0000*/ 	.byte	0x04, 0x37
        /*0002*/ 	.short	(.L_141 - .L_140)
.L_140:
        /*0004*/ 	.word	0x00000082


	//----- nvinfo : EIATTR_KPARAM_INFO
	.align		4
.L_141:
        /*0008*/ 	.byte	0x04, 0x17
        /*000a*/ 	.short	(.L_143 - .L_142)
.L_142:
        /*000c*/ 	.word	0x00000000
        /*0010*/ 	.short	0x0008
        /*0012*/ 	.short	0x0028
        /*0014*/ 	.byte	0x00, 0xf0, 0x11, 0x00


	//----- nvinfo : EIATTR_KPARAM_INFO
	.align		4
.L_143:
        /*0018*/ 	.byte	0x04, 0x17
        /*001a*/ 	.short	(.L_145 - .L_144)
.L_144:
        /*001c*/ 	.word	0x00000000
        /*0020*/ 	.short	0x0007
        /*0022*/ 	.short	0x0024
        /*0024*/ 	.byte	0x00, 0xf0, 0x11, 0x00


	//----- nvinfo : EIATTR_KPARAM_INFO
	.align		4
.L_145:
        /*0028*/ 	.byte	0x04, 0x17
        /*002a*/ 	.short	(.L_147 - .L_146)
.L_146:
        /*002c*/ 	.word	0x00000000
        /*0030*/ 	.short	0x0006
        /*0032*/ 	.short	0x0020
        /*0034*/ 	.byte	0x00, 0xf0, 0x11, 0x00


	//----- nvinfo : EIATTR_KPARAM_INFO
	.align		4
.L_147:
        /*0038*/ 	.byte	0x04, 0x17
        /*003a*/ 	.short	(.L_149 - .L_148)
.L_148:
        /*003c*/ 	.word	0x00000000
        /*0040*/ 	.short	0x0005
        /*0042*/ 	.short	0x001c
        /*0044*/ 	.byte	0x00, 0xf0, 0x11, 0x00


	//----- nvinfo : EIATTR_KPARAM_INFO
	.align		4
.L_149:
        /*0048*/ 	.byte	0x04, 0x17
        /*004a*/ 	.short	(.L_151 - .L_150)
.L_150:
        /*004c*/ 	.word	0x00000000
        /*0050*/ 	.short	0x0004
        /*0052*/ 	.short	0x0018
        /*0054*/ 	.byte	0x00, 0xf0, 0x11, 0x00


	//----- nvinfo : EIATTR_KPARAM_INFO
	.align		4
.L_151:
        /*0058*/ 	.byte	0x04, 0x17
        /*005a*/ 	.short	(.L_153 - .L_152)
.L_152:
        /*005c*/ 	.word	0x00000000
        /*0060*/ 	.short	0x0003
        /*0062*/ 	.short	0x0014
        /*0064*/ 	.byte	0x00, 0xf0, 0x11, 0x00


	//----- nvinfo : EIATTR_KPARAM_INFO
	.align		4
.L_153:
        /*0068*/ 	.byte	0x04, 0x17
        /*006a*/ 	.short	(.L_155 - .L_154)
.L_154:
        /*006c*/ 	.word	0x00000000
        /*0070*/ 	.short	0x0002
        /*0072*/ 	.short	0x0010
        /*0074*/ 	.byte	0x00, 0xf0, 0x11, 0x00


	//----- nvinfo : EIATTR_KPARAM_INFO
	.align		4
.L_155:
        /*0078*/ 	.byte	0x04, 0x17
        /*007a*/ 	.short	(.L_157 - .L_156)
.L_156:
        /*007c*/ 	.word	0x00000000
        /*0080*/ 	.short	0x0001
        /*0082*/ 	.short	0x0008
        /*0084*/ 	.byte	0x00, 0xf5, 0x21, 0x00


	//----- nvinfo : EIATTR_KPARAM_INFO
	.align		4
.L_157:
        /*0088*/ 	.byte	0x04, 0x17
        /*008a*/ 	.short	(.L_159 - .L_158)
.L_158:
        /*008c*/ 	.word	0x00000000
        /*0090*/ 	.short	0x0000
        /*0092*/ 	.short	0x0000
        /*0094*/ 	.byte	0x00, 0xf5, 0x21, 0x00


	//----- nvinfo : EIATTR_SPARSE_MMA_MASK
	.align		4
.L_159:
        /*0098*/ 	.byte	0x03, 0x50
        /*009a*/ 	.short	0x0000


	//----- nvinfo : EIATTR_MAXREG_COUNT
	.align		4
        /*009c*/ 	.byte	0x03, 0x1b
        /*009e*/ 	.short	0x00ff


	//----- nvinfo : EIATTR_MERCURY_ISA_VERSION
	.align		4
        /*00a0*/ 	.byte	0x03, 0x5f
        /*00a2*/ 	.short	0x0101


	//----- nvinfo : EIATTR_VRC_CTA_INIT_COUNT
	.align		4
        /*00a4*/ 	.byte	0x02, 0x4a
	.zero		1
	.zero		1


	//----- nvinfo : EIATTR_EXIT_INSTR_OFFSETS
	.align		4
        /*00a8*/ 	.byte	0x04, 0x1c
        /*00aa*/ 	.short	(.L_161 - .L_160)


	//   ....[0]....
.L_160:
        /*00ac*/ 	.word	0x00000190


	//   ....[1]....
        /*00b0*/ 	.word	0x000001b0


	//   ....[2]....
        /*00b4*/ 	.word	0x00000a10


	//----- nvinfo : EIATTR_CRS_STACK_SIZE
	.align		4
.L_161:
        /*00b8*/ 	.byte	0x04, 0x1e
        /*00ba*/ 	.short	(.L_163 - .L_162)
.L_162:
        /*00bc*/ 	.word	0x00000000


	//----- nvinfo : EIATTR_CBANK_PARAM_SIZE
	.align		4
.L_163:
        /*00c0*/ 	.byte	0x03, 0x19
        /*00c2*/ 	.short	0x002c


	//----- nvinfo : EIATTR_PARAM_CBANK
	.align		4
        /*00c4*/ 	.byte	0x04, 0x0a
        /*00c6*/ 	.short	(.L_165 - .L_164)
	.align		4
.L_164:
        /*00c8*/ 	.word	index@(.nv.constant0.Circulant_kernel_tilde_cu)
        /*00cc*/ 	.short	0x0380
        /*00ce*/ 	.short	0x002c


	//----- nvinfo : EIATTR_SW_WAR
	.align		4
.L_165:
        /*00d0*/ 	.byte	0x04, 0x36
        /*00d2*/ 	.short	(.L_167 - .L_166)
.L_166:
        /*00d4*/ 	.word	0x00000008
.L_167:


//--------------------- .nv.info.PotentialsQij_cu --------------------------
	.section	.nv.info.PotentialsQij_cu,"",@"SHT_CUDA_INFO"
	.sectionflags	@""
	.align	4


	//----- nvinfo : EIATTR_CUDA_API_VERSION
	.align		4
        /*0000*/ 	.byte	0x04, 0x37
        /*0002*/ 	.short	(.L_169 - .L_168)
.L_168:
        /*0004*/ 	.word	0x00000082


	//----- nvinfo : EIATTR_KPARAM_INFO
	.align		4
.L_169:
        /*0008*/ 	.byte	0x04, 0x17
        /*000a*/ 	.short	(.L_171 - .L_170)
.L_170:
        /*000c*/ 	.word	0x00000000
        /*0010*/ 	.short	0x0007
        /*0012*/ 	.short	0x002c
        /*0014*/ 	.byte	0x00, 0xf0, 0x11, 0x00


	//----- nvinfo : EIATTR_KPARAM_INFO
	.align		4
.L_171:
        /*0018*/ 	.byte	0x04, 0x17
        /*001a*/ 	.short	(.L_173 - .L_172)
.L_172:
        /*001c*/ 	.word	0x00000000
        /*0020*/ 	.short	0x0006
        /*0022*/ 	.short	0x0028
        /*0024*/ 	.byte	0x00, 0xf0, 0x11, 0x00


	//----- nvinfo : EIATTR_KPARAM_INFO
	.align		4
.L_173:
        /*0028*/ 	.byte	0x04, 0x17
        /*002a*/ 	.short	(.L_175 - .L_174)
.L_174:
        /*002c*/ 	.word	0x00000000
        /*0030*/ 	.short	0x0005
        /*0032*/ 	.short	0x0024
        /*0034*/ 	.byte	0x00, 0xf0, 0x11, 0x00


	//----- nvinfo : EIATTR_KPARAM_INFO
	.align		4
.L_175:
        /*0038*/ 	.byte	0x04, 0x17
        /*003a*/ 	.short	(.L_177 - .L_176)
.L_176:
        /*003c*/ 	.word	0x00000000
        /*0040*/ 	.short	0x0004
        /*0042*/ 	.short	0x0020
        /*0044*/ 	.byte	0x00, 0xf0, 0x11, 0x00


	//----- nvinfo : EIATTR_KPARAM_INFO
	.align		4
.L_177:
        /*0048*/ 	.byte	0x04, 0x17
        /*004a*/ 	.short	(.L_179 - .L_178)
.L_178:
        /*004c*/ 	.word	0x00000000
        /*0050*/ 	.short	0x0003
        /*0052*/ 	.short	0x0018
        /*0054*/ 	.byte	0x00, 0xf5, 0x21, 0x00


	//----- nvinfo : EIATTR_KPARAM_INFO
	.align		4
.L_179:
        /*0058*/ 	.byte	0x04, 0x17
        /*005a*/ 	.short	(.L_181 - .L_180)
.L_180:
        /*005c*/ 	.word	0x00000000
        /*0060*/ 	.short	0x0002
        /*0062*/ 	.short	0x0010
        /*0064*/ 	.byte	0x00, 0xf5, 0x21, 0x00


	//----- nvinfo : EIATTR_KPARAM_INFO
	.align		4
.L_181:
        /*0068*/ 	.byte	0x04, 0x17
        /*006a*/ 	.short	(.L_183 - .L_182)
.L_182:
        /*006c*/ 	.word	0x00000000
        /*0070*/ 	.short	0x0001
        /*0072*/ 	.short	0x0008
        /*0074*/ 	.byte	0x00, 0xf5, 0x21, 0x00


	//----- nvinfo : EIATTR_KPARAM_INFO
	.align		4
.L_183:
        /*0078*/ 	.byte	0x04, 0x17
        /*007a*/ 	.short	(.L_185 - .L_184)
.L_184:
        /*007c*/ 	.word	0x00000000
        /*0080*/ 	.short	0x0000
        /*0082*/ 	.short	0x0000
        /*0084*/ 	.byte	0x00, 0xf5, 0x21, 0x00


	//----- nvinfo : EIATTR_SPARSE_MMA_MASK
	.align		4
.L_185:
        /*0088*/ 	.byte	0x03, 0x50
        /*008a*/ 	.short	0x0000


	//----- nvinfo : EIATTR_MAXREG_COUNT
	.align		4
        /*008c*/ 	.byte	0x03, 0x1b
        /*008e*/ 	.short	0x00ff


	//----- nvinfo : EIATTR_MERCURY_ISA_VERSION
	.align		4
        /*0090*/ 	.byte	0x03, 0x5f
        /*0092*/ 	.short	0x0101


	//----- nvinfo : EIATTR_VRC_CTA_INIT_COUNT
	.align		4
        /*0094*/ 	.byte	0x02, 0x4a
	.zero		1
	.zero		1


	//----- nvinfo : EIATTR_EXIT_INSTR_OFFSETS
	.align		4
        /*0098*/ 	.byte	0x04, 0x1c
        /*009a*/ 	.short	(.L_187 - .L_186)


	//   ....[0]....
.L_186:
        /*009c*/ 	.word	0x00000070


	//   ....[1]....
        /*00a0*/ 	.word	0x000000c0


	//   ....[2]....
        /*00a4*/ 	.word	0x00000eb0


	//----- nvinfo : EIATTR_CRS_STACK_SIZE
	.align		4
.L_187:
        /*00a8*/ 	.byte	0x04, 0x1e
        /*00aa*/ 	.short	(.L_189 - .L_188)
.L_188:
        /*00ac*/ 	.word	0x00000000


	//----- nvinfo : EIATTR_CBANK_PARAM_SIZE
	.align		4
.L_189:
        /*00b0*/ 	.byte	0x03, 0x19
        /*00b2*/ 	.short	0x0030


	//----- nvinfo : EIATTR_PARAM_CBANK
	.align		4
        /*00b4*/ 	.byte	0x04, 0x0a
        /*00b6*/ 	.short	(.L_191 - .L_190)
	.align		4
.L_190:
        /*00b8*/ 	.word	index@(.nv.constant0.PotentialsQij_cu)
        /*00bc*/ 	.short	0x0380
        /*00be*/ 	.short	0x0030


	//----- nvinfo : EIATTR_SW_WAR
	.align		4
.L_191:
        /*00c0*/ 	.byte	0x04, 0x36
        /*00c2*/ 	.short	(.L_193 - .L_192)
.L_192:
        /*00c4*/ 	.word	0x00000008
.L_193:


//--------------------- .nv.info.Compute_w_coeff_cu --------------------------
	.section	.nv.info.Compute_w_coeff_cu,"",@"SHT_CUDA_INFO"
	.sectionflags	@""
	.align	4


	//----- nvinfo : EIATTR_CUDA_API_VERSION
	.align		4
        /*0000*/ 	.byte	0x04, 0x37
        /*0002*/ 	.short	(.L_195 - .L_194)
.L_194:
        /*0004*/ 	.word	0x00000082


	//----- nvinfo : EIATTR_KPARAM_INFO
	.align		4
.L_195:
        /*0008*/ 	.byte	0x04, 0x17
        /*000a*/ 	.short	(.L_197 - .L_196)
.L_196:
        /*000c*/ 	.word	0x00000000
        /*0010*/ 	.short	0x0007
        /*0012*/ 	.short	0x002c
        /*0014*/ 	.byte	0x00, 0xf0, 0x11, 0x00


	//----- nvinfo : EIATTR_KPARAM_INFO
	.align		4
.L_197:
        /*0018*/ 	.byte	0x04, 0x17
        /*001a*/ 	.short	(.L_199 - .L_198)
.L_198:
        /*001c*/ 	.word	0x00000000
        /*0020*/ 	.short	0x0006
        /*0022*/ 	.short	0x0028
        /*0024*/ 	.byte	0x00, 0xf0, 0x11, 0x00


	//----- nvinfo : EIATTR_KPARAM_INFO
	.align		4
.L_199:
        /*0028*/ 	.byte	0x04, 0x17
        /*002a*/ 	.short	(.L_201 - .L_200)
.L_200:
        /*002c*/ 	.word	0x00000000
        /*0030*/ 	.short	0x0005
        /*0032*/ 	.short	0x0024
        /*0034*/ 	.byte	0x00, 0xf0, 0x11, 0x00


	//----- nvinfo : EIATTR_KPARAM_INFO
	.align		4
.L_201:
        /*0038*/ 	.byte	0x04, 0x17
        /*003a*/ 	.short	(.L_203 - .L_202)
.L_202:
        /*003c*/ 	.word	0x00000000
        /*0040*/ 	.short	0x0004
        /*0042*/ 	.short	0x0020
        /*0044*/ 	.byte	0x00, 0xf0, 0x11, 0x00


	//----- nvinfo : EIATTR_KPARAM_INFO
	.align		4
.L_203:
        /*0048*/ 	.byte	0x04, 0x17
        /*004a*/ 	.short	(.L_205 - .L_204)
.L_204:
        /*004c*/ 	.word	0x00000000
        /*0050*/ 	.short	0x0003
        /*0052*/ 	.short	0x0018
        /*0054*/ 	.byte	0x00, 0xf5, 0x21, 0x00


	//----- nvinfo : EIATTR_KPARAM_INFO
	.align		4
.L_205:
        /*0058*/ 	.byte	0x04, 0x17
        /*005a*/ 	.short	(.L_207 - .L_206)
.L_206:
        /*005c*/ 	.word	0x00000000
        /*0060*/ 	.short	0x0002
        /*0062*/ 	.short	0x0010
        /*0064*/ 	.byte	0x00, 0xf5, 0x21, 0x00


	//----- nvinfo : EIATTR_KPARAM_INFO
	.align		4
.L_207:
        /*0068*/ 	.byte	0x04, 0x17
        /*006a*/ 	.short	(.L_209 - .L_208)
.L_208:
        /*006c*/ 	.word	0x00000000
        /*0070*/ 	.short	0x0001
        /*0072*/ 	.short	0x0008
        /*0074*/ 	.byte	0x00, 0xf5, 0x21, 0x00


	//----- nvinfo : EIATTR_KPARAM_INFO
	.align		4
.L_209:
        /*0078*/ 	.byte	0x04, 0x17
        /*007a*/ 	.short	(.L_211 - .L_210)
.L_210:
        /*007c*/ 	.word	0x00000000
        /*0080*/ 	.short	0x0000
        /*0082*/ 	.short	0x0000
        /*0084*/ 	.byte	0x00, 0xf5, 0x21, 0x00


	//----- nvinfo : EIATTR_SPARSE_MMA_MASK
	.align		4
.L_211:
        /*0088*/ 	.byte	0x03, 0x50
        /*008a*/ 	.short	0x0000


	//----- nvinfo : EIATTR_MAXREG_COUNT
	.align		4
        /*008c*/ 	.byte	0x03, 0x1b
        /*008e*/ 	.short	0x00ff


	//----- nvinfo : EIATTR_MERCURY_ISA_VERSION
	.align		4
        /*0090*/ 	.byte	0x03, 0x5f
        /*0092*/ 	.short	0x0101


	//----- nvinfo : EIATTR_VRC_CTA_INIT_COUNT
	.align		4
        /*0094*/ 	.byte	0x02, 0x4a
	.zero		1
	.zero		1


	//----- nvinfo : EIATTR_EXIT_INSTR_OFFSETS
	.align		4
        /*0098*/ 	.byte	0x04, 0x1c
        /*009a*/ 	.short	(.L_213 - .L_212)


	//   ....[0]....
.L_212:
        /*009c*/ 	.word	0x000000a0


	//   ....[1]....
        /*00a0*/ 	.word	0x00000c70


	//----- nvinfo : EIATTR_CRS_STACK_SIZE
	.align		4
.L_213:
        /*00a4*/ 	.byte	0x04, 0x1e
        /*00a6*/ 	.short	(.L_215 - .L_214)
.L_214:
        /*00a8*/ 	.word	0x00000000


	//----- nvinfo : EIATTR_CBANK_PARAM_SIZE
	.align		4
.L_215:
        /*00ac*/ 	.byte	0x03, 0x19
        /*00ae*/ 	.short	0x0030


	//----- nvinfo : EIATTR_PARAM_CBANK
	.align		4
        /*00b0*/ 	.byte	0x04, 0x0a
        /*00b2*/ 	.short	(.L_217 - .L_216)
	.align		4
.L_216:
        /*00b4*/ 	.word	index@(.nv.constant0.Compute_w_coeff_cu)
        /*00b8*/ 	.short	0x0380
        /*00ba*/ 	.short	0x0030


	//----- nvinfo : EIATTR_SW_WAR
	.align		4
.L_217:
        /*00bc*/ 	.byte	0x04, 0x36
        /*00be*/ 	.short	(.L_219 - .L_218)
.L_218:
        /*00c0*/ 	.word	0x00000008
.L_219:


//--------------------- .nv.info.Denominator_cu   --------------------------
	.section	.nv.info.Denominator_cu,"",@"SHT_CUDA_INFO"
	.sectionflags	@""
	.align	4


	//----- nvinfo : EIATTR_CUDA_API_VERSION
	.align		4
        /*0000*/ 	.byte	0x04, 0x37
        /*0002*/ 	.short	(.L_221 - .L_220)
.L_220:
        /*0004*/ 	.word	0x00000082


	//----- nvinfo : EIATTR_KPARAM_INFO
	.align		4
.L_221:
        /*0008*/ 	.byte	0x04, 0x17
        /*000a*/ 	.short	(.L_223 - .L_222)
.L_222:
        /*000c*/ 	.word	0x00000000
        /*0010*/ 	.short	0x0002
        /*0012*/ 	.short	0x0010
        /*0014*/ 	.byte	0x00, 0xf0, 0x11, 0x00


	//----- nvinfo : EIATTR_KPARAM_INFO
	.align		4
.L_223:
        /*0018*/ 	.byte	0x04, 0x17
        /*001a*/ 	.short	(.L_225 - .L_224)
.L_224:
        /*001c*/ 	.word	0x00000000
        /*0020*/ 	.short	0x0001
        /*0022*/ 	.short	0x0008
        /*0024*/ 	.byte	0x00, 0xf5, 0x21, 0x00


	//----- nvinfo : EIATTR_KPARAM_INFO
	.align		4
.L_225:
        /*0028*/ 	.byte	0x04, 0x17
        /*002a*/ 	.short	(.L_227 - .L_226)
.L_226:
        /*002c*/ 	.word	0x00000000
        /*0030*/ 	.short	0x0000
        /*0032*/ 	.short	0x0000
        /*0034*/ 	.byte	0x00, 0xf5, 0x21, 0x00


	//----- nvinfo : EIATTR_SPARSE_MMA_MASK
	.align		4
.L_227:
        /*0038*/ 	.byte	0x03, 0x50
        /*003a*/ 	.short	0x0000


	//----- nvinfo : EIATTR_MAXREG_COUNT
	.align		4
        /*003c*/ 	.byte	0x03, 0x1b
        /*003e*/ 	.short	0x00ff


	//----- nvinfo : EIATTR_MERCURY_ISA_VERSION
	.align		4
        /*0040*/ 	.byte	0x03, 0x5f
        /*0042*/ 	.short	0x0101


	//----- nvinfo : EIATTR_VRC_CTA_INIT_COUNT
	.align		4
        /*0044*/ 	.byte	0x02, 0x4a
	.zero		1
	.zero		1


	//----- nvinfo : EIATTR_EXIT_INSTR_OFFSETS
	.align		4
        /*0048*/ 	.byte	0x04, 0x1c
        /*004a*/ 	.short	(.L_229 - .L_228)


	//   ....[0]....
.L_228:
        /*004c*/ 	.word	0x000000c0


	//   ....[1]....
        /*0050*/ 	.word	0x000005b0


	//   ....[2]....
        /*0054*/ 	.word	0x00000820


	//   ....[3]....
        /*0058*/ 	.word	0x000009b0


	//   ....[4]....
        /*005c*/ 	.word	0x00000a30


	//----- nvinfo : EIATTR_CRS_STACK_SIZE
	.align		4
.L_229:
        /*0060*/ 	.byte	0x04, 0x1e
        /*0062*/ 	.short	(.L_231 - .L_230)
.L_230:
        /*0064*/ 	.word	0x00000000


	//----- nvinfo : EIATTR_CBANK_PARAM_SIZE
	.align		4
.L_231:
        /*0068*/ 	.byte	0x03, 0x19
        /*006a*/ 	.short	0x0014


	//----- nvinfo : EIATTR_PARAM_CBANK
	.align		4
        /*006c*/ 	.byte	0x04, 0x0a
        /*006e*/ 	.short	(.L_233 - .L_232)
	.align		4
.L_232:
        /*0070*/ 	.word	index@(.nv.constant0.Denominator_cu)
        /*0074*/ 	.short	0x0380
        /*0076*/ 	.short	0x0014


	//----- nvinfo : EIATTR_SW_WAR
	.align		4
.L_233:
        /*0078*/ 	.byte	0x04, 0x36
        /*007a*/ 	.short	(.L_235 - .L_234)
.L_234:
        /*007c*/ 	.word	0x00000008
.L_235:


//--------------------- .nv.info.Interpolate_cu   --------------------------
	.section	.nv.info.Interpolate_cu,"",@"SHT_CUDA_INFO"
	.sectionflags	@""
	.align	4


	//----- nvinfo : EIATTR_CUDA_API_VERSION
	.align		4
        /*0000*/ 	.byte	0x04, 0x37
        /*0002*/ 	.short	(.L_237 - .L_236)
.L_236:
        /*0004*/ 	.word	0x00000082


	//----- nvinfo : EIATTR_KPARAM_INFO
	.align		4
.L_237:
        /*0008*/ 	.byte	0x04, 0x17
        /*000a*/ 	.short	(.L_239 - .L_238)
.L_238:
        /*000c*/ 	.word	0x00000000
        /*0010*/ 	.short	0x0005
        /*0012*/ 	.short	0x0024
        /*0014*/ 	.byte	0x00, 0xf0, 0x11, 0x00


	//----- nvinfo : EIATTR_KPARAM_INFO
	.align		4
.L_239:
        /*0018*/ 	.byte	0x04, 0x17
        /*001a*/ 	.short	(.L_241 - .L_240)
.L_240:
        /*001c*/ 	.word	0x00000000
        /*0020*/ 	.short	0x0004
        /*0022*/ 	.short	0x0020
        /*0024*/ 	.byte	0x00, 0xf0, 0x11, 0x00


	//----- nvinfo : EIATTR_KPARAM_INFO
	.align		4
.L_241:
        /*0028*/ 	.byte	0x04, 0x17
        /*002a*/ 	.short	(.L_243 - .L_242)
.L_242:
        /*002c*/ 	.word	0x00000000
        /*0030*/ 	.short	0x0003
        /*0032*/ 	.short	0x0018
        /*0034*/ 	.byte	0x00, 0xf5, 0x21, 0x00


	//----- nvinfo : EIATTR_KPARAM_INFO
	.align		4
.L_243:
        /*0038*/ 	.byte	0x04, 0x17
        /*003a*/ 	.short	(.L_245 - .L_244)
.L_244:
        /*003c*/ 	.word	0x00000000
        /*0040*/ 	.short	0x0002
        /*0042*/ 	.short	0x0010
        /*0044*/ 	.byte	0x00, 0xf5, 0x21, 0x00


	//----- nvinfo : EIATTR_KPARAM_INFO
	.align		4
.L_245:
        /*0048*/ 	.byte	0x04, 0x17
        /*004a*/ 	.short	(.L_247 - .L_246)
.L_246:
        /*004c*/ 	.word	0x00000000
        /*0050*/ 	.short	0x0001
        /*0052*/ 	.short	0x0008
        /*0054*/ 	.byte	0x00, 0xf5, 0x21, 0x00


	//----- nvinfo : EIATTR_KPARAM_INFO
	.align		4
.L_247:
        /*0058*/ 	.byte	0x04, 0x17
        /*005a*/ 	.short	(.L_249 - .L_248)
.L_248:
        /*005c*/ 	.word	0x00000000
        /*0060*/ 	.short	0x0000
        /*0062*/ 	.short	0x0000
        /*0064*/ 	.byte	0x00, 0xf5, 0x21, 0x00


	//----- nvinfo : EIATTR_SPARSE_MMA_MASK
	.align		4
.L_249:
        /*0068*/ 	.byte	0x03, 0x50
        /*006a*/ 	.short	0x0000


	//----- nvinfo : EIATTR_MAXREG_COUNT
	.align		4
        /*006c*/ 	.byte	0x03, 0x1b
        /*006e*/ 	.short	0x00ff


	//----- nvinfo : EIATTR_MERCURY_ISA_VERSION
	.align		4
        /*0070*/ 	.byte	0x03, 0x5f
        /*0072*/ 	.short	0x0101


	//----- nvinfo : EIATTR_VRC_CTA_INIT_COUNT
	.align		4
        /*0074*/ 	.byte	0x02, 0x4a
	.zero		1
	.zero		1


	//----- nvinfo : EIATTR_EXIT_INSTR_OFFSETS
	.align		4
        /*0078*/ 	.byte	0x04, 0x1c
        /*007a*/ 	.short	(.L_251 - .L_250)


	//   ....[0]....
.L_250:
        /*007c*/ 	.word	0x00000080


	//   ....[1]....
        /*0080*/ 	.word	0x00001210


	//----- nvinfo : EIATTR_CRS_STACK_SIZE
	.align		4
.L_251:
        /*0084*/ 	.byte	0x04, 0x1e
        /*0086*/ 	.short	(.L_253 - .L_252)
.L_252:
        /*0088*/ 	.word	0x00000000


	//----- nvinfo : EIATTR_CBANK_PARAM_SIZE
	.align		4
.L_253:
        /*008c*/ 	.byte	0x03, 0x19
        /*008e*/ 	.short	0x0028


	//----- nvinfo : EIATTR_PARAM_CBANK
	.align		4
        /*0090*/ 	.byte	0x04, 0x0a
        /*0092*/ 	.short	(.L_255 - .L_254)
	.align		4
.L_254:
        /*0094*/ 	.word	index@(.nv.constant0.Interpolate_cu)
        /*0098*/ 	.short	0x0380
        /*009a*/ 	.short	0x0028


	//----- nvinfo : EIATTR_SW_WAR
	.align		4
.L_255:
        /*009c*/ 	.byte	0x04, 0x36
        /*009e*/ 	.short	(.L_257 - .L_256)
.L_256:
        /*00a0*/ 	.word	0x00000008
.L_257:


//--------------------- .nv.info.Y_in_box_cu_bak  --------------------------
	.section	.nv.info.Y_in_box_cu_bak,"",@"SHT_CUDA_INFO"
	.sectionflags	@""
	.align	4


	//----- nvinfo : EIATTR_CUDA_API_VERSION
	.align		4
        /*0000*/ 	.byte	0x04, 0x37
        /*0002*/ 	.short	(.L_259 - .L_258)
.L_258:
        /*0004*/ 	.word	0x00000082


	//----- nvinfo : EIATTR_KPARAM_INFO
	.align		4
.L_259:
        /*0008*/ 	.byte	0x04, 0x17
        /*000a*/ 	.short	(.L_261 - .L_260)
.L_260:
        /*000c*/ 	.word	0x00000000
        /*0010*/ 	.short	0x0005
        /*0012*/ 	.short	0x0024
        /*0014*/ 	.byte	0x00, 0xf0, 0x11, 0x00


	//----- nvinfo : EIATTR_KPARAM_INFO
	.align		4
.L_261:
        /*0018*/ 	.byte	0x04, 0x17
        /*001a*/ 	.short	(.L_263 - .L_262)
.L_262:
        /*001c*/ 	.word	0x00000000
        /*0020*/ 	.short	0x0004
        /*0022*/ 	.short	0x0020
        /*0024*/ 	.byte	0x00, 0xf0, 0x11, 0x00


	//----- nvinfo : EIATTR_KPARAM_INFO
	.align		4
.L_263:
        /*0028*/ 	.byte	0x04, 0x17
        /*002a*/ 	.short	(.L_265 - .L_264)
.L_264:
        /*002c*/ 	.word	0x00000000
        /*0030*/ 	.short	0x0003
        /*0032*/ 	.short	0x0018
        /*0034*/ 	.byte	0x00, 0xf5, 0x21, 0x00


	//----- nvinfo : EIATTR_KPARAM_INFO
	.align		4
.L_265:
        /*0038*/ 	.byte	0x04, 0x17
        /*003a*/ 	.short	(.L_267 - .L_266)
.L_266:
        /*003c*/ 	.word	0x00000000
        /*0040*/ 	.short	0x0002
        /*0042*/ 	.short	0x0010
        /*0044*/ 	.byte	0x00, 0xf5, 0x21, 0x00


	//----- nvinfo : EIATTR_KPARAM_INFO
	.align		4
.L_267:
        /*0048*/ 	.byte	0x04, 0x17
        /*004a*/ 	.short	(.L_269 - .L_268)
.L_268:
        /*004c*/ 	.word	0x00000000
        /*0050*/ 	.short	0x0001
        /*0052*/ 	.short	0x0008
        /*0054*/ 	.byte	0x00, 0xf5, 0x21, 0x00


	//----- nvinfo : EIATTR_KPARAM_INFO
	.align		4
.L_269:
        /*0058*/ 	.byte	0x04, 0x17
        /*005a*/ 	.short	(.L_271 - .L_270)
.L_270:
        /*005c*/ 	.word	0x00000000
        /*0060*/ 	.short	0x0000
        /*0062*/ 	.short	0x0000
        /*0064*/ 	.byte	0x00, 0xf5, 0x21, 0x00


	//----- nvinfo : EIATTR_SPARSE_MMA_MASK
	.align		4
.L_271:
        /*0068*/ 	.byte	0x03, 0x50
        /*006a*/ 	.short	0x0000


	//----- nvinfo : EIATTR_MAXREG_COUNT
	.align		4
        /*006c*/ 	.byte	0x03, 0x1b
        /*006e*/ 	.short	0x00ff


	//----- nvinfo : EIATTR_MERCURY_ISA_VERSION
	.align		4
        /*0070*/ 	.byte	0x03, 0x5f
        /*0072*/ 	.short	0x0101


	//----- nvinfo : EIATTR_VRC_CTA_INIT_COUNT
	.align		4
        /*0074*/ 	.byte	0x02, 0x4a
	.zero		1
	.zero		1


	//----- nvinfo : EIATTR_EXIT_INSTR_OFFSETS
	.align		4
        /*0078*/ 	.byte	0x04, 0x1c
        /*007a*/ 	.short	(.L_273 - .L_272)


	//   ....[0]....
.L_272:
        /*007c*/ 	.word	0x00000090


	//   ....[1]....
        /*0080*/ 	.word	0x00000480


	//   ....[2]....
        /*0084*/ 	.word	0x00000910


	//----- nvinfo : EIATTR_CRS_STACK_SIZE
	.align		4
.L_273:
        /*0088*/ 	.byte	0x04, 0x1e
        /*008a*/ 	.short	(.L_275 - .L_274)
.L_274:
        /*008c*/ 	.word	0x00000000


	//----- nvinfo : EIATTR_CBANK_PARAM_SIZE
	.align		4
.L_275:
        /*0090*/ 	.byte	0x03, 0x19
        /*0092*/ 	.short	0x0028


	//----- nvinfo : EIATTR_PARAM_CBANK
	.align		4
        /*0094*/ 	.byte	0x04, 0x0a
        /*0096*/ 	.short	(.L_277 - .L_276)
	.align		4
.L_276:
        /*0098*/ 	.word	index@(.nv.constant0.Y_in_box_cu_bak)
        /*009c*/ 	.short	0x0380
        /*009e*/ 	.short	0x0028


	//----- nvinfo : EIATTR_SW_WAR
	.align		4
.L_277:
        /*00a0*/ 	.byte	0x04, 0x36
        /*00a2*/ 	.short	(.L_279 - .L_278)
.L_278:
        /*00a4*/ 	.word	0x00000008
.L_279:


//--------------------- .nv.info.Y_in_box_cu      --------------------------
	.section	.nv.info.Y_in_box_cu,"",@"SHT_CUDA_INFO"
	.sectionflags	@""
	.align	4


	//----- nvinfo : EIATTR_CUDA_API_VERSION
	.align		4
        /*0000*/ 	.byte	0x04, 0x37
        /*0002*/ 	.short	(.L_281 - .L_280)
.L_280:
        /*0004*/ 	.word	0x00000082


	//----- nvinfo : EIATTR_KPARAM_INFO
	.align		4
.L_281:
        /*0008*/ 	.byte	0x04, 0x17
        /*000a*/ 	.short	(.L_283 - .L_282)
.L_282:
        /*000c*/ 	.word	0x00000000
        /*0010*/ 	.short	0x0006
        /*0012*/ 	.short	0x002c
        /*0014*/ 	.byte	0x00, 0xf0, 0x11, 0x00


	//----- nvinfo : EIATTR_KPARAM_INFO
	.align		4
.L_283:
        /*0018*/ 	.byte	0x04, 0x17
        /*001a*/ 	.short	(.L_285 - .L_284)
.L_284:
        /*001c*/ 	.word	0x00000000
        /*0020*/ 	.short	0x0005
        /*0022*/ 	.short	0x0028
        /*0024*/ 	.byte	0x00, 0xf0, 0x11, 0x00


	//----- nvinfo : EIATTR_KPARAM_INFO
	.align		4
.L_285:
        /*0028*/ 	.byte	0x04, 0x17
        /*002a*/ 	.short	(.L_287 - .L_286)
.L_286:
        /*002c*/ 	.word	0x00000000
        /*0030*/ 	.short	0x0004
        /*0032*/ 	.short	0x0020
        /*0034*/ 	.byte	0x00, 0xf5, 0x21, 0x00


	//----- nvinfo : EIATTR_KPARAM_INFO
	.align		4
.L_287:
        /*0038*/ 	.byte	0x04, 0x17
        /*003a*/ 	.short	(.L_289 - .L_288)
.L_288:
        /*003c*/ 	.word	0x00000000
        /*0040*/ 	.short	0x0003
        /*0042*/ 	.short	0x0018
        /*0044*/ 	.byte	0x00, 0xf5, 0x21, 0x00


	//----- nvinfo : EIATTR_KPARAM_INFO
	.align		4
.L_289:
        /*0048*/ 	.byte	0x04, 0x17
        /*004a*/ 	.short	(.L_291 - .L_290)
.L_290:
        /*004c*/ 	.word	0x00000000
        /*0050*/ 	.short	0x0002
        /*0052*/ 	.short	0x0010
        /*0054*/ 	.byte	0x00, 0xf5, 0x21, 0x00


	//----- nvinfo : EIATTR_KPARAM_INFO
	.align		4
.L_291:
        /*0058*/ 	.byte	0x04, 0x17
        /*005a*/ 	.short	(.L_293 - .L_292)
.L_292:
        /*005c*/ 	.word	0x00000000
        /*0060*/ 	.short	0x0001
        /*0062*/ 	.short	0x0008
        /*0064*/ 	.byte	0x00, 0xf5, 0x21, 0x00


	//----- nvinfo : EIATTR_KPARAM_INFO
	.align		4
.L_293:
        /*0068*/ 	.byte	0x04, 0x17
        /*006a*/ 	.short	(.L_295 - .L_294)
.L_294:
        /*006c*/ 	.word	0x00000000
        /*0070*/ 	.short	0x0000
        /*0072*/ 	.short	0x0000
        /*0074*/ 	.byte	0x00, 0xf5, 0x21, 0x00


	//----- nvinfo : EIATTR_SPARSE_MMA_MASK
	.align		4
.L_295:
        /*0078*/ 	.byte	0x03, 0x50
        /*007a*/ 	.short	0x0000


	//----- nvinfo : EIATTR_MAXREG_COUNT
	.align		4
        /*007c*/ 	.byte	0x03, 0x1b
        /*007e*/ 	.short	0x00ff


	//----- nvinfo : EIATTR_MERCURY_ISA_VERSION
	.align		4
        /*0080*/ 	.byte	0x03, 0x5f
        /*0082*/ 	.short	0x0101


	//----- nvinfo : EIATTR_VRC_CTA_INIT_COUNT
	.align		4
        /*0084*/ 	.byte	0x02, 0x4a
	.zero		1
	.zero		1


	//----- nvinfo : EIATTR_EXIT_INSTR_OFFSETS
	.align		4
        /*0088*/ 	.byte	0x04, 0x1c
        /*008a*/ 	.short	(.L_297 - .L_296)


	//   ....[0]....
.L_296:
        /*008c*/ 	.word	0x00000090


	//   ....[1]....
        /*0090*/ 	.word	0x000004a0


	//   ....[2]....
        /*0094*/ 	.word	0x00000a00


	//----- nvinfo : EIATTR_CRS_STACK_SIZE
	.align		4
.L_297:
        /*0098*/ 	.byte	0x04, 0x1e
        /*009a*/ 	.short	(.L_299 - .L_298)
.L_298:
        /*009c*/ 	.word	0x00000000


	//----- nvinfo : EIATTR_CBANK_PARAM_SIZE
	.align		4
.L_299:
        /*00a0*/ 	.byte	0x03, 0x19
        /*00a2*/ 	.short	0x0030


	//----- nvinfo : EIATTR_PARAM_CBANK
	.align		4
        /*00a4*/ 	.byte	0x04, 0x0a
        /*00a6*/ 	.short	(.L_301 - .L_300)
	.align		4
.L_300:
        /*00a8*/ 	.word	index@(.nv.constant0.Y_in_box_cu)
        /*00ac*/ 	.short	0x0380
        /*00ae*/ 	.short	0x0030


	//----- nvinfo : EIATTR_SW_WAR
	.align		4
.L_301:
        /*00b0*/ 	.byte	0x04, 0x36
        /*00b2*/ 	.short	(.L_303 - .L_302)
.L_302:
        /*00b4*/ 	.word	0x00000008
.L_303:


//--------------------- .nv.info.Apply_cu         --------------------------
	.section	.nv.info.Apply_cu,"",@"SHT_CUDA_INFO"
	.sectionflags	@""
	.align	4


	//----- nvinfo : EIATTR_CUDA_API_VERSION
	.align		4
        /*0000*/ 	.byte	0x04, 0x37
        /*0002*/ 	.short	(.L_305 - .L_304)
.L_304:
        /*0004*/ 	.word	0x00000082


	//----- nvinfo : EIATTR_KPARAM_INFO
	.align		4
.L_305:
        /*0008*/ 	.byte	0x04, 0x17
        /*000a*/ 	.short	(.L_307 - .L_306)
.L_306:
        /*000c*/ 	.word	0x00000000
        /*0010*/ 	.short	0x0002
        /*0012*/ 	.short	0x0010
        /*0014*/ 	.byte	0x00, 0xf0, 0x11, 0x00


	//----- nvinfo : EIATTR_KPARAM_INFO
	.align		4
.L_307:
        /*0018*/ 	.byte	0x04, 0x17
        /*001a*/ 	.short	(.L_309 - .L_308)
.L_308:
        /*001c*/ 	.word	0x00000000
        /*0020*/ 	.short	0x0001
        /*0022*/ 	.short	0x0008
        /*0024*/ 	.byte	0x00, 0xf5, 0x21, 0x00


	//----- nvinfo : EIATTR_KPARAM_INFO
	.align		4
.L_309:
        /*0028*/ 	.byte	0x04, 0x17
        /*002a*/ 	.short	(.L_311 - .L_310)
.L_310:
        /*002c*/ 	.word	0x00000000
        /*0030*/ 	.short	0x0000
        /*0032*/ 	.short	0x0000
        /*0034*/ 	.byte	0x00, 0xf5, 0x21, 0x00


	//----- nvinfo : EIATTR_SPARSE_MMA_MASK
	.align		4
.L_311:
        /*0038*/ 	.byte	0x03, 0x50
        /*003a*/ 	.short	0x0000


	//----- nvinfo : EIATTR_MAXREG_COUNT
	.align		4
        /*003c*/ 	.byte	0x03, 0x1b
        /*003e*/ 	.short	0x00ff


	//----- nvinfo : EIATTR_MERCURY_ISA_VERSION
	.align		4
        /*0040*/ 	.byte	0x03, 0x5f
        /*0042*/ 	.short	0x0101


	//----- nvinfo : EIATTR_VRC_CTA_INIT_COUNT
	.align		4
        /*0044*/ 	.byte	0x02, 0x4a
	.zero		1
	.zero		1


	//----- nvinfo : EIATTR_EXIT_INSTR_OFFSETS
	.align		4
        /*0048*/ 	.byte	0x04, 0x1c
        /*004a*/ 	.short	(.L_313 - .L_312)


	//   ....[0]....
.L_312:
        /*004c*/ 	.word	0x00000090


	//   ....[1]....
        /*0050*/ 	.word	0x00000730


	//   ....[2]....
        /*0054*/ 	.word	0x00001640


	//----- nvinfo : EIATTR_CRS_STACK_SIZE
	.align		4
.L_313:
        /*0058*/ 	.byte	0x04, 0x1e
        /*005a*/ 	.short	(.L_315 - .L_314)
.L_314:
        /*005c*/ 	.word	0x00000000


	//----- nvinfo : EIATTR_CBANK_PARAM_SIZE
	.align		4
.L_315:
        /*0060*/ 	.byte	0x03, 0x19
        /*0062*/ 	.short	0x0014


	//----- nvinfo : EIATTR_PARAM_CBANK
	.align		4
        /*0064*/ 	.byte	0x04, 0x0a
        /*0066*/ 	.short	(.L_317 - .L_316)
	.align		4
.L_316:
        /*0068*/ 	.word	index@(.nv.constant0.Apply_cu)
        /*006c*/ 	.short	0x0380
        /*006e*/ 	.short	0x0014


	//----- nvinfo : EIATTR_SW_WAR
	.align		4
.L_317:
        /*0070*/ 	.byte	0x04, 0x36
        /*0072*/ 	.short	(.L_319 - .L_318)
.L_318:
        /*0074*/ 	.word	0x00000008
.L_319:


//--------------------- .nv.info.RepulsiveForce_cu --------------------------
	.section	.nv.info.RepulsiveForce_cu,"",@"SHT_CUDA_INFO"
	.sectionflags	@""
	.align	4


	//----- nvinfo : EIATTR_CUDA_API_VERSION
	.align		4
        /*0000*/ 	.byte	0x04, 0x37
        /*0002*/ 	.short	(.L_321 - .L_320)
.L_320:
        /*0004*/ 	.word	0x00000082


	//----- nvinfo : EIATTR_KPARAM_INFO
	.align		4
.L_321:
        /*0008*/ 	.byte	0x04, 0x17
        /*000a*/ 	.short	(.L_323 - .L_322)
.L_322:
        /*000c*/ 	.word	0x00000000
        /*0010*/ 	.short	0x0006
        /*0012*/ 	.short	0x0020
        /*0014*/ 	.byte	0x00, 0xf0, 0x11, 0x00


	//----- nvinfo : EIATTR_KPARAM_INFO
	.align		4
.L_323:
        /*0018*/ 	.byte	0x04, 0x17
        /*001a*/ 	.short	(.L_325 - .L_324)
.L_324:
        /*001c*/ 	.word	0x00000000
        /*0020*/ 	.short	0x0005
        /*0022*/ 	.short	0x001c
        /*0024*/ 	.byte	0x00, 0xf0, 0x11, 0x00


	//----- nvinfo : EIATTR_KPARAM_INFO
	.align		4
.L_325:
        /*0028*/ 	.byte	0x04, 0x17
        /*002a*/ 	.short	(.L_327 - .L_326)
.L_326:
        /*002c*/ 	.word	0x00000000
        /*0030*/ 	.short	0x0004
        /*0032*/ 	.short	0x0018
        /*0034*/ 	.byte	0x00, 0xf0, 0x11, 0x00


	//----- nvinfo : EIATTR_KPARAM_INFO
	.align		4
.L_327:
        /*0038*/ 	.byte	0x04, 0x17
        /*003a*/ 	.short	(.L_329 - .L_328)
.L_328:
        /*003c*/ 	.word	0x00000000
        /*0040*/ 	.short	0x0003
        /*0042*/ 	.short	0x0014
        /*0044*/ 	.byte	0x00, 0xf0, 0x11, 0x00


	//----- nvinfo : EIATTR_KPARAM_INFO
	.align		4
.L_329:
        /*0048*/ 	.byte	0x04, 0x17
        /*004a*/ 	.short	(.L_331 - .L_330)
.L_330:
        /*004c*/ 	.word	0x00000000
        /*0050*/ 	.short	0x0002
        /*0052*/ 	.short	0x0010
        /*0054*/ 	.byte	0x00, 0xf0, 0x11, 0x00


	//----- nvinfo : EIATTR_KPARAM_INFO
	.align		4
.L_331:
        /*0058*/ 	.byte	0x04, 0x17
        /*005a*/ 	.short	(.L_333 - .L_332)
.L_332:
        /*005c*/ 	.word	0x00000000
        /*0060*/ 	.short	0x0001
        /*0062*/ 	.short	0x0008
        /*0064*/ 	.byte	0x00, 0xf5, 0x21, 0x00


	//----- nvinfo : EIATTR_KPARAM_INFO
	.align		4
.L_333:
        /*0068*/ 	.byte	0x04, 0x17
        /*006a*/ 	.short	(.L_335 - .L_334)
.L_334:
        /*006c*/ 	.word	0x00000000
        /*0070*/ 	.short	0x0000
        /*0072*/ 	.short	0x0000
        /*0074*/ 	.byte	0x00, 0xf5, 0x21, 0x00


	//----- nvinfo : EIATTR_SPARSE_MMA_MASK
	.align		4
.L_335:
        /*0078*/ 	.byte	0x03, 0x50
        /*007a*/ 	.short	0x0000


	//----- nvinfo : EIATTR_MAXREG_COUNT
	.align		4
        /*007c*/ 	.byte	0x03, 0x1b
        /*007e*/ 	.short	0x00ff


	//----- nvinfo : EIATTR_MERCURY_ISA_VERSION
	.align		4
        /*0080*/ 	.byte	0x03, 0x5f
        /*0082*/ 	.short	0x0101


	//----- nvinfo : EIATTR_VRC_CTA_INIT_COUNT
	.align		4
        /*0084*/ 	.byte	0x02, 0x4a
	.zero		1
	.zero		1


	//----- nvinfo : EIATTR_EXIT_INSTR_OFFSETS
	.align		4
        /*0088*/ 	.byte	0x04, 0x1c
        /*008a*/ 	.short	(.L_337 - .L_336)


	//   ....[0]....
.L_336:
        /*008c*/ 	.word	0x00000070


	//   ....[1]....
        /*0090*/ 	.word	0x00000090


	//   ....[2]....
        /*0094*/ 	.word	0x00000990


	//----- nvinfo : EIATTR_CRS_STACK_SIZE
	.align		4
.L_337:
        /*0098*/ 	.byte	0x04, 0x1e
        /*009a*/ 	.short	(.L_339 - .L_338)
.L_338:
        /*009c*/ 	.word	0x00000000


	//----- nvinfo : EIATTR_CBANK_PARAM_SIZE
	.align		4
.L_339:
        /*00a0*/ 	.byte	0x03, 0x19
        /*00a2*/ 	.short	0x0024


	//----- nvinfo : EIATTR_PARAM_CBANK
	.align		4
        /*00a4*/ 	.byte	0x04, 0x0a
        /*00a6*/ 	.short	(.L_341 - .L_340)
	.align		4
.L_340:
        /*00a8*/ 	.word	index@(.nv.constant0.RepulsiveForce_cu)
        /*00ac*/ 	.short	0x0380
        /*00ae*/ 	.short	0x0024


	//----- nvinfo : EIATTR_SW_WAR
	.align		4
.L_341:
        /*00b0*/ 	.byte	0x04, 0x36
        /*00b2*/ 	.short	(.L_343 - .L_342)
.L_342:
        /*00b4*/ 	.word	0x00000008
.L_343:


//--------------------- .nv.info.AttrForce_cu     --------------------------
	.section	.nv.info.AttrForce_cu,"",@"SHT_CUDA_INFO"
	.sectionflags	@""
	.align	4


	//----- nvinfo : EIATTR_CUDA_API_VERSION
	.align		4
        /*0000*/ 	.byte	0x04, 0x37
        /*0002*/ 	.short	(.L_345 - .L_344)
.L_344:
        /*0004*/ 	.word	0x00000082


	//----- nvinfo : EIATTR_KPARAM_INFO
	.align		4
.L_345:
        /*0008*/ 	.byte	0x04, 0x17
        /*000a*/ 	.short	(.L_347 - .L_346)
.L_346:
        /*000c*/ 	.word	0x00000000
        /*0010*/ 	.short	0x0007
        /*0012*/ 	.short	0x0030
        /*0014*/ 	.byte	0x00, 0xf0, 0x11, 0x00


	//----- nvinfo : EIATTR_KPARAM_INFO
	.align		4
.L_347:
        /*0018*/ 	.byte	0x04, 0x17
        /*001a*/ 	.short	(.L_349 - .L_348)
.L_348:
        /*001c*/ 	.word	0x00000000
        /*0020*/ 	.short	0x0006
        /*0022*/ 	.short	0x002c
        /*0024*/ 	.byte	0x00, 0xf0, 0x11, 0x00


	//----- nvinfo : EIATTR_KPARAM_INFO
	.align		4
.L_349:
        /*0028*/ 	.byte	0x04, 0x17
        /*002a*/ 	.short	(.L_351 - .L_350)
.L_350:
        /*002c*/ 	.word	0x00000000
        /*0030*/ 	.short	0x0005
        /*0032*/ 	.short	0x0028
        /*0034*/ 	.byte	0x00, 0xf0, 0x11, 0x00


	//----- nvinfo : EIATTR_KPARAM_INFO
	.align		4
.L_351:
        /*0038*/ 	.byte	0x04, 0x17
        /*003a*/ 	.short	(.L_353 - .L_352)
.L_352:
        /*003c*/ 	.word	0x00000000
        /*0040*/ 	.short	0x0004
        /*0042*/ 	.short	0x0020
        /*0044*/ 	.byte	0x00, 0xf5, 0x21, 0x00


	//----- nvinfo : EIATTR_KPARAM_INFO
	.align		4
.L_353:
        /*0048*/ 	.byte	0x04, 0x17
        /*004a*/ 	.short	(.L_355 - .L_354)
.L_354:
        /*004c*/ 	.word	0x00000000
        /*0050*/ 	.short	0x0003
        /*0052*/ 	.short	0x0018
        /*0054*/ 	.byte	0x00, 0xf5, 0x21, 0x00


	//----- nvinfo : EIATTR_KPARAM_INFO
	.align		4
.L_355:
        /*0058*/ 	.byte	0x04, 0x17
        /*005a*/ 	.short	(.L_357 - .L_356)
.L_356:
        /*005c*/ 	.word	0x00000000
        /*0060*/ 	.short	0x0002
        /*0062*/ 	.short	0x0010
        /*0064*/ 	.byte	0x00, 0xf5, 0x21, 0x00


	//----- nvinfo : EIATTR_KPARAM_INFO
	.align		4
.L_357:
        /*0068*/ 	.byte	0x04, 0x17
        /*006a*/ 	.short	(.L_359 - .L_358)
.L_358:
        /*006c*/ 	.word	0x00000000
        /*0070*/ 	.short	0x0001
        /*0072*/ 	.short	0x0008
        /*0074*/ 	.byte	0x00, 0xf5, 0x21, 0x00


	//----- nvinfo : EIATTR_KPARAM_INFO
	.align		4
.L_359:
        /*0078*/ 	.byte	0x04, 0x17
        /*007a*/ 	.short	(.L_361 - .L_360)
.L_360:
        /*007c*/ 	.word	0x00000000
        /*0080*/ 	.short	0x0000
        /*0082*/ 	.short	0x0000
        /*0084*/ 	.byte	0x00, 0xf5, 0x21, 0x00


	//----- nvinfo : EIATTR_SPARSE_MMA_MASK
	.align		4
.L_361:
        /*0088*/ 	.byte	0x03, 0x50
        /*008a*/ 	.short	0x0000


	//----- nvinfo : EIATTR_MAXREG_COUNT
	.align		4
        /*008c*/ 	.byte	0x03, 0x1b
        /*008e*/ 	.short	0x00ff


	//----- nvinfo : EIATTR_MERCURY_ISA_VERSION
	.align		4
        /*0090*/ 	.byte	0x03, 0x5f
        /*0092*/ 	.short	0x0101


	//----- nvinfo : EIATTR_VRC_CTA_INIT_COUNT
	.align		4
        /*0094*/ 	.byte	0x02, 0x4a
	.zero		1
	.zero		1


	//----- nvinfo : EIATTR_EXIT_INSTR_OFFSETS
	.align		4
        /*0098*/ 	.byte	0x04, 0x1c
        /*009a*/ 	.short	(.L_363 - .L_362)


	//   ....[0]....
.L_362:
        /*009c*/ 	.word	0x00000070


	//   ....[1]....
        /*00a0*/ 	.word	0x00000ea0


	//----- nvinfo : EIATTR_CRS_STACK_SIZE
	.align		4
.L_363:
        /*00a4*/ 	.byte	0x04, 0x1e
        /*00a6*/ 	.short	(.L_365 - .L_364)
.L_364:
        /*00a8*/ 	.word	0x00000000


	//----- nvinfo : EIATTR_CBANK_PARAM_SIZE
	.align		4
.L_365:
        /*00ac*/ 	.byte	0x03, 0x19
        /*00ae*/ 	.short	0x0034


	//----- nvinfo : EIATTR_PARAM_CBANK
	.align		4
        /*00b0*/ 	.byte	0x04, 0x0a
        /*00b2*/ 	.short	(.L_367 - .L_366)
	.align		4
.L_366:
        /*00b4*/ 	.word	index@(.nv.constant0.AttrForce_cu)
        /*00b8*/ 	.short	0x0380
        /*00ba*/ 	.short	0x0034


	//----- nvinfo : EIATTR_SW_WAR
	.align		4
.L_367:
        /*00bc*/ 	.byte	0x04, 0x36
        /*00be*/ 	.short	(.L_369 - .L_368)
.L_368:
        /*00c0*/ 	.word	0x00000008
.L_369:


//--------------------- .nv.callgraph             --------------------------
	.section	.nv.callgraph,"",@"SHT_CUDA_CALLGRAPH"
	.align	4
	.sectionentsize	8
	.align		4
        /*0000*/ 	.word	0x00000000
	.align		4
        /*0004*/ 	.word	0xffffffff
	.align		4
        /*0008*/ 	.word	0x00000000
	.align		4
        /*000c*/ 	.word	0xfffffffe
	.align		4
        /*0010*/ 	.word	0x00000000
	.align		4
        /*0014*/ 	.word	0xfffffffd
	.align		4
        /*0018*/ 	.word	0x00000000
	.align		4
        /*001c*/ 	.word	0xfffffffc


//--------------------- .text.Box_idx_cu          --------------------------
	.section	.text.Box_idx_cu,"ax",@progbits
	.align	128
        .global         Box_idx_cu
        .type           Box_idx_cu,@function
        .size           Box_idx_cu,(.L_x_256 - Box_idx_cu)
        .other          Box_idx_cu,@"STO_CUDA_ENTRY STV_DEFAULT"
Box_idx_cu:
.text.Box_idx_cu:
[----:B------:R-:W-:Y:S01]  /*0000*/  LDC R1, c[0x0][0x37c] ;  /* 0x0000df00ff017b82 */ /* 0x000fe20000000800 */
[----:B------:R-:W0:Y:S01]  /*0010*/  S2R R5, SR_CTAID.X ;  /* 0x0000000000057919 */ /* 0x000e220000002500 */
[----:B------:R-:W1:Y:S06]  /*0020*/  LDCU UR4, c[0x0][0x360] ;  /* 0x00006c00ff0477ac */ /* 0x000e6c0008000800 */
[----:B------:R-:W1:Y:S01]  /*0030*/  LDC R4, c[0x0][0x370] ;  /* 0x0000dc00ff047b82 */ /* 0x000e620000000800 */
[----:B------:R-:W0:Y:S01]  /*0040*/  S2R R0, SR_TID.X ;  /* 0x0000000000007919 */ /* 0x000e220000002100 */
[----:B------:R-:W2:Y:S01]  /*0050*/  LDCU UR5, c[0x0][0x3a4] ;  /* 0x00007480ff0577ac */ /* 0x000ea20008000800 */
[----:B-1----:R-:W-:-:S02]  /*0060*/  IMAD R4, R4, UR4, RZ ;  /* 0x0000000404047c24 */ /* 0x002fc4000f8e02ff */
[----:B0-----:R-:W-:-:S05]  /*0070*/  IMAD R5, R5, UR4, R0 ;  /* 0x0000000405057c24 */ /* 0x001fca000f8e0200 */
[----:B--2---:R-:W-:-:S13]  /*0080*/  ISETP.GE.AND P0, PT, R5, UR5, PT ;  /* 0x0000000505007c0c */ /* 0x004fda000bf06270 */
[----:B------:R-:W-:Y:S05]  /*0090*/  @P0 EXIT ;  /* 0x000000000000094d */ /* 0x000fea0003800000 */
[----:B------:R-:W0:Y:S01]  /*00a0*/  I2F.U32.RP R6, R4 ;  /* 0x0000000400067306 */ /* 0x000e220000209000 */
[C---:B------:R-:W-:Y:S01]  /*00b0*/  IADD3 R0, PT, PT, R4.reuse, R5, RZ ;  /* 0x0000000504007210 */ /* 0x040fe20007ffe0ff */
[----:B------:R-:W-:Y:S01]  /*00c0*/  IMAD.MOV R9, RZ, RZ, -R4 ;  /* 0x000000ffff097224 */ /* 0x000fe200078e0a04 */
[----:B------:R-:W-:Y:S01]  /*00d0*/  ISETP.NE.U32.AND P2, PT, R4, RZ, PT ;  /* 0x000000ff0400720c */ /* 0x000fe20003f45070 */
[----:B------:R-:W1:Y:S01]  /*00e0*/  LDCU UR4, c[0x0][0x3a0] ;  /* 0x00007400ff0477ac */ /* 0x000e620008000800 */
[C---:B------:R-:W-:Y:S01]  /*00f0*/  ISETP.GE.AND P0, PT, R0.reuse, UR5, PT ;  /* 0x0000000500007c0c */ /* 0x040fe2000bf06270 */
[----:B------:R-:W-:Y:S01]  /*0100*/  BSSY.RECONVERGENT B2, `(.L_x_0) ;  /* 0x0000052000027945 */ /* 0x000fe20003800200 */
[----:B------:R-:W-:Y:S01]  /*0110*/  VIMNMX R7, PT, PT, R0, UR5, !PT ;  /* 0x0000000500077c48 */ /* 0x000fe2000ffe0100 */
[----:B------:R-:W2:Y:S01]  /*0120*/  LDCU.64 UR6, c[0x0][0x358] ;  /* 0x00006b00ff0677ac */ /* 0x000ea20008000a00 */
[----:B------:R-:W-:-:S04]  /*0130*/  SEL R8, RZ, 0x1, P0 ;  /* 0x00000001ff087807 */ /* 0x000fc80000000000 */
[----:B------:R-:W-:Y:S01]  /*0140*/  IADD3 R7, PT, PT, R7, -R0, -R8 ;  /* 0x8000000007077210 */ /* 0x000fe20007ffe808 */
[----:B0-----:R-:W0:Y:S01]  /*0150*/  MUFU.RCP R6, R6 ;  /* 0x0000000600067308 */ /* 0x001e220000001000 */
[----:B-1----:R-:W-:Y:S01]  /*0160*/  UIADD3 UR4, UPT, UPT, UR4, -0x1, URZ ;  /* 0xffffffff04047890 */ /* 0x002fe2000fffe0ff */
[----:B0-----:R-:W-:-:S06]  /*0170*/  IADD3 R2, PT, PT, R6, 0xffffffe, RZ ;  /* 0x0ffffffe06027810 */ /* 0x001fcc0007ffe0ff */
[----:B------:R0:W1:Y:S02]  /*0180*/  F2I.FTZ.U32.TRUNC.NTZ R3, R2 ;  /* 0x0000000200037305 */ /* 0x000064000021f000 */
[----:B0-----:R-:W-:Y:S02]  /*0190*/  IMAD.MOV.U32 R2, RZ, RZ, RZ ;  /* 0x000000ffff027224 */ /* 0x001fe400078e00ff */
[----:B-1----:R-:W-:-:S04]  /*01a0*/  IMAD R9, R9, R3, RZ ;  /* 0x0000000309097224 */ /* 0x002fc800078e02ff */
[----:B------:R-:W-:-:S06]  /*01b0*/  IMAD.HI.U32 R6, R3, R9, R2 ;  /* 0x0000000903067227 */ /* 0x000fcc00078e0002 */
[----:B------:R-:W-:-:S05]  /*01c0*/  IMAD.HI.U32 R3, R6, R7, RZ ;  /* 0x0000000706037227 */ /* 0x000fca00078e00ff */
[----:B------:R-:W-:-:S05]  /*01d0*/  IADD3 R0, PT, PT, -R3, RZ, RZ ;  /* 0x000000ff03007210 */ /* 0x000fca0007ffe1ff */
[----:B------:R-:W-:-:S05]  /*01e0*/  IMAD R7, R4, R0, R7 ;  /* 0x0000000004077224 */ /* 0x000fca00078e0207 */
[----:B------:R-:W-:-:S13]  /*01f0*/  ISETP.GE.U32.AND P0, PT, R7, R4, PT ;  /* 0x000000040700720c */ /* 0x000fda0003f06070 */
[----:B------:R-:W-:Y:S01]  /*0200*/  @P0 IMAD.IADD R7, R7, 0x1, -R4 ;  /* 0x0000000107070824 */ /* 0x000fe200078e0a04 */
[----:B------:R-:W-:-:S04]  /*0210*/  @P0 IADD3 R3, PT, PT, R3, 0x1, RZ ;  /* 0x0000000103030810 */ /* 0x000fc80007ffe0ff */
[----:B------:R-:W-:-:S13]  /*0220*/  ISETP.GE.U32.AND P1, PT, R7, R4, PT ;  /* 0x000000040700720c */ /* 0x000fda0003f26070 */
[----:B------:R-:W-:Y:S01]  /*0230*/  @P1 VIADD R3, R3, 0x1 ;  /* 0x0000000103031836 */ /* 0x000fe20000000000 */
[----:B------:R-:W-:-:S04]  /*0240*/  @!P2 LOP3.LUT R3, RZ, R4, RZ, 0x33, !PT ;  /* 0x00000004ff03a212 */ /* 0x000fc800078e33ff */
[----:B------:R-:W-:-:S04]  /*0250*/  IADD3 R8, PT, PT, R8, R3, RZ ;  /* 0x0000000308087210 */ /* 0x000fc80007ffe0ff */
[----:B------:R-:W-:-:S04]  /*0260*/  LOP3.LUT R0, R8, 0x3, RZ, 0xc0, !PT ;  /* 0x0000000308007812 */ /* 0x000fc800078ec0ff */
[----:B------:R-:W-:-:S13]  /*0270*/  ISETP.NE.AND P0, PT, R0, 0x3, PT ;  /* 0x000000030000780c */ /* 0x000fda0003f05270 */
[----:B--2---:R-:W-:Y:S05]  /*0280*/  @!P0 BRA `(.L_x_1) ;  /* 0x0000000000e48947 */ /* 0x004fea0003800000 */
[----:B------:R-:W0:Y:S01]  /*0290*/  LDC.64 R16, c[0x0][0x388] ;  /* 0x0000e200ff107b82 */ /* 0x000e220000000a00 */
[----:B------:R-:W-:Y:S01]  /*02a0*/  VIADD R0, R8, 0x1 ;  /* 0x0000000108007836 */ /* 0x000fe20000000000 */
[----:B------:R-:W-:-:S04]  /*02b0*/  SHF.L.U32 R21, R5, 0x1, RZ ;  /* 0x0000000105157819 */ /* 0x000fc800000006ff */
[----:B------:R-:W-:Y:S02]  /*02c0*/  LOP3.LUT R0, R0, 0x3, RZ, 0xc0, !PT ;  /* 0x0000000300007812 */ /* 0x000fe400078ec0ff */
[----:B------:R-:W1:Y:S03]  /*02d0*/  LDC.64 R14, c[0x0][0x380] ;  /* 0x0000e000ff0e7b82 */ /* 0x000e660000000a00 */
[----:B------:R-:W-:-:S07]  /*02e0*/  IMAD.MOV R20, RZ, RZ, -R0 ;  /* 0x000000ffff147224 */ /* 0x000fce00078e0a00 */
.L_x_6:
[----:B--2---:R-:W2:Y:S08]  /*02f0*/  LDC.64 R10, c[0x0][0x390] ;  /* 0x0000e400ff0a7b82 */ /* 0x004eb00000000a00 */
[----:B------:R-:W3:Y:S01]  /*0300*/  LDC.64 R6, c[0x0][0x398] ;  /* 0x0000e600ff067b82 */ /* 0x000ee20000000a00 */
[----:B0-----:R-:W-:-:S05]  /*0310*/  IMAD.WIDE R12, R21, 0x4, R16 ;  /* 0x00000004150c7825 */ /* 0x001fca00078e0210 */
[----:B------:R-:W4:Y:S04]  /*0320*/  LDG.E R3, desc[UR6][R12.64] ;  /* 0x000000060c037981 */ /* 0x000f28000c1e1900 */
[----:B--2---:R-:W2:Y:S04]  /*0330*/  LDG.E R0, desc[UR6][R10.64] ;  /* 0x000000060a007981 */ /* 0x004ea8000c1e1900 */
[----:B---3--:R-:W4:Y:S01]  /*0340*/  LDG.E R6, desc[UR6][R6.64] ;  /* 0x0000000606067981 */ /* 0x008f22000c1e1900 */
[----:B------:R-:W-:Y:S01]  /*0350*/  BSSY.RECONVERGENT B3, `(.L_x_2) ;  /* 0x000000d000037945 */ /* 0x000fe20003800200 */
[----:B--2---:R-:W0:Y:S01]  /*0360*/  MUFU.RCP R9, R0 ;  /* 0x0000000000097308 */ /* 0x004e220000001000 */
[----:B----4-:R-:W-:-:S07]  /*0370*/  FADD R3, R3, -R6 ;  /* 0x8000000603037221 */ /* 0x010fce0000000000 */
[----:B------:R-:W2:Y:S01]  /*0380*/  FCHK P0, R3, R0 ;  /* 0x0000000003007302 */ /* 0x000ea20000000000 */
[----:B0-----:R-:W-:-:S04]  /*0390*/  FFMA R2, -R0, R9, 1 ;  /* 0x3f80000000027423 */ /* 0x001fc80000000109 */
[----:B------:R-:W-:-:S04]  /*03a0*/  FFMA R2, R9, R2, R9 ;  /* 0x0000000209027223 */ /* 0x000fc80000000009 */
[----:B------:R-:W-:-:S04]  /*03b0*/  FFMA R9, R3, R2, RZ ;  /* 0x0000000203097223 */ /* 0x000fc800000000ff */
[----:B------:R-:W-:-:S04]  /*03c0*/  FFMA R18, -R0, R9, R3 ;  /* 0x0000000900127223 */ /* 0x000fc80000000103 */
[----:B------:R-:W-:Y:S01]  /*03d0*/  FFMA R2, R2, R18, R9 ;  /* 0x0000001202027223 */ /* 0x000fe20000000009 */
[----:B--2---:R-:W-:Y:S06]  /*03e0*/  @!P0 BRA `(.L_x_3) ;  /* 0x00000000000c8947 */ /* 0x004fec0003800000 */
[----:B------:R-:W-:-:S07]  /*03f0*/  MOV R2, 0x410 ;  /* 0x0000041000027802 */ /* 0x000fce0000000f00 */
[----:B-1----:R-:W-:Y:S05]  /*0400*/  CALL.REL.NOINC `($__internal_0_$__cuda_sm3x_div_rn_noftz_f32_slowpath) ;  /* 0x0000000c00907944 */ /* 0x002fea0003c00000 */
[----:B------:R-:W-:-:S07]  /*0410*/  MOV R2, R0 ;  /* 0x0000000000027202 */ /* 0x000fce0000000f00 */
.L_x_3:
[----:B------:R-:W-:Y:S05]  /*0420*/  BSYNC.RECONVERGENT B3 ;  /* 0x0000000000037941 */ /* 0x000fea0003800200 */
.L_x_2:
[----:B------:R-:W0:Y:S01]  /*0430*/  LDC.64 R18, c[0x0][0x390] ;  /* 0x0000e400ff127b82 */ /* 0x000e220000000a00 */
[----:B------:R-:W2:Y:S01]  /*0440*/  F2I.TRUNC.NTZ R2, R2 ;  /* 0x0000000200027305 */ /* 0x000ea2000020f100 */
[----:B-1----:R-:W-:-:S06]  /*0450*/  IMAD.WIDE R10, R21, 0x4, R14 ;  /* 0x00000004150a7825 */ /* 0x002fcc00078e020e */
[----:B------:R-:W1:Y:S01]  /*0460*/  LDC.64 R6, c[0x0][0x398] ;  /* 0x0000e600ff067b82 */ /* 0x000e620000000a00 */
[----:B--2---:R-:W-:-:S05]  /*0470*/  VIMNMX.RELU R9, PT, PT, R2, UR4, PT ;  /* 0x0000000402097c48 */ /* 0x004fca000bfe1100 */
[----:B------:R2:W-:Y:S04]  /*0480*/  STG.E desc[UR6][R10.64], R9 ;  /* 0x000000090a007986 */ /* 0x0005e8000c101906 */
[----:B0-----:R-:W3:Y:S04]  /*0490*/  LDG.E R0, desc[UR6][R18.64] ;  /* 0x0000000612007981 */ /* 0x001ee8000c1e1900 */
[----:B------:R-:W4:Y:S04]  /*04a0*/  LDG.E R3, desc[UR6][R12.64+0x4] ;  /* 0x000004060c037981 */ /* 0x000f28000c1e1900 */
[----:B-1----:R-:W4:Y:S01]  /*04b0*/  LDG.E R6, desc[UR6][R6.64] ;  /* 0x0000000606067981 */ /* 0x002f22000c1e1900 */
[----:B------:R-:W-:Y:S01]  /*04c0*/  BSSY.RECONVERGENT B3, `(.L_x_4) ;  /* 0x000000d000037945 */ /* 0x000fe20003800200 */
[----:B---3--:R-:W0:Y:S01]  /*04d0*/  MUFU.RCP R23, R0 ;  /* 0x0000000000177308 */ /* 0x008e220000001000 */
[----:B----4-:R-:W-:-:S07]  /*04e0*/  FADD R3, R3, -R6 ;  /* 0x8000000603037221 */ /* 0x010fce0000000000 */
[----:B------:R-:W1:Y:S01]  /*04f0*/  FCHK P0, R3, R0 ;  /* 0x0000000003007302 */ /* 0x000e620000000000 */
[----:B0-----:R-:W-:-:S04]  /*0500*/  FFMA R22, -R0, R23, 1 ;  /* 0x3f80000000167423 */ /* 0x001fc80000000117 */
[----:B------:R-:W-:-:S04]  /*0510*/  FFMA R22, R23, R22, R23 ;  /* 0x0000001617167223 */ /* 0x000fc80000000017 */
[----:B------:R-:W-:-:S04]  /*0520*/  FFMA R23, R3, R22, RZ ;  /* 0x0000001603177223 */ /* 0x000fc800000000ff */
[----:B------:R-:W-:-:S04]  /*0530*/  FFMA R2, -R0, R23, R3 ;  /* 0x0000001700027223 */ /* 0x000fc80000000103 */
[----:B------:R-:W-:Y:S01]  /*0540*/  FFMA R2, R22, R2, R23 ;  /* 0x0000000216027223 */ /* 0x000fe20000000017 */
[----:B-12---:R-:W-:Y:S06]  /*0550*/  @!P0 BRA `(.L_x_5) ;  /* 0x00000000000c8947 */ /* 0x006fec0003800000 */
[----:B------:R-:W-:-:S07]  /*0560*/  MOV R2, 0x580 ;  /* 0x0000058000027802 */ /* 0x000fce0000000f00 */
[----:B------:R-:W-:Y:S05]  /*0570*/  CALL.REL.NOINC `($__internal_0_$__cuda_sm3x_div_rn_noftz_f32_slowpath) ;  /* 0x0000000c00347944 */ /* 0x000fea0003c00000 */
[----:B------:R-:W-:-:S07]  /*0580*/  IMAD.MOV.U32 R2, RZ, RZ, R0 ;  /* 0x000000ffff027224 */ /* 0x000fce00078e0000 */
.L_x_5:
[----:B------:R-:W-:Y:S05]  /*0590*/  BSYNC.RECONVERGENT B3 ;  /* 0x0000000000037941 */ /* 0x000fea0003800200 */
.L_x_4:
[----:B------:R-:W0:Y:S01]  /*05a0*/  F2I.TRUNC.NTZ R2, R2 ;  /* 0x0000000200027305 */ /* 0x000e22000020f100 */
[----:B------:R-:W-:Y:S01]  /*05b0*/  IADD3 R20, PT, PT, R20, 0x1, RZ ;  /* 0x0000000114147810 */ /* 0x000fe20007ffe0ff */
[C---:B------:R-:W-:Y:S01]  /*05c0*/  IMAD.IADD R5, R4.reuse, 0x1, R5 ;  /* 0x0000000104057824 */ /* 0x040fe200078e0205 */
[----:B------:R-:W-:Y:S02]  /*05d0*/  LEA R21, R4, R21, 0x1 ;  /* 0x0000001504157211 */ /* 0x000fe400078e08ff */
[----:B------:R-:W-:Y:S02]  /*05e0*/  ISETP.NE.AND P0, PT, R20, RZ, PT ;  /* 0x000000ff1400720c */ /* 0x000fe40003f05270 */
[----:B0-----:R-:W-:-:S05]  /*05f0*/  VIMNMX.RELU R3, PT, PT, R2, UR4, PT ;  /* 0x0000000402037c48 */ /* 0x001fca000bfe1100 */
[----:B------:R2:W-:Y:S06]  /*0600*/  STG.E desc[UR6][R10.64+0x4], R3 ;  /* 0x000004030a007986 */ /* 0x0005ec000c101906 */
[----:B------:R-:W-:Y:S05]  /*0610*/  @P0 BRA `(.L_x_6) ;  /* 0xfffffffc00340947 */ /* 0x000fea000383ffff */
.L_x_1:
[----:B------:R-:W-:Y:S05]  /*0620*/  BSYNC.RECONVERGENT B2 ;  /* 0x0000000000027941 */ /* 0x000fea0003800200 */
.L_x_0:
[----:B------:R-:W0:Y:S01]  /*0630*/  LDC.64 R12, c[0x0][0x388] ;  /* 0x0000e200ff0c7b82 */ /* 0x000e220000000a00 */
[----:B------:R-:W-:Y:S01]  /*0640*/  ISETP.GE.U32.AND P0, PT, R8, 0x3, PT ;  /* 0x000000030800780c */ /* 0x000fe20003f06070 */
[----:B------:R-:W1:Y:S06]  /*0650*/  LDCU UR5, c[0x0][0x3a4] ;  /* 0x00007480ff0577ac */ /* 0x000e6c0008000800 */
[----:B--2---:R-:W2:Y:S06]  /*0660*/  LDC.64 R10, c[0x0][0x380] ;  /* 0x0000e000ff0a7b82 */ /* 0x004eac0000000a00 */
[----:B-1----:R-:W-:Y:S05]  /*0670*/  @!P0 EXIT ;  /* 0x000000000000894d */ /* 0x002fea0003800000 */
.L_x_23:
[----:B-1----:R-:W1:Y:S08]  /*0680*/  LDC.64 R8, c[0x0][0x390] ;  /* 0x0000e400ff087b82 */ /* 0x002e700000000a00 */
[----:B------:R-:W3:Y:S01]  /*0690*/  LDC.64 R6, c[0x0][0x398] ;  /* 0x0000e600ff067b82 */ /* 0x000ee20000000a00 */
[----:B------:R-:W-:-:S04]  /*06a0*/  IMAD.SHL.U32 R17, R5, 0x2, RZ ;  /* 0x0000000205117824 */ /* 0x000fc800078e00ff */
[----:B0-----:R-:W-:-:S05]  /*06b0*/  IMAD.WIDE R14, R17, 0x4, R12 ;  /* 0x00000004110e7825 */ /* 0x001fca00078e020c */
[----:B------:R-:W4:Y:S04]  /*06c0*/  LDG.E R3, desc[UR6][R14.64] ;  /* 0x000000060e037981 */ /* 0x000f28000c1e1900 */
[----:B-1----:R-:W5:Y:S04]  /*06d0*/  LDG.E R0, desc[UR6][R8.64] ;  /* 0x0000000608007981 */ /* 0x002f68000c1e1900 */
[----:B---3--:R-:W4:Y:S01]  /*06e0*/  LDG.E R6, desc[UR6][R6.64] ;  /* 0x0000000606067981 */ /* 0x008f22000c1e1900 */
[----:B------:R-:W-:Y:S01]  /*06f0*/  BSSY.RECONVERGENT B2, `(.L_x_7) ;  /* 0x000000d000027945 */ /* 0x000fe20003800200 */
[----:B-----5:R-:W0:Y:S01]  /*0700*/  MUFU.RCP R19, R0 ;  /* 0x0000000000137308 */ /* 0x020e220000001000 */
[----:B----4-:R-:W-:-:S07]  /*0710*/  FADD R3, R3, -R6 ;  /* 0x8000000603037221 */ /* 0x010fce0000000000 */
[----:B------:R-:W1:Y:S01]  /*0720*/  FCHK P0, R3, R0 ;  /* 0x0000000003007302 */ /* 0x000e620000000000 */
[----:B0-----:R-:W-:-:S04]  /*0730*/  FFMA R2, -R0, R19, 1 ;  /* 0x3f80000000027423 */ /* 0x001fc80000000113 */
[----:B------:R-:W-:-:S04]  /*0740*/  FFMA R2, R19, R2, R19 ;  /* 0x0000000213027223 */ /* 0x000fc80000000013 */
[----:B------:R-:W-:-:S04]  /*0750*/  FFMA R19, R3, R2, RZ ;  /* 0x0000000203137223 */ /* 0x000fc800000000ff */
[----:B------:R-:W-:-:S04]  /*0760*/  FFMA R8, -R0, R19, R3 ;  /* 0x0000001300087223 */ /* 0x000fc80000000103 */
[----:B------:R-:W-:Y:S01]  /*0770*/  FFMA R2, R2, R8, R19 ;  /* 0x0000000802027223 */ /* 0x000fe20000000013 */
[----:B-1----:R-:W-:Y:S06]  /*0780*/  @!P0 BRA `(.L_x_8) ;  /* 0x00000000000c8947 */ /* 0x002fec0003800000 */
[----:B------:R-:W-:-:S07]  /*0790*/  MOV R2, 0x7b0 ;  /* 0x000007b000027802 */ /* 0x000fce0000000f00 */
[----:B--2---:R-:W-:Y:S05]  /*07a0*/  CALL.REL.NOINC `($__internal_0_$__cuda_sm3x_div_rn_noftz_f32_slowpath) ;  /* 0x0000000800a87944 */ /* 0x004fea0003c00000 */
[----:B------:R-:W-:-:S07]  /*07b0*/  MOV R2, R0 ;  /* 0x0000000000027202 */ /* 0x000fce0000000f00 */
.L_x_8:
[----:B------:R-:W-:Y:S05]  /*07c0*/  BSYNC.RECONVERGENT B2 ;  /* 0x0000000000027941 */ /* 0x000fea0003800200 */
.L_x_7:
[----:B------:R-:W0:Y:S01]  /*07d0*/  LDC.64 R8, c[0x0][0x390] ;  /* 0x0000e400ff087b82 */ /* 0x000e220000000a00 */
[----:B------:R-:W1:Y:S01]  /*07e0*/  F2I.TRUNC.NTZ R2, R2 ;  /* 0x0000000200027305 */ /* 0x000e62000020f100 */
[----:B--2---:R-:W-:-:S06]  /*07f0*/  IMAD.WIDE R16, R17, 0x4, R10 ;  /* 0x0000000411107825 */ /* 0x004fcc00078e020a */
[----:B------:R-:W2:Y:S01]  /*0800*/  LDC.64 R6, c[0x0][0x398] ;  /* 0x0000e600ff067b82 */ /* 0x000ea20000000a00 */
[----:B-1----:R-:W-:-:S05]  /*0810*/  VIMNMX.RELU R19, PT, PT, R2, UR4, PT ;  /* 0x0000000402137c48 */ /* 0x002fca000bfe1100 */
[----:B------:R1:W-:Y:S04]  /*0820*/  STG.E desc[UR6][R16.64], R19 ;  /* 0x0000001310007986 */ /* 0x0003e8000c101906 */
[----:B0-----:R-:W3:Y:S04]  /*0830*/  LDG.E R0, desc[UR6][R8.64] ;  /* 0x0000000608007981 */ /* 0x001ee8000c1e1900 */
[----:B------:R-:W4:Y:S04]  /*0840*/  LDG.E R3, desc[UR6][R14.64+0x4] ;  /* 0x000004060e037981 */ /* 0x000f28000c1e1900 */
[----:B--2---:R-:W4:Y:S01]  /*0850*/  LDG.E R6, desc[UR6][R6.64] ;  /* 0x0000000606067981 */ /* 0x004f22000c1e1900 */
[----:B------:R-:W-:Y:S01]  /*0860*/  BSSY.RECONVERGENT B2, `(.L_x_9) ;  /* 0x000000d000027945 */ /* 0x000fe20003800200 */
[----:B---3--:R-:W0:Y:S01]  /*0870*/  MUFU.RCP R21, R0 ;  /* 0x0000000000157308 */ /* 0x008e220000001000 */
[----:B----4-:R-:W-:-:S07]  /*0880*/  FADD R3, R3, -R6 ;  /* 0x8000000603037221 */ /* 0x010fce0000000000 */
[----:B------:R-:W2:Y:S01]  /*0890*/  FCHK P0, R3, R0 ;  /* 0x0000000003007302 */ /* 0x000ea20000000000 */
        /* <DEDUP_REMOVED lines=9> */
.L_x_10:
[----:B------:R-:W-:Y:S05]  /*0930*/  BSYNC.RECONVERGENT B2 ;  /* 0x0000000000027941 */ /* 0x000fea0003800200 */
.L_x_9:
[----:B------:R-:W0:Y:S01]  /*0940*/  LDC.64 R8, c[0x0][0x390] ;  /* 0x0000e400ff087b82 */ /* 0x000e220000000a00 */
[----:B------:R-:W1:Y:S07]  /*0950*/  F2I.TRUNC.NTZ R2, R2 ;  /* 0x0000000200027305 */ /* 0x000e6e000020f100 */
[----:B------:R-:W2:Y:S01]  /*0960*/  LDC.64 R6, c[0x0][0x398] ;  /* 0x0000e600ff067b82 */ /* 0x000ea20000000a00 */
[----:B-1----:R-:W-:-:S05]  /*0970*/  VIMNMX.RELU R19, PT, PT, R2, UR4, PT ;  /* 0x0000000402137c48 */ /* 0x002fca000bfe1100 */
[----:B------:R1:W-:Y:S04]  /*0980*/  STG.E desc[UR6][R16.64+0x4], R19 ;  /* 0x0000041310007986 */ /* 0x0003e8000c101906 */
[----:B0-----:R-:W3:Y:S01]  /*0990*/  LDG.E R0, desc[UR6][R8.64] ;  /* 0x0000000608007981 */ /* 0x001ee2000c1e1900 */
[----:B------:R-:W-:-:S05]  /*09a0*/  IMAD.WIDE R14, R4, 0x8, R14 ;  /* 0x00000008040e7825 */ /* 0x000fca00078e020e */
        /* <DEDUP_REMOVED lines=14> */
[----:B------:R-:W-:-:S07]  /*0a90*/  MOV R2, R0 ;  /* 0x0000000000027202 */ /* 0x000fce0000000f00 */
.L_x_12:
[----:B------:R-:W-:Y:S05]  /*0aa0*/  BSYNC.RECONVERGENT B2 ;  /* 0x0000000000027941 */ /* 0x000fea0003800200 */
.L_x_11:
[----:B------:R-:W0:Y:S01]  /*0ab0*/  LDC.64 R8, c[0x0][0x390] ;  /* 0x0000e400ff087b82 */ /* 0x000e220000000a00 */
[----:B------:R-:W1:Y:S01]  /*0ac0*/  F2I.TRUNC.NTZ R2, R2 ;  /* 0x0000000200027305 */ /* 0x000e62000020f100 */
[----:B------:R-:W-:-:S06]  /*0ad0*/  IMAD.WIDE R16, R4, 0x8, R16 ;  /* 0x0000000804107825 */ /* 0x000fcc00078e0210 */
        /* <DEDUP_REMOVED lines=19> */
.L_x_14:
[----:B------:R-:W-:Y:S05]  /*0c10*/  BSYNC.RECONVERGENT B2 ;  /* 0x0000000000027941 */ /* 0x000fea0003800200 */
.L_x_13:
        /* <DEDUP_REMOVED lines=22> */
.L_x_16:
[----:B------:R-:W-:Y:S05]  /*0d80*/  BSYNC.RECONVERGENT B2 ;  /* 0x0000000000027941 */ /* 0x000fea0003800200 */
.L_x_15:
        /* <DEDUP_REMOVED lines=22> */
.L_x_18:
[----:B------:R-:W-:Y:S05]  /*0ef0*/  BSYNC.RECONVERGENT B2 ;  /* 0x0000000000027941 */ /* 0x000fea0003800200 */
.L_x_17:
        /* <DEDUP_REMOVED lines=22> */
.L_x_20:
[----:B------:R-:W-:Y:S05]  /*1060*/  BSYNC.RECONVERGENT B2 ;  /* 0x0000000000027941 */ /* 0x000fea0003800200 */
.L_x_19:
        /* <DEDUP_REMOVED lines=22> */
.L_x_22:
[----:B------:R-:W-:Y:S05]  /*11d0*/  BSYNC.RECONVERGENT B2 ;  /* 0x0000000000027941 */ /* 0x000fea0003800200 */
.L_x_21:
[----:B------:R-:W0:Y:S01]  /*11e0*/  F2I.TRUNC.NTZ R2, R2 ;  /* 0x0000000200027305 */ /* 0x000e22000020f100 */
[----:B------:R-:W-:-:S04]  /*11f0*/  LEA R5, R4, R5, 0x2 ;  /* 0x0000000504057211 */ /* 0x000fc800078e10ff */
[----:B------:R-:W-:Y:S02]  /*1200*/  ISETP.GE.AND P0, PT, R5, UR5, PT ;  /* 0x0000000505007c0c */ /* 0x000fe4000bf06270 */
[----:B0-----:R-:W-:-:S05]  /*1210*/  VIMNMX.RELU R3, PT, PT, R2, UR4, PT ;  /* 0x0000000402037c48 */ /* 0x001fca000bfe1100 */
[----:B------:R1:W-:Y:S06]  /*1220*/  STG.E desc[UR6][R16.64+0x4], R3 ;  /* 0x0000040310007986 */ /* 0x0003ec000c101906 */
[----:B------:R-:W-:Y:S05]  /*1230*/  @!P0 BRA `(.L_x_23) ;  /* 0xfffffff400108947 */ /* 0x000fea000383ffff */
[----:B------:R-:W-:Y:S05]  /*1240*/  EXIT ;  /* 0x000000000000794d */ /* 0x000fea0003800000 */
        .weak           $__internal_0_$__cuda_sm3x_div_rn_noftz_f32_slowpath
        .type           $__internal_0_$__cuda_sm3x_div_rn_noftz_f32_slowpath,@function
        .size           $__internal_0_$__cuda_sm3x_div_rn_noftz_f32_slowpath,(.L_x_256 - $__internal_0_$__cuda_sm3x_div_rn_noftz_f32_slowpath)
$__internal_0_$__cuda_sm3x_div_rn_noftz_f32_slowpath:
[----:B------:R-:W-:Y:S01]  /*1250*/  SHF.R.U32.HI R6, RZ, 0x17, R0 ;  /* 0x00000017ff067819 */ /* 0x000fe20000011600 */
[----:B------:R-:W-:Y:S01]  /*1260*/  BSSY.RECONVERGENT B0, `(.L_x_24) ;  /* 0x0000062000007945 */ /* 0x000fe20003800200 */
[----:B------:R-:W-:Y:S02]  /*1270*/  SHF.R.U32.HI R9, RZ, 0x17, R3 ;  /* 0x00000017ff097819 */ /* 0x000fe40000011603 */
[----:B------:R-:W-:Y:S02]  /*1280*/  LOP3.LUT R6, R6, 0xff, RZ, 0xc0, !PT ;  /* 0x000000ff06067812 */ /* 0x000fe400078ec0ff */
[----:B------:R-:W-:Y:S02]  /*1290*/  LOP3.LUT R9, R9, 0xff, RZ, 0xc0, !PT ;  /* 0x000000ff09097812 */ /* 0x000fe400078ec0ff */
[----:B------:R-:W-:-:S03]  /*12a0*/  IADD3 R18, PT, PT, R6, -0x1, RZ ;  /* 0xffffffff06127810 */ /* 0x000fc60007ffe0ff */
[----:B------:R-:W-:Y:S01]  /*12b0*/  VIADD R19, R9, 0xffffffff ;  /* 0xffffffff09137836 */ /* 0x000fe20000000000 */
[----:B------:R-:W-:-:S04]  /*12c0*/  ISETP.GT.U32.AND P0, PT, R18, 0xfd, PT ;  /* 0x000000fd1200780c */ /* 0x000fc80003f04070 */
[----:B------:R-:W-:-:S13]  /*12d0*/  ISETP.GT.U32.OR P0, PT, R19, 0xfd, P0 ;  /* 0x000000fd1300780c */ /* 0x000fda0000704470 */
[----:B------:R-:W-:Y:S01]  /*12e0*/  @!P0 MOV R7, RZ ;  /* 0x000000ff00078202 */ /* 0x000fe20000000f00 */
[----:B------:R-:W-:Y:S06]  /*12f0*/  @!P0 BRA `(.L_x_25) ;  /* 0x00000000005c8947 */ /* 0x000fec0003800000 */
[----:B------:R-:W-:Y:S02]  /*1300*/  FSETP.GTU.FTZ.AND P0, PT, |R3|, +INF , PT ;  /* 0x7f8000000300780b */ /* 0x000fe40003f1c200 */
[----:B------:R-:W-:-:S04]  /*1310*/  FSETP.GTU.FTZ.AND P1, PT, |R0|, +INF , PT ;  /* 0x7f8000000000780b */ /* 0x000fc80003f3c200 */
[----:B------:R-:W-:-:S13]  /*1320*/  PLOP3.LUT P0, PT, P0, P1, PT, 0xf8, 0x8f ;  /* 0x00000000008f781c */ /* 0x000fda0000703f70 */
[----:B------:R-:W-:Y:S05]  /*1330*/  @P0 BRA `(.L_x_26) ;  /* 0x00000004004c0947 */ /* 0x000fea0003800000 */
[----:B------:R-:W-:-:S13]  /*1340*/  LOP3.LUT P0, RZ, R0, 0x7fffffff, R3, 0xc8, !PT ;  /* 0x7fffffff00ff7812 */ /* 0x000fda000780c803 */
[----:B------:R-:W-:Y:S05]  /*1350*/  @!P0 BRA `(.L_x_27) ;  /* 0x00000004003c8947 */ /* 0x000fea0003800000 */
[C---:B------:R-:W-:Y:S02]  /*1360*/  FSETP.NEU.FTZ.AND P2, PT, |R3|.reuse, +INF , PT ;  /* 0x7f8000000300780b */ /* 0x040fe40003f5d200 */
[----:B------:R-:W-:Y:S02]  /*1370*/  FSETP.NEU.FTZ.AND P1, PT, |R0|, +INF , PT ;  /* 0x7f8000000000780b */ /* 0x000fe40003f3d200 */
[----:B------:R-:W-:-:S11]  /*1380*/  FSETP.NEU.FTZ.AND P0, PT, |R3|, +INF , PT ;  /* 0x7f8000000300780b */ /* 0x000fd60003f1d200 */
[----:B------:R-:W-:Y:S05]  /*1390*/  @!P1 BRA !P2, `(.L_x_27) ;  /* 0x00000004002c9947 */ /* 0x000fea0005000000 */
[----:B------:R-:W-:-:S04]  /*13a0*/  LOP3.LUT P2, RZ, R3, 0x7fffffff, RZ, 0xc0, !PT ;  /* 0x7fffffff03ff7812 */ /* 0x000fc8000784c0ff */
[----:B------:R-:W-:-:S13]  /*13b0*/  PLOP3.LUT P1, PT, P1, P2, PT, 0x2f, 0xf2 ;  /* 0x0000000000f2781c */ /* 0x000fda0000f24577 */
[----:B------:R-:W-:Y:S05]  /*13c0*/  @P1 BRA `(.L_x_28) ;  /* 0x0000000400181947 */ /* 0x000fea0003800000 */
[----:B------:R-:W-:-:S04]  /*13d0*/  LOP3.LUT P1, RZ, R0, 0x7fffffff, RZ, 0xc0, !PT ;  /* 0x7fffffff00ff7812 */ /* 0x000fc8000782c0ff */
[----:B------:R-:W-:-:S13]  /*13e0*/  PLOP3.LUT P0, PT, P0, P1, PT, 0x2f, 0xf2 ;  /* 0x0000000000f2781c */ /* 0x000fda0000702577 */
[----:B------:R-:W-:Y:S05]  /*13f0*/  @P0 BRA `(.L_x_29) ;  /* 0x0000000400000947 */ /* 0x000fea0003800000 */
[----:B------:R-:W-:Y:S02]  /*1400*/  ISETP.GE.AND P0, PT, R19, RZ, PT ;  /* 0x000000ff1300720c */ /* 0x000fe40003f06270 */
[----:B------:R-:W-:-:S11]  /*1410*/  ISETP.GE.AND P1, PT, R18, RZ, PT ;  /* 0x000000ff1200720c */ /* 0x000fd60003f26270 */
[----:B------:R-:W-:Y:S01]  /*1420*/  @P0 MOV R7, RZ ;  /* 0x000000ff00070202 */ /* 0x000fe20000000f00 */
[----:B------:R-:W-:Y:S02]  /*1430*/  @!P0 IMAD.MOV.U32 R7, RZ, RZ, -0x40 ;  /* 0xffffffc0ff078424 */ /* 0x000fe400078e00ff */
[----:B------:R-:W-:Y:S01]  /*1440*/  @!P0 FFMA R3, R3, 1.84467440737095516160e+19, RZ ;  /* 0x5f80000003038823 */ /* 0x000fe200000000ff */
[----:B------:R-:W-:Y:S02]  /*1450*/  @!P1 FFMA R0, R0, 1.84467440737095516160e+19, RZ ;  /* 0x5f80000000009823 */ /* 0x000fe400000000ff */
[----:B------:R-:W-:-:S07]  /*1460*/  @!P1 IADD3 R7, PT, PT, R7, 0x40, RZ ;  /* 0x0000004007079810 */ /* 0x000fce0007ffe0ff */
.L_x_25:
[----:B------:R-:W-:Y:S01]  /*1470*/  LEA R19, R6, 0xc0800000, 0x17 ;  /* 0xc080000006137811 */ /* 0x000fe200078eb8ff */
[----:B------:R-:W-:Y:S01]  /*1480*/  VIADD R9, R9, 0xffffff81 ;  /* 0xffffff8109097836 */ /* 0x000fe20000000000 */
[----:B------:R-:W-:Y:S02]  /*1490*/  BSSY.RECONVERGENT B1, `(.L_x_30) ;  /* 0x0000035000017945 */ /* 0x000fe40003800200 */
[----:B------:R-:W-:Y:S01]  /*14a0*/  IADD3 R22, PT, PT, -R19, R0, RZ ;  /* 0x0000000013167210 */ /* 0x000fe20007ffe1ff */
[C---:B------:R-:W-:Y:S01]  /*14b0*/  IMAD R0, R9.reuse, -0x800000, R3 ;  /* 0xff80000009007824 */ /* 0x040fe200078e0203 */
[----:B------:R-:W-:Y:S02]  /*14c0*/  IADD3 R6, PT, PT, R9, 0x7f, -R6 ;  /* 0x0000007f09067810 */ /* 0x000fe40007ffe806 */
[----:B------:R-:W0:Y:S01]  /*14d0*/  MUFU.RCP R18, R22 ;  /* 0x0000001600127308 */ /* 0x000e220000001000 */
[----:B------:R-:W-:Y:S01]  /*14e0*/  FADD.FTZ R19, -R22, -RZ ;  /* 0x800000ff16137221 */ /* 0x000fe20000010100 */
[----:B------:R-:W-:-:S03]  /*14f0*/  IADD3 R7, PT, PT, R6, R7, RZ ;  /* 0x0000000706077210 */ /* 0x000fc60007ffe0ff */
[----:B0-----:R-:W-:-:S04]  /*1500*/  FFMA R23, R18, R19, 1 ;  /* 0x3f80000012177423 */ /* 0x001fc80000000013 */
[----:B------:R-:W-:-:S04]  /*1510*/  FFMA R23, R18, R23, R18 ;  /* 0x0000001712177223 */ /* 0x000fc80000000012 */
[----:B------:R-:W-:-:S04]  /*1520*/  FFMA R18, R0, R23, RZ ;  /* 0x0000001700127223 */ /* 0x000fc800000000ff */
[----:B------:R-:W-:-:S04]  /*1530*/  FFMA R3, R19, R18, R0 ;  /* 0x0000001213037223 */ /* 0x000fc80000000000 */
[----:B------:R-:W-:-:S04]  /*1540*/  FFMA R18, R23, R3, R18 ;  /* 0x0000000317127223 */ /* 0x000fc80000000012 */
[----:B------:R-:W-:-:S04]  /*1550*/  FFMA R19, R19, R18, R0 ;  /* 0x0000001213137223 */ /* 0x000fc80000000000 */
[----:B------:R-:W-:-:S05]  /*1560*/  FFMA R0, R23, R19, R18 ;  /* 0x0000001317007223 */ /* 0x000fca0000000012 */
[----:B------:R-:W-:-:S04]  /*1570*/  SHF.R.U32.HI R3, RZ, 0x17, R0 ;  /* 0x00000017ff037819 */ /* 0x000fc80000011600 */
[----:B------:R-:W-:-:S04]  /*1580*/  LOP3.LUT R6, R3, 0xff, RZ, 0xc0, !PT ;  /* 0x000000ff03067812 */ /* 0x000fc800078ec0ff */
[----:B------:R-:W-:-:S05]  /*1590*/  IADD3 R3, PT, PT, R6, R7, RZ ;  /* 0x0000000706037210 */ /* 0x000fca0007ffe0ff */
[----:B------:R-:W-:-:S05]  /*15a0*/  VIADD R6, R3, 0xffffffff ;  /* 0xffffffff03067836 */ /* 0x000fca0000000000 */
[----:B------:R-:W-:-:S13]  /*15b0*/  ISETP.GE.U32.AND P0, PT, R6, 0xfe, PT ;  /* 0x000000fe0600780c */ /* 0x000fda0003f06070 */
[----:B------:R-:W-:Y:S05]  /*15c0*/  @!P0 BRA `(.L_x_31) ;  /* 0x0000000000808947 */ /* 0x000fea0003800000 */
[----:B------:R-:W-:-:S13]  /*15d0*/  ISETP.GT.AND P0, PT, R3, 0xfe, PT ;  /* 0x000000fe0300780c */ /* 0x000fda0003f04270 */
[----:B------:R-:W-:Y:S05]  /*15e0*/  @P0 BRA `(.L_x_32) ;  /* 0x00000000006c0947 */ /* 0x000fea0003800000 */
[----:B------:R-:W-:-:S13]  /*15f0*/  ISETP.GE.AND P0, PT, R3, 0x1, PT ;  /* 0x000000010300780c */ /* 0x000fda0003f06270 */
[----:B------:R-:W-:Y:S05]  /*1600*/  @P0 BRA `(.L_x_33) ;  /* 0x0000000000740947 */ /* 0x000fea0003800000 */
[----:B------:R-:W-:Y:S02]  /*1610*/  ISETP.GE.AND P0, PT, R3, -0x18, PT ;  /* 0xffffffe80300780c */ /* 0x000fe40003f06270 */
[----:B------:R-:W-:-:S11]  /*1620*/  LOP3.LUT R0, R0, 0x80000000, RZ, 0xc0, !PT ;  /* 0x8000000000007812 */ /* 0x000fd600078ec0ff */
[----:B------:R-:W-:Y:S05]  /*1630*/  @!P0 BRA `(.L_x_33) ;  /* 0x0000000000688947 */ /* 0x000fea0003800000 */
[-CC-:B------:R-:W-:Y:S01]  /*1640*/  FFMA.RZ R6, R23, R19.reuse, R18.reuse ;  /* 0x0000001317067223 */ /* 0x180fe2000000c012 */
[----:B------:R-:W-:Y:S01]  /*1650*/  IADD3 R9, PT, PT, R3, 0x20, RZ ;  /* 0x0000002003097810 */ /* 0x000fe20007ffe0ff */
[CCC-:B------:R-:W-:Y:S01]  /*1660*/  FFMA.RP R7, R23.reuse, R19.reuse, R18.reuse ;  /* 0x0000001317077223 */ /* 0x1c0fe20000008012 */
[----:B------:R-:W-:Y:S01]  /*1670*/  FFMA.RM R18, R23, R19, R18 ;  /* 0x0000001317127223 */ /* 0x000fe20000004012 */
[C---:B------:R-:W-:Y:S02]  /*1680*/  ISETP.NE.AND P2, PT, R3.reuse, RZ, PT ;  /* 0x000000ff0300720c */ /* 0x040fe40003f45270 */
[----:B------:R-:W-:Y:S02]  /*1690*/  LOP3.LUT R6, R6, 0x7fffff, RZ, 0xc0, !PT ;  /* 0x007fffff06067812 */ /* 0x000fe400078ec0ff */
[----:B------:R-:W-:Y:S02]  /*16a0*/  ISETP.NE.AND P1, PT, R3, RZ, PT ;  /* 0x000000ff0300720c */ /* 0x000fe40003f25270 */
[----:B------:R-:W-:-:S02]  /*16b0*/  LOP3.LUT R6, R6, 0x800000, RZ, 0xfc, !PT ;  /* 0x0080000006067812 */ /* 0x000fc400078efcff */
[----:B------:R-:W-:Y:S02]  /*16c0*/  IADD3 R3, PT, PT, -R3, RZ, RZ ;  /* 0x000000ff03037210 */ /* 0x000fe40007ffe1ff */
[----:B------:R-:W-:Y:S02]  /*16d0*/  SHF.L.U32 R9, R6, R9, RZ ;  /* 0x0000000906097219 */ /* 0x000fe400000006ff */
[----:B------:R-:W-:Y:S02]  /*16e0*/  FSETP.NEU.FTZ.AND P0, PT, R7, R18, PT ;  /* 0x000000120700720b */ /* 0x000fe40003f1d000 */
[----:B------:R-:W-:Y:S02]  /*16f0*/  SEL R3, R3, RZ, P2 ;  /* 0x000000ff03037207 */ /* 0x000fe40001000000 */
[----:B------:R-:W-:Y:S02]  /*1700*/  ISETP.NE.AND P1, PT, R9, RZ, P1 ;  /* 0x000000ff0900720c */ /* 0x000fe40000f25270 */
[----:B------:R-:W-:-:S02]  /*1710*/  SHF.R.U32.HI R18, RZ, R3, R6 ;  /* 0x00000003ff127219 */ /* 0x000fc40000011606 */
[----:B------:R-:W-:Y:S02]  /*1720*/  PLOP3.LUT P0, PT, P0, P1, PT, 0xf8, 0x8f ;  /* 0x00000000008f781c */ /* 0x000fe40000703f70 */
[----:B------:R-:W-:Y:S02]  /*1730*/  SHF.R.U32.HI R6, RZ, 0x1, R18 ;  /* 0x00000001ff067819 */ /* 0x000fe40000011612 */
[----:B------:R-:W-:-:S04]  /*1740*/  SEL R3, RZ, 0x1, !P0 ;  /* 0x00000001ff037807 */ /* 0x000fc80004000000 */
[----:B------:R-:W-:-:S04]  /*1750*/  LOP3.LUT R3, R3, 0x1, R6, 0xf8, !PT ;  /* 0x0000000103037812 */ /* 0x000fc800078ef806 */
[----:B------:R-:W-:-:S05]  /*1760*/  LOP3.LUT R3, R3, R18, RZ, 0xc0, !PT ;  /* 0x0000001203037212 */ /* 0x000fca00078ec0ff */
[----:B------:R-:W-:-:S05]  /*1770*/  IMAD.IADD R3, R6, 0x1, R3 ;  /* 0x0000000106037824 */ /* 0x000fca00078e0203 */
[----:B------:R-:W-:Y:S01]  /*1780*/  LOP3.LUT R0, R3, R0, RZ, 0xfc, !PT ;  /* 0x0000000003007212 */ /* 0x000fe200078efcff */
[----:B------:R-:W-:Y:S06]  /*1790*/  BRA `(.L_x_33) ;  /* 0x0000000000107947 */ /* 0x000fec0003800000 */
.L_x_32:
[----:B------:R-:W-:-:S04]  /*17a0*/  LOP3.LUT R0, R0, 0x80000000, RZ, 0xc0, !PT ;  /* 0x8000000000007812 */ /* 0x000fc800078ec0ff */
[----:B------:R-:W-:Y:S01]  /*17b0*/  LOP3.LUT R0, R0, 0x7f800000, RZ, 0xfc, !PT ;  /* 0x7f80000000007812 */ /* 0x000fe200078efcff */
[----:B------:R-:W-:Y:S06]  /*17c0*/  BRA `(.L_x_33) ;  /* 0x0000000000047947 */ /* 0x000fec0003800000 */
.L_x_31:
[----:B------:R-:W-:-:S07]  /*17d0*/  LEA R0, R7, R0, 0x17 ;  /* 0x0000000007007211 */ /* 0x000fce00078eb8ff */
.L_x_33:
[----:B------:R-:W-:Y:S05]  /*17e0*/  BSYNC.RECONVERGENT B1 ;  /* 0x0000000000017941 */ /* 0x000fea0003800200 */
.L_x_30:
[----:B------:R-:W-:Y:S05]  /*17f0*/  BRA `(.L_x_34) ;  /* 0x0000000000207947 */ /* 0x000fea0003800000 */
.L_x_29:
[----:B------:R-:W-:-:S04]  /*1800*/  LOP3.LUT R0, R0, 0x80000000, R3, 0x48, !PT ;  /* 0x8000000000007812 */ /* 0x000fc800078e4803 */
[----:B------:R-:W-:Y:S01]  /*1810*/  LOP3.LUT R0, R0, 0x7f800000, RZ, 0xfc, !PT ;  /* 0x7f80000000007812 */ /* 0x000fe200078efcff */
[----:B------:R-:W-:Y:S06]  /*1820*/  BRA `(.L_x_34) ;  /* 0x0000000000147947 */ /* 0x000fec0003800000 */
.L_x_28:
[----:B------:R-:W-:Y:S01]  /*1830*/  LOP3.LUT R0, R0, 0x80000000, R3, 0x48, !PT ;  /* 0x8000000000007812 */ /* 0x000fe200078e4803 */
[----:B------:R-:W-:Y:S06]  /*1840*/  BRA `(.L_x_34) ;  /* 0x00000000000c7947 */ /* 0x000fec0003800000 */
.L_x_27:
[----:B------:R-:W0:Y:S01]  /*1850*/  MUFU.RSQ R0, -QNAN ;  /* 0xffc0000000007908 */ /* 0x000e220000001400 */
[----:B------:R-:W-:Y:S05]  /*1860*/  BRA `(.L_x_34) ;  /* 0x0000000000047947 */ /* 0x000fea0003800000 */
.L_x_26:
[----:B------:R-:W-:-:S07]  /*1870*/  FADD.FTZ R0, R3, R0 ;  /* 0x0000000003007221 */ /* 0x000fce0000010000 */
.L_x_34:
[----:B------:R-:W-:Y:S05]  /*1880*/  BSYNC.RECONVERGENT B0 ;  /* 0x0000000000007941 */ /* 0x000fea0003800200 */
.L_x_24:
[----:B------:R-:W-:-:S04]  /*1890*/  HFMA2 R3, -RZ, RZ, 0, 0 ;  /* 0x00000000ff037431 */ /* 0x000fc800000001ff */
[----:B0-----:R-:W-:Y:S05]  /*18a0*/  RET.REL.NODEC R2 `(Box_idx_cu) ;  /* 0xffffffe402d47950 */ /* 0x001fea0003c3ffff */
.L_x_35:
[----:B------:R-:W-:-:S00]  /*18b0*/  BRA `(.L_x_35) ;  /* 0xfffffffc00fc7947 */ /* 0x000fc0000383ffff */
[----:B------:R-:W-:-:S00]  /*18c0*/  NOP ;  /* 0x0000000000007918 */ /* 0x000fc00000000000 */
        /* <DEDUP_REMOVED lines=11> */
.L_x_256:


//--------------------- .text.Collision_kernel_tilde_cu --------------------------
	.section	.text.Collision_kernel_tilde_cu,"ax",@progbits
	.align	128
        .global         Collision_kernel_tilde_cu
        .type           Collision_kernel_tilde_cu,@function
        .size           Collision_kernel_tilde_cu,(.L_x_259 - Collision_kernel_tilde_cu)
        .other          Collision_kernel_tilde_cu,@"STO_CUDA_ENTRY STV_DEFAULT"
Collision_kernel_tilde_cu:
.text.Collision_kernel_tilde_cu:
[----:B------:R-:W-:Y:S08]  /*0000*/  LDC R1, c[0x0][0x37c] ;  /* 0x0000df00ff017b82 */ /* 0x000ff00000000800 */
[----:B------:R-:W0:Y:S01]  /*0010*/  LDC.64 R2, c[0x0][0x388] ;  /* 0x0000e200ff027b82 */ /* 0x000e220000000a00 */
[----:B------:R-:W0:Y:S01]  /*0020*/  LDCU.64 UR6, c[0x0][0x358] ;  /* 0x00006b00ff0677ac */ /* 0x000e220008000a00 */
[----:B------:R-:W1:Y:S01]  /*0030*/  LDCU UR4, c[0x0][0x390] ;  /* 0x00007200ff0477ac */ /* 0x000e620008000800 */
[----:B0-----:R1:W2:Y:S01]  /*0040*/  LDG.E R0, desc[UR6][R2.64] ;  /* 0x0000000602007981 */ /* 0x0012a2000c1e1900 */
[----:B------:R-:W0:Y:S01]  /*0050*/  S2R R7, SR_CTAID.X ;  /* 0x0000000000077919 */ /* 0x000e220000002500 */
[----:B------:R-:W0:Y:S01]  /*0060*/  S2R R8, SR_TID.X ;  /* 0x0000000000087919 */ /* 0x000e220000002100 */
[----:B-1----:R-:W-:Y:S01]  /*0070*/  I2FP.F32.S32 R3, UR4 ;  /* 0x0000000400037c45 */ /* 0x002fe20008201400 */
[----:B------:R-:W0:Y:S03]  /*0080*/  LDCU UR4, c[0x0][0x360] ;  /* 0x00006c00ff0477ac */ /* 0x000e260008000800 */
[----:B------:R-:W1:Y:S02]  /*0090*/  MUFU.RCP R4, R3 ;  /* 0x0000000300047308 */ /* 0x000e640000001000 */
[----:B-1----:R-:W-:-:S04]  /*00a0*/  FFMA R5, -R3, R4, 1 ;  /* 0x3f80000003057423 */ /* 0x002fc80000000104 */
[----:B------:R-:W-:Y:S01]  /*00b0*/  FFMA R5, R4, R5, R4 ;  /* 0x0000000504057223 */ /* 0x000fe20000000004 */
[----:B0-----:R-:W-:Y:S01]  /*00c0*/  IMAD R2, R7, UR4, R8 ;  /* 0x0000000407027c24 */ /* 0x001fe2000f8e0208 */
[----:B--2---:R-:W0:Y:S02]  /*00d0*/  FCHK P0, R0, R3 ;  /* 0x0000000300007302 */ /* 0x004e240000000000 */
[----:B------:R-:W-:-:S04]  /*00e0*/  FFMA R4, R0, R5, RZ ;  /* 0x0000000500047223 */ /* 0x000fc800000000ff */
[----:B------:R-:W-:-:S04]  /*00f0*/  FFMA R6, -R3, R4, R0 ;  /* 0x0000000403067223 */ /* 0x000fc80000000100 */
[----:B------:R-:W-:Y:S01]  /*0100*/  FFMA R4, R5, R6, R4 ;  /* 0x0000000605047223 */ /* 0x000fe20000000004 */
[----:B0-----:R-:W-:Y:S06]  /*0110*/  @!P0 BRA `(.L_x_36) ;  /* 0x00000000000c8947 */ /* 0x001fec0003800000 */
[----:B------:R-:W-:-:S07]  /*0120*/  MOV R4, 0x140 ;  /* 0x0000014000047802 */ /* 0x000fce0000000f00 */
[----:B------:R-:W-:Y:S05]  /*0130*/  CALL.REL.NOINC `($__internal_3_$__cuda_sm3x_div_rn_noftz_f32_slowpath) ;  /* 0x00000024003c7944 */ /* 0x000fea0003c00000 */
[----:B------:R-:W-:-:S07]  /*0140*/  IMAD.MOV.U32 R4, RZ, RZ, R7 ;  /* 0x000000ffff047224 */ /* 0x000fce00078e0007 */
.L_x_36:
[----:B------:R-:W0:Y:S02]  /*0150*/  LDC R5, c[0x0][0x394] ;  /* 0x0000e500ff057b82 */ /* 0x000e240000000800 */
[----:B0-----:R-:W-:-:S04]  /*0160*/  ISETP.GE.AND P0, PT, R5, 0x1, PT ;  /* 0x000000010500780c */ /* 0x001fc80003f06270 */
[----:B------:R-:W-:-:S13]  /*0170*/  ISETP.GE.OR P0, PT, R2, R5, !P0 ;  /* 0x000000050200720c */ /* 0x000fda0004706670 */
[----:B------:R-:W-:Y:S05]  /*0180*/  @P0 EXIT ;  /* 0x000000000000094d */ /* 0x000fea0003800000 */
[----:B------:R-:W0:Y:S01]  /*0190*/  LDCU UR5, c[0x0][0x370] ;  /* 0x00006e00ff0577ac */ /* 0x000e220008000800 */
[----:B------:R-:W-:Y:S01]  /*01a0*/  FMUL R3, R4, R4 ;  /* 0x0000000404037220 */ /* 0x000fe20000400000 */
[C---:B------:R-:W-:Y:S02]  /*01b0*/  LOP3.LUT R4, R5.reuse, 0x3, RZ, 0xc0, !PT ;  /* 0x0000000305047812 */ /* 0x040fe400078ec0ff */
[----:B------:R-:W-:Y:S01]  /*01c0*/  LOP3.LUT R5, R5, 0x7ffffffc, RZ, 0xc0, !PT ;  /* 0x7ffffffc05057812 */ /* 0x000fe200078ec0ff */
[----:B------:R-:W1:Y:S01]  /*01d0*/  LDCU UR10, c[0x0][0x3a4] ;  /* 0x00007480ff0a77ac */ /* 0x000e620008000800 */
[----:B------:R-:W2:Y:S01]  /*01e0*/  LDCU UR12, c[0x0][0x394] ;  /* 0x00007280ff0c77ac */ /* 0x000ea20008000800 */
[----:B------:R-:W3:Y:S01]  /*01f0*/  LDCU UR11, c[0x0][0x398] ;  /* 0x00007300ff0b77ac */ /* 0x000ee20008000800 */
[----:B0-----:R-:W-:-:S12]  /*0200*/  UIMAD UR4, UR4, UR5, URZ ;  /* 0x00000005040472a4 */ /* 0x001fd8000f8e02ff */
.L_x_75:
[----:B0-----:R-:W0:Y:S01]  /*0210*/  LDCU UR5, c[0x0][0x394] ;  /* 0x00007280ff0577ac */ /* 0x001e220008000800 */
[C---:B------:R-:W-:Y:S02]  /*0220*/  IMAD R6, R2.reuse, R2, RZ ;  /* 0x0000000202067224 */ /* 0x040fe400078e02ff */
[----:B------:R-:W-:Y:S01]  /*0230*/  IMAD.MOV.U32 R27, RZ, RZ, RZ ;  /* 0x000000ffff1b7224 */ /* 0x000fe200078e00ff */
[----:B0-----:R-:W-:Y:S02]  /*0240*/  UISETP.GE.U32.AND UP0, UPT, UR5, 0x4, UPT ;  /* 0x000000040500788c */ /* 0x001fe4000bf06070 */
[C---:B------:R-:W-:Y:S01]  /*0250*/  VIADD R32, R2.reuse, UR5 ;  /* 0x0000000502207c36 */ /* 0x040fe20008000000 */
[C---:B------:R-:W-:Y:S01]  /*0260*/  IADD3 R33, PT, PT, -R2.reuse, UR5, RZ ;  /* 0x0000000502217c10 */ /* 0x040fe2000fffe1ff */
[----:B------:R-:W-:-:S05]  /*0270*/  VIADD R2, R2, UR4 ;  /* 0x0000000402027c36 */ /* 0x000fca0008000000 */
[----:B------:R-:W-:Y:S01]  /*0280*/  ISETP.GE.AND P1, PT, R2, UR5, PT ;  /* 0x0000000502007c0c */ /* 0x000fe2000bf26270 */
[----:B----4-:R-:W-:-:S12]  /*0290*/  BRA.U !UP0, `(.L_x_37) ;  /* 0x0000000d08fc7547 */ /* 0x010fd8000b800000 */
[----:B------:R-:W0:Y:S01]  /*02a0*/  LDC.64 R28, c[0x0][0x380] ;  /* 0x0000e000ff1c7b82 */ /* 0x000e220000000a00 */
[----:B------:R-:W-:-:S07]  /*02b0*/  HFMA2 R34, -RZ, RZ, 0, 0 ;  /* 0x00000000ff227431 */ /* 0x000fce00000001ff */
.L_x_58:
[----:B----4-:R-:W-:Y:S01]  /*02c0*/  IMAD R21, R34, R34, RZ ;  /* 0x0000002222157224 */ /* 0x010fe200078e02ff */
[----:B------:R-:W-:Y:S03]  /*02d0*/  BSSY.RECONVERGENT B0, `(.L_x_38) ;  /* 0x0000010000007945 */ /* 0x000fe60003800200 */
[----:B------:R-:W-:-:S05]  /*02e0*/  IMAD.IADD R0, R6, 0x1, R21 ;  /* 0x0000000106007824 */ /* 0x000fca00078e0215 */
[----:B------:R-:W-:-:S05]  /*02f0*/  I2FP.F32.U32 R0, R0 ;  /* 0x0000000000007245 */ /* 0x000fca0000201000 */
[----:B------:R-:W-:-:S04]  /*0300*/  FMUL R7, R3, R0 ;  /* 0x0000000003077220 */ /* 0x000fc80000400000 */
[----:B------:R-:W-:Y:S01]  /*0310*/  VIADD R0, R7, 0xf3000000 ;  /* 0xf300000007007836 */ /* 0x000fe20000000000 */
[----:B------:R4:W0:Y:S04]  /*0320*/  MUFU.RSQ R8, R7 ;  /* 0x0000000700087308 */ /* 0x0008280000001400 */
[----:B------:R-:W-:-:S13]  /*0330*/  ISETP.GT.U32.AND P0, PT, R0, 0x727fffff, PT ;  /* 0x727fffff0000780c */ /* 0x000fda0003f04070 */
[----:B----4-:R-:W-:Y:S05]  /*0340*/  @!P0 BRA `(.L_x_39) ;  /* 0x0000000000108947 */ /* 0x010fea0003800000 */
[----:B------:R-:W-:Y:S01]  /*0350*/  IMAD.MOV.U32 R0, RZ, RZ, R7 ;  /* 0x000000ffff007224 */ /* 0x000fe200078e0007 */
[----:B0-----:R-:W-:-:S07]  /*0360*/  MOV R8, 0x380 ;  /* 0x0000038000087802 */ /* 0x001fce0000000f00 */
[----:B-123--:R-:W-:Y:S05]  /*0370*/  CALL.REL.NOINC `($__internal_2_$__cuda_sm20_sqrt_rn_f32_slowpath) ;  /* 0x0000002000547944 */ /* 0x00efea0003c00000 */
[----:B------:R-:W-:Y:S05]  /*0380*/  BRA `(.L_x_40) ;  /* 0x0000000000107947 */ /* 0x000fea0003800000 */
.L_x_39:
[----:B0-----:R-:W-:Y:S01]  /*0390*/  FMUL.FTZ R0, R7, R8 ;  /* 0x0000000807007220 */ /* 0x001fe20000410000 */
[----:B------:R-:W-:-:S03]  /*03a0*/  FMUL.FTZ R8, R8, 0.5 ;  /* 0x3f00000008087820 */ /* 0x000fc60000410000 */
[----:B------:R-:W-:-:S04]  /*03b0*/  FFMA R7, -R0, R0, R7 ;  /* 0x0000000000077223 */ /* 0x000fc80000000107 */
[----:B------:R-:W-:-:S07]  /*03c0*/  FFMA R0, R7, R8, R0 ;  /* 0x0000000807007223 */ /* 0x000fce0000000000 */
.L_x_40:
[----:B-123--:R-:W-:Y:S05]  /*03d0*/  BSYNC.RECONVERGENT B0 ;  /* 0x0000000000007941 */ /* 0x00efea0003800200 */
.L_x_38:
[----:B------:R0:W1:Y:S01]  /*03e0*/  F2F.F64.F32 R8, R0 ;  /* 0x0000000000087310 */ /* 0x0000620000201800 */
[----:B------:R-:W-:Y:S01]  /*03f0*/  UMOV UR8, 0xd2f1a9fc ;  /* 0xd2f1a9fc00087882 */ /* 0x000fe20000000000 */
[----:B------:R-:W-:Y:S01]  /*0400*/  UMOV UR9, 0x3f50624d ;  /* 0x3f50624d00097882 */ /* 0x000fe20000000000 */
[----:B------:R-:W-:Y:S01]  /*0410*/  IMAD.MOV.U32 R12, RZ, RZ, 0x1 ;  /* 0x00000001ff0c7424 */ /* 0x000fe200078e00ff */
[----:B------:R-:W-:Y:S01]  /*0420*/  BSSY.RECONVERGENT B0, `(.L_x_41) ;  /* 0x000001f000007945 */ /* 0x000fe20003800200 */
[----:B------:R-:W-:Y:S02]  /*0430*/  IMAD.MOV.U32 R18, RZ, RZ, RZ ;  /* 0x000000ffff127224 */ /* 0x000fe400078e00ff */
[----:B0-----:R-:W-:Y:S01]  /*0440*/  IMAD.MOV.U32 R0, RZ, RZ, RZ ;  /* 0x000000ffff007224 */ /* 0x001fe200078e00ff */
[----:B-1----:R-:W-:-:S10]  /*0450*/  DADD R8, R8, UR8 ;  /* 0x0000000808087e29 */ /* 0x002fd40008000000 */
[----:B------:R-:W0:Y:S08]  /*0460*/  F2F.F32.F64 R8, R8 ;  /* 0x0000000800087310 */ /* 0x000e300000301000 */
[----:B0-----:R-:W0:Y:S01]  /*0470*/  F2F.F64.F32 R14, R8 ;  /* 0x00000008000e7310 */ /* 0x001e220000201800 */
[----:B------:R-:W-:-:S07]  /*0480*/  FADD R10, -R8, UR10 ;  /* 0x0000000a080a7e21 */ /* 0x000fce0008000100 */
[----:B------:R-:W1:Y:S08]  /*0490*/  F2F.F64.F32 R10, R10 ;  /* 0x0000000a000a7310 */ /* 0x000e700000201800 */
[----:B0-----:R-:W0:Y:S01]  /*04a0*/  MUFU.RCP64H R13, R15 ;  /* 0x0000000f000d7308 */ /* 0x001e220000001800 */
[----:B-1----:R-:W-:Y:S01]  /*04b0*/  DSETP.MAX.AND P0, P2, RZ, R10, PT ;  /* 0x0000000aff00722a */ /* 0x002fe20003a0f000 */
[----:B------:R-:W-:-:S05]  /*04c0*/  MOV R19, R10 ;  /* 0x0000000a00137202 */ /* 0x000fca0000000f00 */
[----:B------:R-:W-:Y:S02]  /*04d0*/  FSEL R7, R0, R11, P0 ;  /* 0x0000000b00077208 */ /* 0x000fe40000000000 */
[----:B------:R-:W-:Y:S01]  /*04e0*/  SEL R18, R18, R19, P0 ;  /* 0x0000001312127207 */ /* 0x000fe20000000000 */
[----:B0-----:R-:W-:-:S05]  /*04f0*/  DFMA R16, -R14, R12, 1 ;  /* 0x3ff000000e10742b */ /* 0x001fca000000010c */
[----:B------:R-:W-:-:S03]  /*0500*/  @P2 LOP3.LUT R7, R11, 0x80000, RZ, 0xfc, !PT ;  /* 0x000800000b072812 */ /* 0x000fc600078efcff */
[----:B------:R-:W-:Y:S02]  /*0510*/  DFMA R16, R16, R16, R16 ;  /* 0x000000101010722b */ /* 0x000fe40000000010 */
[----:B------:R-:W-:-:S05]  /*0520*/  IMAD.MOV.U32 R19, RZ, RZ, R7 ;  /* 0x000000ffff137224 */ /* 0x000fca00078e0007 */
[----:B------:R-:W-:Y:S01]  /*0530*/  FSETP.GEU.AND P2, PT, |R19|, 6.5827683646048100446e-37, PT ;  /* 0x036000001300780b */ /* 0x000fe20003f4e200 */
[----:B------:R-:W-:-:S08]  /*0540*/  DFMA R16, R12, R16, R12 ;  /* 0x000000100c10722b */ /* 0x000fd0000000000c */
[----:B------:R-:W-:-:S08]  /*0550*/  DFMA R12, -R14, R16, 1 ;  /* 0x3ff000000e0c742b */ /* 0x000fd00000000110 */
[----:B------:R-:W-:-:S08]  /*0560*/  DFMA R8, R16, R12, R16 ;  /* 0x0000000c1008722b */ /* 0x000fd00000000010 */
[----:B------:R-:W-:-:S08]  /*0570*/  DMUL R10, R18, R8 ;  /* 0x00000008120a7228 */ /* 0x000fd00000000000 */
[----:B------:R-:W-:-:S08]  /*0580*/  DFMA R12, -R14, R10, R18 ;  /* 0x0000000a0e0c722b */ /* 0x000fd00000000112 */
[----:B------:R-:W-:-:S10]  /*0590*/  DFMA R8, R8, R12, R10 ;  /* 0x0000000c0808722b */ /* 0x000fd4000000000a */
[----:B------:R-:W-:-:S05]  /*05a0*/  FFMA R0, RZ, R15, R9 ;  /* 0x0000000fff007223 */ /* 0x000fca0000000009 */
[----:B------:R-:W-:-:S13]  /*05b0*/  FSETP.GT.AND P0, PT, |R0|, 1.469367938527859385e-39, PT ;  /* 0x001000000000780b */ /* 0x000fda0003f04200 */
[----:B------:R-:W-:Y:S05]  /*05c0*/  @P0 BRA P2, `(.L_x_42) ;  /* 0x0000000000100947 */ /* 0x000fea0001000000 */
[----:B------:R-:W-:-:S07]  /*05d0*/  MOV R0, 0x5f0 ;  /* 0x000005f000007802 */ /* 0x000fce0000000f00 */
[----:B------:R-:W-:Y:S05]  /*05e0*/  CALL.REL.NOINC `($__internal_1_$__cuda_sm20_div_rn_f64_full) ;  /* 0x00000018004c7944 */ /* 0x000fea0003c00000 */
[----:B------:R-:W-:Y:S01]  /*05f0*/  IMAD.MOV.U32 R8, RZ, RZ, R36 ;  /* 0x000000ffff087224 */ /* 0x000fe200078e0024 */
[----:B------:R-:W-:-:S07]  /*0600*/  MOV R9, R37 ;  /* 0x0000002500097202 */ /* 0x000fce0000000f00 */
.L_x_42:
[----:B------:R-:W-:Y:S05]  /*0610*/  BSYNC.RECONVERGENT B0 ;  /* 0x0000000000007941 */ /* 0x000fea0003800200 */
.L_x_41:
[----:B------:R-:W0:Y:S01]  /*0620*/  F2F.F32.F64 R9, R8 ;  /* 0x0000000800097310 */ /* 0x000e220000301000 */
[C---:B------:R-:W-:Y:S01]  /*0630*/  IADD3 R21, PT, PT, R34.reuse, R21, R34 ;  /* 0x0000001522157210 */ /* 0x040fe20007ffe022 */
[C---:B------:R-:W-:Y:S01]  /*0640*/  VIADD R0, R34.reuse, UR12 ;  /* 0x0000000c22007c36 */ /* 0x040fe20008000000 */
[----:B------:R-:W-:Y:S01]  /*0650*/  IADD3 R7, PT, PT, -R34, UR12, RZ ;  /* 0x0000000c22077c10 */ /* 0x000fe2000fffe1ff */
[----:B------:R-:W-:Y:S01]  /*0660*/  BSSY.RECONVERGENT B0, `(.L_x_43) ;  /* 0x000001c000007945 */ /* 0x000fe20003800200 */
[----:B------:R-:W-:Y:S01]  /*0670*/  IADD3 R10, PT, PT, R21, 0x1, R6 ;  /* 0x00000001150a7810 */ /* 0x000fe20007ffe006 */
[C-C-:B------:R-:W-:Y:S02]  /*0680*/  IMAD R27, R32.reuse, UR11, R0.reuse ;  /* 0x0000000b201b7c24 */ /* 0x140fe4000f8e0200 */
[----:B------:R-:W-:Y:S01]  /*0690*/  IMAD R25, R33, UR11, R0 ;  /* 0x0000000b21197c24 */ /* 0x000fe2000f8e0200 */
[----:B------:R-:W-:Y:S01]  /*06a0*/  I2FP.F32.U32 R10, R10 ;  /* 0x0000000a000a7245 */ /* 0x000fe20000201000 */
[----:B------:R-:W-:-:S02]  /*06b0*/  IMAD R23, R32, UR11, R7 ;  /* 0x0000000b20177c24 */ /* 0x000fc4000f8e0207 */
[----:B------:R-:W-:Y:S02]  /*06c0*/  IMAD R21, R33, UR11, R7 ;  /* 0x0000000b21157c24 */ /* 0x000fe4000f8e0207 */
[----:B------:R-:W-:-:S04]  /*06d0*/  IMAD.WIDE R26, R27, 0x4, R28 ;  /* 0x000000041b1a7825 */ /* 0x000fc800078e021c */
[----:B------:R-:W-:Y:S01]  /*06e0*/  FMUL R7, R3, R10 ;  /* 0x0000000a03077220 */ /* 0x000fe20000400000 */
[--C-:B------:R-:W-:Y:S01]  /*06f0*/  IMAD.WIDE R24, R25, 0x4, R28.reuse ;  /* 0x0000000419187825 */ /* 0x100fe200078e021c */
[----:B0-----:R0:W-:Y:S02]  /*0700*/  STG.E desc[UR6][R26.64], R9 ;  /* 0x000000091a007986 */ /* 0x0011e4000c101906 */
[----:B------:R0:W1:Y:S01]  /*0710*/  MUFU.RSQ R8, R7 ;  /* 0x0000000700087308 */ /* 0x0000620000001400 */
[--C-:B------:R-:W-:Y:S01]  /*0720*/  IMAD.WIDE R22, R23, 0x4, R28.reuse ;  /* 0x0000000417167825 */ /* 0x100fe200078e021c */
[----:B------:R0:W-:Y:S03]  /*0730*/  STG.E desc[UR6][R24.64], R9 ;  /* 0x0000000918007986 */ /* 0x0001e6000c101906 */
[----:B------:R-:W-:Y:S01]  /*0740*/  IMAD.WIDE R20, R21, 0x4, R28 ;  /* 0x0000000415147825 */ /* 0x000fe200078e021c */
[----:B------:R0:W-:Y:S03]  /*0750*/  STG.E desc[UR6][R22.64], R9 ;  /* 0x0000000916007986 */ /* 0x0001e6000c101906 */
[----:B------:R-:W-:Y:S01]  /*0760*/  VIADD R0, R7, 0xf3000000 ;  /* 0xf300000007007836 */ /* 0x000fe20000000000 */
[----:B------:R0:W-:Y:S04]  /*0770*/  STG.E desc[UR6][R20.64], R9 ;  /* 0x0000000914007986 */ /* 0x0001e8000c101906 */
[----:B------:R-:W-:-:S13]  /*0780*/  ISETP.GT.U32.AND P0, PT, R0, 0x727fffff, PT ;  /* 0x727fffff0000780c */ /* 0x000fda0003f04070 */
[----:B01----:R-:W-:Y:S05]  /*0790*/  @!P0 BRA `(.L_x_44) ;  /* 0x0000000000108947 */ /* 0x003fea0003800000 */
[----:B------:R-:W-:Y:S01]  /*07a0*/  IMAD.MOV.U32 R0, RZ, RZ, R7 ;  /* 0x000000ffff007224 */ /* 0x000fe200078e0007 */
[----:B------:R-:W-:-:S07]  /*07b0*/  MOV R8, 0x7d0 ;  /* 0x000007d000087802 */ /* 0x000fce0000000f00 */
[----:B------:R-:W-:Y:S05]  /*07c0*/  CALL.REL.NOINC `($__internal_2_$__cuda_sm20_sqrt_rn_f32_slowpath) ;  /* 0x0000001c00407944 */ /* 0x000fea0003c00000 */
[----:B------:R-:W-:Y:S05]  /*07d0*/  BRA `(.L_x_45) ;  /* 0x0000000000107947 */ /* 0x000fea0003800000 */
.L_x_44:
[----:B------:R-:W-:Y:S01]  /*07e0*/  FMUL.FTZ R0, R7, R8 ;  /* 0x0000000807007220 */ /* 0x000fe20000410000 */
[----:B------:R-:W-:-:S03]  /*07f0*/  FMUL.FTZ R8, R8, 0.5 ;  /* 0x3f00000008087820 */ /* 0x000fc60000410000 */
[----:B------:R-:W-:-:S04]  /*0800*/  FFMA R7, -R0, R0, R7 ;  /* 0x0000000000077223 */ /* 0x000fc80000000107 */
[----:B------:R-:W-:-:S07]  /*0810*/  FFMA R0, R7, R8, R0 ;  /* 0x0000000807007223 */ /* 0x000fce0000000000 */
.L_x_45:
[----:B------:R-:W-:Y:S05]  /*0820*/  BSYNC.RECONVERGENT B0 ;  /* 0x0000000000007941 */ /* 0x000fea0003800200 */
.L_x_43:
        /* <DEDUP_REMOVED lines=14> */
[----:B------:R-:W-:Y:S01]  /*0910*/  IMAD.MOV.U32 R17, RZ, RZ, R9 ;  /* 0x000000ffff117224 */ /* 0x000fe200078e0009 */
[----:B------:R-:W-:-:S04]  /*0920*/  MOV R19, R8 ;  /* 0x0000000800137202 */ /* 0x000fc80000000f00 */
[----:B------:R-:W-:Y:S02]  /*0930*/  FSEL R31, R0, R17, P0 ;  /* 0x00000011001f7208 */ /* 0x000fe40000000000 */
[----:B------:R-:W-:Y:S01]  /*0940*/  SEL R18, R18, R19, P0 ;  /* 0x0000001312127207 */ /* 0x000fe20000000000 */
[----:B0-----:R-:W-:-:S05]  /*0950*/  DFMA R12, -R14, R10, 1 ;  /* 0x3ff000000e0c742b */ /* 0x001fca000000010a */
[----:B------:R-:W-:-:S03]  /*0960*/  @P2 LOP3.LUT R31, R17, 0x80000, RZ, 0xfc, !PT ;  /* 0x00080000111f2812 */ /* 0x000fc600078efcff */
[----:B------:R-:W-:Y:S01]  /*0970*/  DFMA R12, R12, R12, R12 ;  /* 0x0000000c0c0c722b */ /* 0x000fe2000000000c */
[----:B------:R-:W-:-:S04]  /*0980*/  MOV R19, R31 ;  /* 0x0000001f00137202 */ /* 0x000fc80000000f00 */
[----:B------:R-:W-:-:S03]  /*0990*/  FSETP.GEU.AND P2, PT, |R19|, 6.5827683646048100446e-37, PT ;  /* 0x036000001300780b */ /* 0x000fc60003f4e200 */
        /* <DEDUP_REMOVED lines=11> */
[----:B------:R-:W-:Y:S02]  /*0a50*/  IMAD.MOV.U32 R8, RZ, RZ, R36 ;  /* 0x000000ffff087224 */ /* 0x000fe400078e0024 */
[----:B------:R-:W-:-:S07]  /*0a60*/  IMAD.MOV.U32 R9, RZ, RZ, R37 ;  /* 0x000000ffff097224 */ /* 0x000fce00078e0025 */
.L_x_47:
[----:B------:R-:W-:Y:S05]  /*0a70*/  BSYNC.RECONVERGENT B0 ;  /* 0x0000000000007941 */ /* 0x000fea0003800200 */
.L_x_46:
[----:B------:R-:W0:Y:S01]  /*0a80*/  F2F.F32.F64 R9, R8 ;  /* 0x0000000800097310 */ /* 0x000e220000301000 */
[----:B------:R-:W-:Y:S01]  /*0a90*/  VIADD R7, R34, 0x2 ;  /* 0x0000000222077836 */ /* 0x000fe20000000000 */
[----:B------:R-:W-:Y:S03]  /*0aa0*/  BSSY.RECONVERGENT B0, `(.L_x_48) ;  /* 0x0000014000007945 */ /* 0x000fe60003800200 */
[----:B------:R-:W-:-:S05]  /*0ab0*/  IMAD R7, R7, R7, R6 ;  /* 0x0000000707077224 */ /* 0x000fca00078e0206 */
[----:B------:R-:W-:-:S05]  /*0ac0*/  I2FP.F32.U32 R0, R7 ;  /* 0x0000000700007245 */ /* 0x000fca0000201000 */
[----:B------:R-:W-:Y:S01]  /*0ad0*/  FMUL R7, R3, R0 ;  /* 0x0000000003077220 */ /* 0x000fe20000400000 */
[----:B0-----:R0:W-:Y:S03]  /*0ae0*/  STG.E desc[UR6][R26.64+0x4], R9 ;  /* 0x000004091a007986 */ /* 0x0011e6000c101906 */
[----:B------:R0:W1:Y:S01]  /*0af0*/  MUFU.RSQ R10, R7 ;  /* 0x00000007000a7308 */ /* 0x0000620000001400 */
[----:B------:R0:W-:Y:S01]  /*0b00*/  STG.E desc[UR6][R24.64+0x4], R9 ;  /* 0x0000040918007986 */ /* 0x0001e2000c101906 */
[----:B------:R-:W-:-:S03]  /*0b10*/  IADD3 R0, PT, PT, R7, -0xd000000, RZ ;  /* 0xf300000007007810 */ /* 0x000fc60007ffe0ff */
[----:B------:R0:W-:Y:S01]  /*0b20*/  STG.E desc[UR6][R22.64+-0x4], R9 ;  /* 0xfffffc0916007986 */ /* 0x0001e2000c101906 */
[----:B------:R-:W-:-:S03]  /*0b30*/  ISETP.GT.U32.AND P0, PT, R0, 0x727fffff, PT ;  /* 0x727fffff0000780c */ /* 0x000fc60003f04070 */
[----:B------:R0:W-:Y:S10]  /*0b40*/  STG.E desc[UR6][R20.64+-0x4], R9 ;  /* 0xfffffc0914007986 */ /* 0x0001f4000c101906 */
[----:B-1----:R-:W-:Y:S05]  /*0b50*/  @!P0 BRA `(.L_x_49) ;  /* 0x0000000000108947 */ /* 0x002fea0003800000 */
[----:B------:R-:W-:Y:S01]  /*0b60*/  IMAD.MOV.U32 R0, RZ, RZ, R7 ;  /* 0x000000ffff007224 */ /* 0x000fe200078e0007 */
[----:B------:R-:W-:-:S07]  /*0b70*/  MOV R8, 0xb90 ;  /* 0x00000b9000087802 */ /* 0x000fce0000000f00 */
[----:B0-----:R-:W-:Y:S05]  /*0b80*/  CALL.REL.NOINC `($__internal_2_$__cuda_sm20_sqrt_rn_f32_slowpath) ;  /* 0x0000001800507944 */ /* 0x001fea0003c00000 */
[----:B------:R-:W-:Y:S05]  /*0b90*/  BRA `(.L_x_50) ;  /* 0x0000000000107947 */ /* 0x000fea0003800000 */
.L_x_49:
[----:B------:R-:W-:Y:S01]  /*0ba0*/  FMUL.FTZ R0, R7, R10 ;  /* 0x0000000a07007220 */ /* 0x000fe20000410000 */
[----:B------:R-:W-:-:S03]  /*0bb0*/  FMUL.FTZ R8, R10, 0.5 ;  /* 0x3f0000000a087820 */ /* 0x000fc60000410000 */
[----:B0-----:R-:W-:-:S04]  /*0bc0*/  FFMA R7, -R0, R0, R7 ;  /* 0x0000000000077223 */ /* 0x001fc80000000107 */
[----:B------:R-:W-:-:S07]  /*0bd0*/  FFMA R0, R7, R8, R0 ;  /* 0x0000000807007223 */ /* 0x000fce0000000000 */
.L_x_50:
[----:B------:R-:W-:Y:S05]  /*0be0*/  BSYNC.RECONVERGENT B0 ;  /* 0x0000000000007941 */ /* 0x000fea0003800200 */
.L_x_48:
        /* <DEDUP_REMOVED lines=14> */
[----:B------:R-:W-:Y:S01]  /*0cd0*/  MOV R17, R9 ;  /* 0x0000000900117202 */ /* 0x000fe20000000f00 */
[----:B------:R-:W-:-:S04]  /*0ce0*/  IMAD.MOV.U32 R19, RZ, RZ, R8 ;  /* 0x000000ffff137224 */ /* 0x000fc800078e0008 */
        /* <DEDUP_REMOVED lines=18> */
[----:B------:R-:W-:Y:S01]  /*0e10*/  MOV R8, R36 ;  /* 0x0000002400087202 */ /* 0x000fe20000000f00 */
[----:B------:R-:W-:-:S07]  /*0e20*/  IMAD.MOV.U32 R9, RZ, RZ, R37 ;  /* 0x000000ffff097224 */ /* 0x000fce00078e0025 */
.L_x_52:
[----:B------:R-:W-:Y:S05]  /*0e30*/  BSYNC.RECONVERGENT B0 ;  /* 0x0000000000007941 */ /* 0x000fea0003800200 */
.L_x_51:
[----:B------:R-:W0:Y:S01]  /*0e40*/  F2F.F32.F64 R9, R8 ;  /* 0x0000000800097310 */ /* 0x000e220000301000 */
[----:B------:R-:W-:Y:S01]  /*0e50*/  VIADD R7, R34, 0x3 ;  /* 0x0000000322077836 */ /* 0x000fe20000000000 */
[----:B------:R-:W-:Y:S03]  /*0e60*/  BSSY.RECONVERGENT B0, `(.L_x_53) ;  /* 0x0000014000007945 */ /* 0x000fe60003800200 */
[----:B------:R-:W-:-:S05]  /*0e70*/  IMAD R7, R7, R7, R6 ;  /* 0x0000000707077224 */ /* 0x000fca00078e0206 */
[----:B------:R-:W-:-:S05]  /*0e80*/  I2FP.F32.U32 R0, R7 ;  /* 0x0000000700007245 */ /* 0x000fca0000201000 */
[----:B------:R-:W-:Y:S01]  /*0e90*/  FMUL R7, R3, R0 ;  /* 0x0000000003077220 */ /* 0x000fe20000400000 */
[----:B0-----:R0:W-:Y:S03]  /*0ea0*/  STG.E desc[UR6][R26.64+0x8], R9 ;  /* 0x000008091a007986 */ /* 0x0011e6000c101906 */
[----:B------:R-:W-:Y:S01]  /*0eb0*/  VIADD R0, R7, 0xf3000000 ;  /* 0xf300000007007836 */ /* 0x000fe20000000000 */
[----:B------:R0:W-:Y:S01]  /*0ec0*/  STG.E desc[UR6][R24.64+0x8], R9 ;  /* 0x0000080918007986 */ /* 0x0001e2000c101906 */
[----:B------:R0:W1:Y:S03]  /*0ed0*/  MUFU.RSQ R10, R7 ;  /* 0x00000007000a7308 */ /* 0x0000660000001400 */
[----:B------:R0:W-:Y:S01]  /*0ee0*/  STG.E desc[UR6][R22.64+-0x8], R9 ;  /* 0xfffff80916007986 */ /* 0x0001e2000c101906 */
[----:B------:R-:W-:-:S03]  /*0ef0*/  ISETP.GT.U32.AND P0, PT, R0, 0x727fffff, PT ;  /* 0x727fffff0000780c */ /* 0x000fc60003f04070 */
[----:B------:R0:W-:Y:S10]  /*0f00*/  STG.E desc[UR6][R20.64+-0x8], R9 ;  /* 0xfffff80914007986 */ /* 0x0001f4000c101906 */
[----:B-1----:R-:W-:Y:S05]  /*0f10*/  @!P0 BRA `(.L_x_54) ;  /* 0x0000000000108947 */ /* 0x002fea0003800000 */
[----:B------:R-:W-:Y:S02]  /*0f20*/  MOV R0, R7 ;  /* 0x0000000700007202 */ /* 0x000fe40000000f00 */
[----:B------:R-:W-:-:S07]  /*0f30*/  MOV R8, 0xf50 ;  /* 0x00000f5000087802 */ /* 0x000fce0000000f00 */
[----:B0-----:R-:W-:Y:S05]  /*0f40*/  CALL.REL.NOINC `($__internal_2_$__cuda_sm20_sqrt_rn_f32_slowpath) ;  /* 0x0000001400607944 */ /* 0x001fea0003c00000 */
[----:B------:R-:W-:Y:S05]  /*0f50*/  BRA `(.L_x_55) ;  /* 0x0000000000107947 */ /* 0x000fea0003800000 */
.L_x_54:
[----:B------:R-:W-:Y:S01]  /*0f60*/  FMUL.FTZ R0, R7, R10 ;  /* 0x0000000a07007220 */ /* 0x000fe20000410000 */
[----:B------:R-:W-:-:S03]  /*0f70*/  FMUL.FTZ R8, R10, 0.5 ;  /* 0x3f0000000a087820 */ /* 0x000fc60000410000 */
[----:B0-----:R-:W-:-:S04]  /*0f80*/  FFMA R7, -R0, R0, R7 ;  /* 0x0000000000077223 */ /* 0x001fc80000000107 */
[----:B------:R-:W-:-:S07]  /*0f90*/  FFMA R0, R7, R8, R0 ;  /* 0x0000000807007223 */ /* 0x000fce0000000000 */
.L_x_55:
[----:B------:R-:W-:Y:S05]  /*0fa0*/  BSYNC.RECONVERGENT B0 ;  /* 0x0000000000007941 */ /* 0x000fea0003800200 */
.L_x_53:
[----:B------:R0:W1:Y:S01]  /*0fb0*/  F2F.F64.F32 R8, R0 ;  /* 0x0000000000087310 */ /* 0x0000620000201800 */
[----:B------:R-:W-:Y:S01]  /*0fc0*/  UMOV UR8, 0xd2f1a9fc ;  /* 0xd2f1a9fc00087882 */ /* 0x000fe20000000000 */
[----:B------:R-:W-:Y:S01]  /*0fd0*/  UMOV UR9, 0x3f50624d ;  /* 0x3f50624d00097882 */ /* 0x000fe20000000000 */
[----:B------:R-:W-:Y:S01]  /*0fe0*/  IMAD.MOV.U32 R10, RZ, RZ, 0x1 ;  /* 0x00000001ff0a7424 */ /* 0x000fe200078e00ff */
[----:B------:R-:W-:Y:S01]  /*0ff0*/  BSSY.RECONVERGENT B0, `(.L_x_56) ;  /* 0x0000020000007945 */ /* 0x000fe20003800200 */
[----:B------:R-:W-:Y:S01]  /*1000*/  IMAD.MOV.U32 R18, RZ, RZ, RZ ;  /* 0x000000ffff127224 */ /* 0x000fe200078e00ff */
[----:B0-----:R-:W-:Y:S01]  /*1010*/  MOV R0, RZ ;  /* 0x000000ff00007202 */ /* 0x001fe20000000f00 */
[----:B-1----:R-:W-:-:S10]  /*1020*/  DADD R16, R8, UR8 ;  /* 0x0000000808107e29 */ /* 0x002fd40008000000 */
[----:B------:R-:W0:Y:S08]  /*1030*/  F2F.F32.F64 R16, R16 ;  /* 0x0000001000107310 */ /* 0x000e300000301000 */
[----:B0-----:R-:W0:Y:S01]  /*1040*/  F2F.F64.F32 R14, R16 ;  /* 0x00000010000e7310 */ /* 0x001e220000201800 */
[----:B------:R-:W-:-:S07]  /*1050*/  FADD R7, -R16, UR10 ;  /* 0x0000000a10077e21 */ /* 0x000fce0008000100 */
[----:B------:R-:W1:Y:S08]  /*1060*/  F2F.F64.F32 R8, R7 ;  /* 0x0000000700087310 */ /* 0x000e700000201800 */
[----:B0-----:R-:W0:Y:S01]  /*1070*/  MUFU.RCP64H R11, R15 ;  /* 0x0000000f000b7308 */ /* 0x001e220000001800 */
[----:B-1----:R-:W-:Y:S01]  /*1080*/  DSETP.MAX.AND P0, P2, RZ, R8, PT ;  /* 0x00000008ff00722a */ /* 0x002fe20003a0f000 */
[----:B------:R-:W-:-:S02]  /*1090*/  IMAD.MOV.U32 R17, RZ, RZ, R9 ;  /* 0x000000ffff117224 */ /* 0x000fc400078e0009 */
[----:B------:R-:W-:-:S03]  /*10a0*/  IMAD.MOV.U32 R19, RZ, RZ, R8 ;  /* 0x000000ffff137224 */ /* 0x000fc600078e0008 */
        /* <DEDUP_REMOVED lines=20> */
.L_x_57:
[----:B------:R-:W-:Y:S05]  /*11f0*/  BSYNC.RECONVERGENT B0 ;  /* 0x0000000000007941 */ /* 0x000fea0003800200 */
.L_x_56:
[----:B------:R-:W0:Y:S01]  /*1200*/  F2F.F32.F64 R9, R8 ;  /* 0x0000000800097310 */ /* 0x000e220000301000 */
[----:B------:R-:W-:-:S05]  /*1210*/  VIADD R34, R34, 0x4 ;  /* 0x0000000422227836 */ /* 0x000fca0000000000 */
[----:B------:R-:W-:Y:S01]  /*1220*/  ISETP.NE.AND P0, PT, R34, R5, PT ;  /* 0x000000052200720c */ /* 0x000fe20003f05270 */
[----:B0-----:R4:W-:Y:S04]  /*1230*/  STG.E desc[UR6][R26.64+0xc], R9 ;  /* 0x00000c091a007986 */ /* 0x0019e8000c101906 */
[----:B------:R4:W-:Y:S04]  /*1240*/  STG.E desc[UR6][R24.64+0xc], R9 ;  /* 0x00000c0918007986 */ /* 0x0009e8000c101906 */
[----:B------:R4:W-:Y:S04]  /*1250*/  STG.E desc[UR6][R22.64+-0xc], R9 ;  /* 0xfffff40916007986 */ /* 0x0009e8000c101906 */
[----:B------:R4:W-:Y:S01]  /*1260*/  STG.E desc[UR6][R20.64+-0xc], R9 ;  /* 0xfffff40914007986 */ /* 0x0009e2000c101906 */
[----:B------:R-:W-:Y:S05]  /*1270*/  @P0 BRA `(.L_x_58) ;  /* 0xfffffff000100947 */ /* 0x000fea000383ffff */
[----:B----4-:R-:W-:-:S07]  /*1280*/  IMAD.MOV.U32 R27, RZ, RZ, R5 ;  /* 0x000000ffff1b7224 */ /* 0x010fce00078e0005 */
.L_x_37:
[----:B------:R-:W-:-:S13]  /*1290*/  ISETP.NE.AND P0, PT, R4, RZ, PT ;  /* 0x000000ff0400720c */ /* 0x000fda0003f05270 */
[----:B------:R-:W-:Y:S05]  /*12a0*/  @!P0 BRA `(.L_x_59) ;  /* 0x0000000c00148947 */ /* 0x000fea0003800000 */
[----:B------:R-:W-:Y:S01]  /*12b0*/  IMAD R0, R27, R27, R6 ;  /* 0x0000001b1b007224 */ /* 0x000fe200078e0206 */
[----:B------:R-:W-:Y:S04]  /*12c0*/  BSSY.RECONVERGENT B0, `(.L_x_60) ;  /* 0x000000f000007945 */ /* 0x000fe80003800200 */
[----:B------:R-:W-:-:S05]  /*12d0*/  I2FP.F32.U32 R0, R0 ;  /* 0x0000000000007245 */ /* 0x000fca0000201000 */
[----:B------:R-:W-:-:S04]  /*12e0*/  FMUL R7, R3, R0 ;  /* 0x0000000003077220 */ /* 0x000fc80000400000 */
[----:B------:R-:W-:Y:S01]  /*12f0*/  VIADD R0, R7, 0xf3000000 ;  /* 0xf300000007007836 */ /* 0x000fe20000000000 */
[----:B------:R0:W4:Y:S04]  /*1300*/  MUFU.RSQ R8, R7 ;  /* 0x0000000700087308 */ /* 0x0001280000001400 */
[----:B------:R-:W-:-:S13]  /*1310*/  ISETP.GT.U32.AND P0, PT, R0, 0x727fffff, PT ;  /* 0x727fffff0000780c */ /* 0x000fda0003f04070 */
[----:B0---4-:R-:W-:Y:S05]  /*1320*/  @!P0 BRA `(.L_x_61) ;  /* 0x0000000000108947 */ /* 0x011fea0003800000 */
[----:B------:R-:W-:Y:S02]  /*1330*/  MOV R0, R7 ;  /* 0x0000000700007202 */ /* 0x000fe40000000f00 */
[----:B------:R-:W-:-:S07]  /*1340*/  MOV R8, 0x1360 ;  /* 0x0000136000087802 */ /* 0x000fce0000000f00 */
[----:B-123--:R-:W-:Y:S05]  /*1350*/  CALL.REL.NOINC `($__internal_2_$__cuda_sm20_sqrt_rn_f32_slowpath) ;  /* 0x00000010005c7944 */ /* 0x00efea0003c00000 */
[----:B------:R-:W-:Y:S05]  /*1360*/  BRA `(.L_x_62) ;  /* 0x0000000000107947 */ /* 0x000fea0003800000 */
.L_x_61:
[----:B------:R-:W-:Y:S01]  /*1370*/  FMUL.FTZ R0, R7, R8 ;  /* 0x0000000807007220 */ /* 0x000fe20000410000 */
[----:B------:R-:W-:-:S03]  /*1380*/  FMUL.FTZ R8, R8, 0.5 ;  /* 0x3f00000008087820 */ /* 0x000fc60000410000 */
[----:B------:R-:W-:-:S04]  /*1390*/  FFMA R7, -R0, R0, R7 ;  /* 0x0000000000077223 */ /* 0x000fc80000000107 */
[----:B------:R-:W-:-:S07]  /*13a0*/  FFMA R0, R7, R8, R0 ;  /* 0x0000000807007223 */ /* 0x000fce0000000000 */
.L_x_62:
[----:B-123--:R-:W-:Y:S05]  /*13b0*/  BSYNC.RECONVERGENT B0 ;  /* 0x0000000000007941 */ /* 0x00efea0003800200 */
.L_x_60:
[----:B------:R0:W1:Y:S01]  /*13c0*/  F2F.F64.F32 R8, R0 ;  /* 0x0000000000087310 */ /* 0x0000620000201800 */
[----:B------:R-:W-:Y:S01]  /*13d0*/  UMOV UR8, 0xd2f1a9fc ;  /* 0xd2f1a9fc00087882 */ /* 0x000fe20000000000 */
[----:B------:R-:W-:Y:S01]  /*13e0*/  UMOV UR9, 0x3f50624d ;  /* 0x3f50624d00097882 */ /* 0x000fe20000000000 */
[----:B------:R-:W2:Y:S01]  /*13f0*/  LDCU UR5, c[0x0][0x3a4] ;  /* 0x00007480ff0577ac */ /* 0x000ea20008000800 */
[----:B------:R-:W-:Y:S01]  /*1400*/  IMAD.MOV.U32 R12, RZ, RZ, 0x1 ;  /* 0x00000001ff0c7424 */ /* 0x000fe200078e00ff */
[----:B------:R-:W-:Y:S01]  /*1410*/  MOV R18, RZ ;  /* 0x000000ff00127202 */ /* 0x000fe20000000f00 */
[----:B------:R-:W-:Y:S01]  /*1420*/  BSSY.RECONVERGENT B0, `(.L_x_63) ;  /* 0x000001e000007945 */ /* 0x000fe20003800200 */
[----:B0-----:R-:W-:Y:S01]  /*1430*/  IMAD.MOV.U32 R0, RZ, RZ, RZ ;  /* 0x000000ffff007224 */ /* 0x001fe200078e00ff */
[----:B-1----:R-:W-:-:S06]  /*1440*/  DADD R8, R8, UR8 ;  /* 0x0000000808087e29 */ /* 0x002fcc0008000000 */
[----:B------:R-:W0:Y:S08]  /*1450*/  F2F.F32.F64 R7, R8 ;  /* 0x0000000800077310 */ /* 0x000e300000301000 */
[----:B0-----:R-:W0:Y:S01]  /*1460*/  F2F.F64.F32 R14, R7 ;  /* 0x00000007000e7310 */ /* 0x001e220000201800 */
[----:B--2---:R-:W-:-:S07]  /*1470*/  FADD R10, -R7, UR5 ;  /* 0x00000005070a7e21 */ /* 0x004fce0008000100 */
[----:B------:R-:W1:Y:S08]  /*1480*/  F2F.F64.F32 R10, R10 ;  /* 0x0000000a000a7310 */ /* 0x000e700000201800 */
[----:B0-----:R-:W0:Y:S01]  /*1490*/  MUFU.RCP64H R13, R15 ;  /* 0x0000000f000d7308 */ /* 0x001e220000001800 */
[----:B-1----:R-:W-:Y:S01]  /*14a0*/  DSETP.MAX.AND P0, P2, RZ, R10, PT ;  /* 0x0000000aff00722a */ /* 0x002fe20003a0f000 */
[----:B------:R-:W-:-:S05]  /*14b0*/  IMAD.MOV.U32 R19, RZ, RZ, R10 ;  /* 0x000000ffff137224 */ /* 0x000fca00078e000a */
        /* <DEDUP_REMOVED lines=20> */
.L_x_64:
[----:B------:R-:W-:Y:S05]  /*1600*/  BSYNC.RECONVERGENT B0 ;  /* 0x0000000000007941 */ /* 0x000fea0003800200 */
.L_x_63:
[----:B------:R-:W0:Y:S01]  /*1610*/  LDCU UR5, c[0x0][0x394] ;  /* 0x00007280ff0577ac */ /* 0x000e220008000800 */
[----:B------:R-:W1:Y:S01]  /*1620*/  LDC.64 R24, c[0x0][0x380] ;  /* 0x0000e000ff187b82 */ /* 0x000e620000000a00 */
[----:B------:R-:W2:Y:S01]  /*1630*/  F2F.F32.F64 R9, R8 ;  /* 0x0000000800097310 */ /* 0x000ea20000301000 */
[----:B------:R-:W-:Y:S01]  /*1640*/  ISETP.NE.AND P0, PT, R4, 0x1, PT ;  /* 0x000000010400780c */ /* 0x000fe20003f05270 */
[----:B------:R-:W3:Y:S01]  /*1650*/  LDCU UR8, c[0x0][0x398] ;  /* 0x00007300ff0877ac */ /* 0x000ee20008000800 */
[C---:B0-----:R-:W-:Y:S02]  /*1660*/  IADD3 R0, PT, PT, R27.reuse, UR5, RZ ;  /* 0x000000051b007c10 */ /* 0x041fe4000fffe0ff */
[----:B------:R-:W-:-:S03]  /*1670*/  IADD3 R7, PT, PT, -R27, UR5, RZ ;  /* 0x000000051b077c10 */ /* 0x000fc6000fffe1ff */
[C-C-:B---3--:R-:W-:Y:S02]  /*1680*/  IMAD R29, R32.reuse, UR8, R0.reuse ;  /* 0x00000008201d7c24 */ /* 0x148fe4000f8e0200 */
[C---:B------:R-:W-:Y:S02]  /*1690*/  IMAD R21, R33.reuse, UR8, R0 ;  /* 0x0000000821157c24 */ /* 0x040fe4000f8e0200 */
[--C-:B------:R-:W-:Y:S02]  /*16a0*/  IMAD R23, R32, UR8, R7.reuse ;  /* 0x0000000820177c24 */ /* 0x100fe4000f8e0207 */
[----:B------:R-:W-:Y:S02]  /*16b0*/  IMAD R7, R33, UR8, R7 ;  /* 0x0000000821077c24 */ /* 0x000fe4000f8e0207 */
[----:B-1----:R-:W-:-:S04]  /*16c0*/  IMAD.WIDE R28, R29, 0x4, R24 ;  /* 0x000000041d1c7825 */ /* 0x002fc800078e0218 */
[--C-:B------:R-:W-:Y:S01]  /*16d0*/  IMAD.WIDE R20, R21, 0x4, R24.reuse ;  /* 0x0000000415147825 */ /* 0x100fe200078e0218 */
[----:B--2---:R0:W-:Y:S03]  /*16e0*/  STG.E desc[UR6][R28.64], R9 ;  /* 0x000000091c007986 */ /* 0x0041e6000c101906 */
[--C-:B------:R-:W-:Y:S01]  /*16f0*/  IMAD.WIDE R22, R23, 0x4, R24.reuse ;  /* 0x0000000417167825 */ /* 0x100fe200078e0218 */
[----:B------:R0:W-:Y:S03]  /*1700*/  STG.E desc[UR6][R20.64], R9 ;  /* 0x0000000914007986 */ /* 0x0001e6000c101906 */
[----:B------:R-:W-:Y:S01]  /*1710*/  IMAD.WIDE R24, R7, 0x4, R24 ;  /* 0x0000000407187825 */ /* 0x000fe200078e0218 */
[----:B------:R0:W-:Y:S04]  /*1720*/  STG.E desc[UR6][R22.64], R9 ;  /* 0x0000000916007986 */ /* 0x0001e8000c101906 */
[----:B------:R0:W-:Y:S01]  /*1730*/  STG.E desc[UR6][R24.64], R9 ;  /* 0x0000000918007986 */ /* 0x0001e2000c101906 */
[----:B------:R-:W-:Y:S05]  /*1740*/  @!P0 BRA `(.L_x_59) ;  /* 0x0000000400ec8947 */ /* 0x000fea0003800000 */
[----:B------:R-:W-:Y:S01]  /*1750*/  IMAD R0, R27, R27, R27 ;  /* 0x0000001b1b007224 */ /* 0x000fe200078e021b */
[----:B------:R-:W-:Y:S01]  /*1760*/  BSSY.RECONVERGENT B0, `(.L_x_65) ;  /* 0x0000012000007945 */ /* 0x000fe20003800200 */
[----:B------:R-:W-:-:S03]  /*1770*/  ISETP.NE.AND P2, PT, R4, 0x2, PT ;  /* 0x000000020400780c */ /* 0x000fc60003f45270 */
[----:B------:R-:W-:-:S05]  /*1780*/  IADD3 R0, PT, PT, R6, R27, R0 ;  /* 0x0000001b06007210 */ /* 0x000fca0007ffe000 */
[----:B------:R-:W-:-:S05]  /*1790*/  VIADD R0, R0, 0x1 ;  /* 0x0000000100007836 */ /* 0x000fca0000000000 */
[----:B------:R-:W-:-:S05]  /*17a0*/  I2FP.F32.U32 R0, R0 ;  /* 0x0000000000007245 */ /* 0x000fca0000201000 */
[----:B------:R-:W-:-:S04]  /*17b0*/  FMUL R7, R3, R0 ;  /* 0x0000000003077220 */ /* 0x000fc80000400000 */
[----:B------:R-:W-:Y:S01]  /*17c0*/  VIADD R0, R7, 0xf3000000 ;  /* 0xf300000007007836 */ /* 0x000fe20000000000 */
[----:B------:R1:W2:Y:S04]  /*17d0*/  MUFU.RSQ R8, R7 ;  /* 0x0000000700087308 */ /* 0x0002a80000001400 */
[----:B------:R-:W-:-:S13]  /*17e0*/  ISETP.GT.U32.AND P0, PT, R0, 0x727fffff, PT ;  /* 0x727fffff0000780c */ /* 0x000fda0003f04070 */
[----:B-12---:R-:W-:Y:S05]  /*17f0*/  @!P0 BRA `(.L_x_66) ;  /* 0x0000000000108947 */ /* 0x006fea0003800000 */
[----:B------:R-:W-:Y:S01]  /*1800*/  IMAD.MOV.U32 R0, RZ, RZ, R7 ;  /* 0x000000ffff007224 */ /* 0x000fe200078e0007 */
[----:B------:R-:W-:-:S07]  /*1810*/  MOV R8, 0x1830 ;  /* 0x0000183000087802 */ /* 0x000fce0000000f00 */
[----:B0-----:R-:W-:Y:S05]  /*1820*/  CALL.REL.NOINC `($__internal_2_$__cuda_sm20_sqrt_rn_f32_slowpath) ;  /* 0x0000000c00287944 */ /* 0x001fea0003c00000 */
[----:B------:R-:W-:Y:S05]  /*1830*/  BRA `(.L_x_67) ;  /* 0x0000000000107947 */ /* 0x000fea0003800000 */
.L_x_66:
[----:B------:R-:W-:Y:S01]  /*1840*/  FMUL.FTZ R0, R7, R8 ;  /* 0x0000000807007220 */ /* 0x000fe20000410000 */
[----:B------:R-:W-:-:S03]  /*1850*/  FMUL.FTZ R8, R8, 0.5 ;  /* 0x3f00000008087820 */ /* 0x000fc60000410000 */
[----:B------:R-:W-:-:S04]  /*1860*/  FFMA R7, -R0, R0, R7 ;  /* 0x0000000000077223 */ /* 0x000fc80000000107 */
[----:B------:R-:W-:-:S07]  /*1870*/  FFMA R0, R7, R8, R0 ;  /* 0x0000000807007223 */ /* 0x000fce0000000000 */
.L_x_67:
[----:B------:R-:W-:Y:S05]  /*1880*/  BSYNC.RECONVERGENT B0 ;  /* 0x0000000000007941 */ /* 0x000fea0003800200 */
.L_x_65:
[----:B0-----:R0:W1:Y:S01]  /*1890*/  F2F.F64.F32 R8, R0 ;  /* 0x0000000000087310 */ /* 0x0010620000201800 */
[----:B------:R-:W-:Y:S01]  /*18a0*/  UMOV UR8, 0xd2f1a9fc ;  /* 0xd2f1a9fc00087882 */ /* 0x000fe20000000000 */
[----:B------:R-:W-:Y:S01]  /*18b0*/  UMOV UR9, 0x3f50624d ;  /* 0x3f50624d00097882 */ /* 0x000fe20000000000 */
[----:B------:R-:W2:Y:S01]  /*18c0*/  LDCU UR5, c[0x0][0x3a4] ;  /* 0x00007480ff0577ac */ /* 0x000ea20008000800 */
[----:B------:R-:W-:Y:S01]  /*18d0*/  MOV R12, 0x1 ;  /* 0x00000001000c7802 */ /* 0x000fe20000000f00 */
[----:B------:R-:W-:Y:S01]  /*18e0*/  IMAD.MOV.U32 R18, RZ, RZ, RZ ;  /* 0x000000ffff127224 */ /* 0x000fe200078e00ff */
        /* <DEDUP_REMOVED lines=30> */
.L_x_69:
[----:B------:R-:W-:Y:S05]  /*1ad0*/  BSYNC.RECONVERGENT B0 ;  /* 0x0000000000007941 */ /* 0x000fea0003800200 */
.L_x_68:
[----:B------:R-:W0:Y:S02]  /*1ae0*/  F2F.F32.F64 R9, R8 ;  /* 0x0000000800097310 */ /* 0x000e240000301000 */
[----:B0-----:R4:W-:Y:S04]  /*1af0*/  STG.E desc[UR6][R28.64+0x4], R9 ;  /* 0x000004091c007986 */ /* 0x0019e8000c101906 */
[----:B------:R4:W-:Y:S04]  /*1b00*/  STG.E desc[UR6][R20.64+0x4], R9 ;  /* 0x0000040914007986 */ /* 0x0009e8000c101906 */
[----:B------:R4:W-:Y:S04]  /*1b10*/  STG.E desc[UR6][R22.64+-0x4], R9 ;  /* 0xfffffc0916007986 */ /* 0x0009e8000c101906 */
[----:B------:R4:W-:Y:S01]  /*1b20*/  STG.E desc[UR6][R24.64+-0x4], R9 ;  /* 0xfffffc0918007986 */ /* 0x0009e2000c101906 */
[----:B------:R-:W-:Y:S05]  /*1b30*/  @!P2 BRA `(.L_x_59) ;  /* 0x0000000000f0a947 */ /* 0x000fea0003800000 */
[----:B------:R-:W-:Y:S01]  /*1b40*/  VIADD R7, R27, 0x2 ;  /* 0x000000021b077836 */ /* 0x000fe20000000000 */
[----:B------:R-:W-:Y:S03]  /*1b50*/  BSSY.RECONVERGENT B0, `(.L_x_70) ;  /* 0x0000010000007945 */ /* 0x000fe60003800200 */
[----:B------:R-:W-:-:S05]  /*1b60*/  IMAD R6, R7, R7, R6 ;  /* 0x0000000707067224 */ /* 0x000fca00078e0206 */
[----:B------:R-:W-:-:S05]  /*1b70*/  I2FP.F32.U32 R6, R6 ;  /* 0x0000000600067245 */ /* 0x000fca0000201000 */
[----:B------:R-:W-:-:S04]  /*1b80*/  FMUL R7, R3, R6 ;  /* 0x0000000603077220 */ /* 0x000fc80000400000 */
[----:B------:R0:W1:Y:S01]  /*1b90*/  MUFU.RSQ R6, R7 ;  /* 0x0000000700067308 */ /* 0x0000620000001400 */
[----:B------:R-:W-:-:S04]  /*1ba0*/  IADD3 R0, PT, PT, R7, -0xd000000, RZ ;  /* 0xf300000007007810 */ /* 0x000fc80007ffe0ff */
[----:B------:R-:W-:-:S13]  /*1bb0*/  ISETP.GT.U32.AND P0, PT, R0, 0x727fffff, PT ;  /* 0x727fffff0000780c */ /* 0x000fda0003f04070 */
[----:B01----:R-:W-:Y:S05]  /*1bc0*/  @!P0 BRA `(.L_x_71) ;  /* 0x0000000000108947 */ /* 0x003fea0003800000 */
[----:B------:R-:W-:Y:S01]  /*1bd0*/  IMAD.MOV.U32 R0, RZ, RZ, R7 ;  /* 0x000000ffff007224 */ /* 0x000fe200078e0007 */
[----:B------:R-:W-:-:S07]  /*1be0*/  MOV R8, 0x1c00 ;  /* 0x00001c0000087802 */ /* 0x000fce0000000f00 */
[----:B----4-:R-:W-:Y:S05]  /*1bf0*/  CALL.REL.NOINC `($__internal_2_$__cuda_sm20_sqrt_rn_f32_slowpath) ;  /* 0x0000000800347944 */ /* 0x010fea0003c00000 */
[----:B------:R-:W-:Y:S05]  /*1c00*/  BRA `(.L_x_72) ;  /* 0x0000000000107947 */ /* 0x000fea0003800000 */
.L_x_71:
[----:B------:R-:W-:Y:S01]  /*1c10*/  FMUL.FTZ R0, R7, R6 ;  /* 0x0000000607007220 */ /* 0x000fe20000410000 */
[----:B------:R-:W-:-:S03]  /*1c20*/  FMUL.FTZ R6, R6, 0.5 ;  /* 0x3f00000006067820 */ /* 0x000fc60000410000 */
[----:B------:R-:W-:-:S04]  /*1c30*/  FFMA R7, -R0, R0, R7 ;  /* 0x0000000000077223 */ /* 0x000fc80000000107 */
[----:B------:R-:W-:-:S07]  /*1c40*/  FFMA R0, R7, R6, R0 ;  /* 0x0000000607007223 */ /* 0x000fce0000000000 */
.L_x_72:
[----:B------:R-:W-:Y:S05]  /*1c50*/  BSYNC.RECONVERGENT B0 ;  /* 0x0000000000007941 */ /* 0x000fea0003800200 */
.L_x_70:
[----:B------:R0:W1:Y:S01]  /*1c60*/  F2F.F64.F32 R6, R0 ;  /* 0x0000000000067310 */ /* 0x0000620000201800 */
[----:B------:R-:W-:Y:S01]  /*1c70*/  UMOV UR8, 0xd2f1a9fc ;  /* 0xd2f1a9fc00087882 */ /* 0x000fe20000000000 */
[----:B------:R-:W-:Y:S01]  /*1c80*/  UMOV UR9, 0x3f50624d ;  /* 0x3f50624d00097882 */ /* 0x000fe20000000000 */
[----:B------:R-:W2:Y:S01]  /*1c90*/  LDCU UR5, c[0x0][0x3a4] ;  /* 0x00007480ff0577ac */ /* 0x000ea20008000800 */
[----:B------:R-:W-:Y:S01]  /*1ca0*/  IMAD.MOV.U32 R10, RZ, RZ, 0x1 ;  /* 0x00000001ff0a7424 */ /* 0x000fe200078e00ff */
[----:B------:R-:W-:Y:S01]  /*1cb0*/  BSSY.RECONVERGENT B0, `(.L_x_73) ;  /* 0x000001f000007945 */ /* 0x000fe20003800200 */
[----:B------:R-:W-:Y:S01]  /*1cc0*/  IMAD.MOV.U32 R18, RZ, RZ, RZ ;  /* 0x000000ffff127224 */ /* 0x000fe200078e00ff */
[----:B0-----:R-:W-:Y:S01]  /*1cd0*/  MOV R0, RZ ;  /* 0x000000ff00007202 */ /* 0x001fe20000000f00 */
[----:B-1----:R-:W-:-:S06]  /*1ce0*/  DADD R6, R6, UR8 ;  /* 0x0000000806067e29 */ /* 0x002fcc0008000000 */
[----:B------:R-:W0:Y:S08]  /*1cf0*/  F2F.F32.F64 R16, R6 ;  /* 0x0000000600107310 */ /* 0x000e300000301000 */
[----:B0-----:R-:W0:Y:S01]  /*1d00*/  F2F.F64.F32 R14, R16 ;  /* 0x00000010000e7310 */ /* 0x001e220000201800 */
[----:B--2---:R-:W-:-:S07]  /*1d10*/  FADD R8, -R16, UR5 ;  /* 0x0000000510087e21 */ /* 0x004fce0008000100 */
[----:B----4-:R-:W1:Y:S08]  /*1d20*/  F2F.F64.F32 R8, R8 ;  /* 0x0000000800087310 */ /* 0x010e700000201800 */
[----:B0-----:R-:W0:Y:S01]  /*1d30*/  MUFU.RCP64H R11, R15 ;  /* 0x0000000f000b7308 */ /* 0x001e220000001800 */
[----:B-1----:R-:W-:Y:S01]  /*1d40*/  DSETP.MAX.AND P0, P2, RZ, R8, PT ;  /* 0x00000008ff00722a */ /* 0x002fe20003a0f000 */
[----:B------:R-:W-:-:S05]  /*1d50*/  IMAD.MOV.U32 R19, RZ, RZ, R8 ;  /* 0x000000ffff137224 */ /* 0x000fca00078e0008 */
[----:B------:R-:W-:Y:S01]  /*1d60*/  SEL R18, R18, R19, P0 ;  /* 0x0000001312127207 */ /* 0x000fe20000000000 */
[----:B0-----:R-:W-:-:S08]  /*1d70*/  DFMA R12, -R14, R10, 1 ;  /* 0x3ff000000e0c742b */ /* 0x001fd0000000010a */
[----:B------:R-:W-:-:S08]  /*1d80*/  DFMA R12, R12, R12, R12 ;  /* 0x0000000c0c0c722b */ /* 0x000fd0000000000c */
[----:B------:R-:W-:Y:S01]  /*1d90*/  DFMA R12, R10, R12, R10 ;  /* 0x0000000c0a0c722b */ /* 0x000fe2000000000a */
[----:B------:R-:W-:Y:S02]  /*1da0*/  FSEL R11, R0, R9, P0 ;  /* 0x00000009000b7208 */ /* 0x000fe40000000000 */
[----:B------:R-:W-:-:S05]  /*1db0*/  @P2 LOP3.LUT R11, R9, 0x80000, RZ, 0xfc, !PT ;  /* 0x00080000090b2812 */ /* 0x000fca00078efcff */
[----:B------:R-:W-:Y:S01]  /*1dc0*/  DFMA R6, -R14, R12, 1 ;  /* 0x3ff000000e06742b */ /* 0x000fe2000000010c */
[----:B------:R-:W-:-:S05]  /*1dd0*/  IMAD.MOV.U32 R19, RZ, RZ, R11 ;  /* 0x000000ffff137224 */ /* 0x000fca00078e000b */
[----:B------:R-:W-:Y:S02]  /*1de0*/  FSETP.GEU.AND P2, PT, |R19|, 6.5827683646048100446e-37, PT ;  /* 0x036000001300780b */ /* 0x000fe40003f4e200 */
        /* <DEDUP_REMOVED lines=11> */
.L_x_74:
[----:B------:R-:W-:Y:S05]  /*1ea0*/  BSYNC.RECONVERGENT B0 ;  /* 0x0000000000007941 */ /* 0x000fea0003800200 */
.L_x_73:
[----:B------:R-:W0:Y:S02]  /*1eb0*/  F2F.F32.F64 R7, R6 ;  /* 0x0000000600077310 */ /* 0x000e240000301000 */
[----:B0-----:R0:W-:Y:S04]  /*1ec0*/  STG.E desc[UR6][R28.64+0x8], R7 ;  /* 0x000008071c007986 */ /* 0x0011e8000c101906 */
[----:B------:R0:W-:Y:S04]  /*1ed0*/  STG.E desc[UR6][R20.64+0x8], R7 ;  /* 0x0000080714007986 */ /* 0x0001e8000c101906 */
[----:B------:R0:W-:Y:S04]  /*1ee0*/  STG.E desc[UR6][R22.64+-0x8], R7 ;  /* 0xfffff80716007986 */ /* 0x0001e8000c101906 */
[----:B------:R0:W-:Y:S02]  /*1ef0*/  STG.E desc[UR6][R24.64+-0x8], R7 ;  /* 0xfffff80718007986 */ /* 0x0001e4000c101906 */
.L_x_59:
[----:B------:R-:W-:Y:S05]  /*1f00*/  @!P1 BRA `(.L_x_75) ;  /* 0xffffffe000c09947 */ /* 0x000fea000383ffff */
[----:B-123--:R-:W-:Y:S05]  /*1f10*/  EXIT ;  /* 0x000000000000794d */ /* 0x00efea0003800000 */
        .weak           $__internal_1_$__cuda_sm20_div_rn_f64_full
        .type           $__internal_1_$__cuda_sm20_div_rn_f64_full,@function
        .size           $__internal_1_$__cuda_sm20_div_rn_f64_full,($__internal_2_$__cuda_sm20_sqrt_rn_f32_slowpath - $__internal_1_$__cuda_sm20_div_rn_f64_full)
$__internal_1_$__cuda_sm20_div_rn_f64_full:
[----:B------:R-:W-:Y:S01]  /*1f20*/  FSETP.GEU.AND P4, PT, |R19|, 1.469367938527859385e-39, PT ;  /* 0x001000001300780b */ /* 0x000fe20003f8e200 */
[----:B------:R-:W-:Y:S01]  /*1f30*/  IMAD.MOV.U32 R12, RZ, RZ, R18 ;  /* 0x000000ffff0c7224 */ /* 0x000fe200078e0012 */
[C---:B------:R-:W-:Y:S01]  /*1f40*/  FSETP.GEU.AND P0, PT, |R15|.reuse, 1.469367938527859385e-39, PT ;  /* 0x001000000f00780b */ /* 0x040fe20003f0e200 */
[----:B------:R-:W-:Y:S01]  /*1f50*/  IMAD.MOV.U32 R10, RZ, RZ, 0x1 ;  /* 0x00000001ff0a7424 */ /* 0x000fe200078e00ff */
[----:B------:R-:W-:Y:S01]  /*1f60*/  LOP3.LUT R16, R15, 0x800fffff, RZ, 0xc0, !PT ;  /* 0x800fffff0f107812 */ /* 0x000fe200078ec0ff */
[----:B------:R-:W-:Y:S01]  /*1f70*/  BSSY.RECONVERGENT B1, `(.L_x_76) ;  /* 0x0000052000017945 */ /* 0x000fe20003800200 */
[----:B------:R-:W-:Y:S02]  /*1f80*/  LOP3.LUT R7, R19, 0x7ff00000, RZ, 0xc0, !PT ;  /* 0x7ff0000013077812 */ /* 0x000fe400078ec0ff */
[----:B------:R-:W-:Y:S01]  /*1f90*/  LOP3.LUT R17, R16, 0x3ff00000, RZ, 0xfc, !PT ;  /* 0x3ff0000010117812 */ /* 0x000fe200078efcff */
[----:B------:R-:W-:Y:S01]  /*1fa0*/  IMAD.MOV.U32 R16, RZ, RZ, R14 ;  /* 0x000000ffff107224 */ /* 0x000fe200078e000e */
[----:B------:R-:W-:-:S03]  /*1fb0*/  LOP3.LUT R30, R15, 0x7ff00000, RZ, 0xc0, !PT ;  /* 0x7ff000000f1e7812 */ /* 0x000fc600078ec0ff */
[----:B------:R-:W-:Y:S02]  /*1fc0*/  @!P4 LOP3.LUT R8, R15, 0x7ff00000, RZ, 0xc0, !PT ;  /* 0x7ff000000f08c812 */ /* 0x000fe400078ec0ff */
[----:B------:R-:W-:Y:S01]  /*1fd0*/  @!P0 DMUL R16, R14, 8.98846567431157953865e+307 ;  /* 0x7fe000000e108828 */ /* 0x000fe20000000000 */
[C---:B------:R-:W-:Y:S02]  /*1fe0*/  ISETP.GE.U32.AND P3, PT, R7.reuse, R30, PT ;  /* 0x0000001e0700720c */ /* 0x040fe40003f66070 */
[----:B------:R-:W-:Y:S01]  /*1ff0*/  @!P4 ISETP.GE.U32.AND P5, PT, R7, R8, PT ;  /* 0x000000080700c20c */ /* 0x000fe20003fa6070 */
[----:B------:R-:W-:Y:S01]  /*2000*/  IMAD.MOV.U32 R8, RZ, RZ, 0x1ca00000 ;  /* 0x1ca00000ff087424 */ /* 0x000fe200078e00ff */
[----:B------:R-:W-:Y:S01]  /*2010*/  @!P4 MOV R36, RZ ;  /* 0x000000ff0024c202 */ /* 0x000fe20000000f00 */
[----:B------:R-:W0:Y:S03]  /*2020*/  MUFU.RCP64H R11, R17 ;  /* 0x00000011000b7308 */ /* 0x000e260000001800 */
[----:B------:R-:W-:-:S02]  /*2030*/  @!P4 SEL R9, R8, 0x63400000, !P5 ;  /* 0x634000000809c807 */ /* 0x000fc40006800000 */
[----:B------:R-:W-:Y:S02]  /*2040*/  SEL R13, R8, 0x63400000, !P3 ;  /* 0x63400000080d7807 */ /* 0x000fe40005800000 */
[--C-:B------:R-:W-:Y:S02]  /*2050*/  @!P4 LOP3.LUT R9, R9, 0x80000000, R19.reuse, 0xf8, !PT ;  /* 0x800000000909c812 */ /* 0x100fe400078ef813 */
[----:B------:R-:W-:Y:S02]  /*2060*/  LOP3.LUT R13, R13, 0x800fffff, R19, 0xf8, !PT ;  /* 0x800fffff0d0d7812 */ /* 0x000fe400078ef813 */
[----:B------:R-:W-:Y:S01]  /*2070*/  @!P4 LOP3.LUT R37, R9, 0x100000, RZ, 0xfc, !PT ;  /* 0x001000000925c812 */ /* 0x000fe200078efcff */
[----:B------:R-:W-:Y:S01]  /*2080*/  IMAD.MOV.U32 R9, RZ, RZ, R7 ;  /* 0x000000ffff097224 */ /* 0x000fe200078e0007 */
[----:B------:R-:W-:-:S04]  /*2090*/  @!P0 LOP3.LUT R30, R17, 0x7ff00000, RZ, 0xc0, !PT ;  /* 0x7ff00000111e8812 */ /* 0x000fc800078ec0ff */
[----:B------:R-:W-:Y:S02]  /*20a0*/  @!P4 DFMA R12, R12, 2, -R36 ;  /* 0x400000000c0cc82b */ /* 0x000fe40000000824 */
[----:B0-----:R-:W-:-:S08]  /*20b0*/  DFMA R36, R10, -R16, 1 ;  /* 0x3ff000000a24742b */ /* 0x001fd00000000810 */
[----:B------:R-:W-:Y:S01]  /*20c0*/  DFMA R36, R36, R36, R36 ;  /* 0x000000242424722b */ /* 0x000fe20000000024 */
[----:B------:R-:W-:-:S05]  /*20d0*/  @!P4 LOP3.LUT R9, R13, 0x7ff00000, RZ, 0xc0, !PT ;  /* 0x7ff000000d09c812 */ /* 0x000fca00078ec0ff */
[----:B------:R-:W-:Y:S02]  /*20e0*/  VIADD R31, R9, 0xffffffff ;  /* 0xffffffff091f7836 */ /* 0x000fe40000000000 */
[----:B------:R-:W-:-:S03]  /*20f0*/  DFMA R10, R10, R36, R10 ;  /* 0x000000240a0a722b */ /* 0x000fc6000000000a */
[----:B------:R-:W-:Y:S02]  /*2100*/  ISETP.GT.U32.AND P0, PT, R31, 0x7feffffe, PT ;  /* 0x7feffffe1f00780c */ /* 0x000fe40003f04070 */
[----:B------:R-:W-:-:S03]  /*2110*/  IADD3 R31, PT, PT, R30, -0x1, RZ ;  /* 0xffffffff1e1f7810 */ /* 0x000fc60007ffe0ff */
[----:B------:R-:W-:Y:S01]  /*2120*/  DFMA R38, R10, -R16, 1 ;  /* 0x3ff000000a26742b */ /* 0x000fe20000000810 */
[----:B------:R-:W-:-:S07]  /*2130*/  ISETP.GT.U32.OR P0, PT, R31, 0x7feffffe, P0 ;  /* 0x7feffffe1f00780c */ /* 0x000fce0000704470 */
[----:B------:R-:W-:-:S08]  /*2140*/  DFMA R38, R10, R38, R10 ;  /* 0x000000260a26722b */ /* 0x000fd0000000000a */
[----:B------:R-:W-:-:S08]  /*2150*/  DMUL R36, R38, R12 ;  /* 0x0000000c26247228 */ /* 0x000fd00000000000 */
[----:B------:R-:W-:-:S08]  /*2160*/  DFMA R10, R36, -R16, R12 ;  /* 0x80000010240a722b */ /* 0x000fd0000000000c */
[----:B------:R-:W-:Y:S01]  /*2170*/  DFMA R10, R38, R10, R36 ;  /* 0x0000000a260a722b */ /* 0x000fe20000000024 */
[----:B------:R-:W-:Y:S10]  /*2180*/  @P0 BRA `(.L_x_77) ;  /* 0x00000000006c0947 */ /* 0x000ff40003800000 */
[----:B------:R-:W-:-:S04]  /*2190*/  LOP3.LUT R18, R15, 0x7ff00000, RZ, 0xc0, !PT ;  /* 0x7ff000000f127812 */ /* 0x000fc800078ec0ff */
[CC--:B------:R-:W-:Y:S02]  /*21a0*/  VIADDMNMX R9, R7.reuse, -R18.reuse, 0xb9600000, !PT ;  /* 0xb960000007097446 */ /* 0x0c0fe40007800912 */
[----:B------:R-:W-:Y:S01]  /*21b0*/  ISETP.GE.U32.AND P0, PT, R7, R18, PT ;  /* 0x000000120700720c */ /* 0x000fe20003f06070 */
[----:B------:R-:W-:Y:S01]  /*21c0*/  IMAD.MOV.U32 R18, RZ, RZ, RZ ;  /* 0x000000ffff127224 */ /* 0x000fe200078e00ff */
[----:B------:R-:W-:Y:S02]  /*21d0*/  VIMNMX R9, PT, PT, R9, 0x46a00000, PT ;  /* 0x46a0000009097848 */ /* 0x000fe40003fe0100 */
[----:B------:R-:W-:-:S05]  /*21e0*/  SEL R8, R8, 0x63400000, !P0 ;  /* 0x6340000008087807 */ /* 0x000fca0004000000 */
[----:B------:R-:W-:-:S04]  /*21f0*/  IMAD.IADD R8, R9, 0x1, -R8 ;  /* 0x0000000109087824 */ /* 0x000fc800078e0a08 */
[----:B------:R-:W-:-:S06]  /*2200*/  VIADD R19, R8, 0x7fe00000 ;  /* 0x7fe0000008137836 */ /* 0x000fcc0000000000 */
[----:B------:R-:W-:-:S10]  /*2210*/  DMUL R36, R10, R18 ;  /* 0x000000120a247228 */ /* 0x000fd40000000000 */
[----:B------:R-:W-:-:S13]  /*2220*/  FSETP.GTU.AND P0, PT, |R37|, 1.469367938527859385e-39, PT ;  /* 0x001000002500780b */ /* 0x000fda0003f0c200 */
[----:B------:R-:W-:Y:S05]  /*2230*/  @P0 BRA `(.L_x_78) ;  /* 0x0000000000940947 */ /* 0x000fea0003800000 */
[----:B------:R-:W-:Y:S01]  /*2240*/  DFMA R12, R10, -R16, R12 ;  /* 0x800000100a0c722b */ /* 0x000fe2000000000c */
[----:B------:R-:W-:-:S09]  /*2250*/  MOV R18, RZ ;  /* 0x000000ff00127202 */ /* 0x000fd20000000f00 */
[C---:B------:R-:W-:Y:S02]  /*2260*/  FSETP.NEU.AND P0, PT, R13.reuse, RZ, PT ;  /* 0x000000ff0d00720b */ /* 0x040fe40003f0d000 */
[----:B------:R-:W-:-:S04]  /*2270*/  LOP3.LUT R15, R13, 0x80000000, R15, 0x48, !PT ;  /* 0x800000000d0f7812 */ /* 0x000fc800078e480f */
[----:B------:R-:W-:-:S07]  /*2280*/  LOP3.LUT R19, R15, R19, RZ, 0xfc, !PT ;  /* 0x000000130f137212 */ /* 0x000fce00078efcff */
[----:B------:R-:W-:Y:S05]  /*2290*/  @!P0 BRA `(.L_x_78) ;  /* 0x00000000007c8947 */ /* 0x000fea0003800000 */
[----:B------:R-:W-:Y:S01]  /*22a0*/  IMAD.MOV R13, RZ, RZ, -R8 ;  /* 0x000000ffff0d7224 */ /* 0x000fe200078e0a08 */
[----:B------:R-:W-:Y:S01]  /*22b0*/  IADD3 R7, PT, PT, -R8, -0x43300000, RZ ;  /* 0xbcd0000008077810 */ /* 0x000fe20007ffe1ff */
[----:B------:R-:W-:-:S06]  /*22c0*/  IMAD.MOV.U32 R12, RZ, RZ, RZ ;  /* 0x000000ffff0c7224 */ /* 0x000fcc00078e00ff */
[----:B------:R-:W-:Y:S02]  /*22d0*/  DFMA R12, R36, -R12, R10 ;  /* 0x8000000c240c722b */ /* 0x000fe4000000000a */
[----:B------:R-:W-:-:S08]  /*22e0*/  DMUL.RP R10, R10, R18 ;  /* 0x000000120a0a7228 */ /* 0x000fd00000008000 */
[----:B------:R-:W-:Y:S02]  /*22f0*/  FSETP.NEU.AND P0, PT, |R13|, R7, PT ;  /* 0x000000070d00720b */ /* 0x000fe40003f0d200 */
[----:B------:R-:W-:Y:S02]  /*2300*/  LOP3.LUT R15, R11, R15, RZ, 0x3c, !PT ;  /* 0x0000000f0b0f7212 */ /* 0x000fe400078e3cff */
[----:B------:R-:W-:Y:S02]  /*2310*/  FSEL R36, R10, R36, !P0 ;  /* 0x000000240a247208 */ /* 0x000fe40004000000 */
[----:B------:R-:W-:Y:S01]  /*2320*/  FSEL R37, R15, R37, !P0 ;  /* 0x000000250f257208 */ /* 0x000fe20004000000 */
[----:B------:R-:W-:Y:S06]  /*2330*/  BRA `(.L_x_78) ;  /* 0x0000000000547947 */ /* 0x000fec0003800000 */
.L_x_77:
[----:B------:R-:W-:-:S14]  /*2340*/  DSETP.NAN.AND P0, PT, R18, R18, PT ;  /* 0x000000121200722a */ /* 0x000fdc0003f08000 */
[----:B------:R-:W-:Y:S05]  /*2350*/  @P0 BRA `(.L_x_79) ;  /* 0x0000000000440947 */ /* 0x000fea0003800000 */
[----:B------:R-:W-:-:S14]  /*2360*/  DSETP.NAN.AND P0, PT, R14, R14, PT ;  /* 0x0000000e0e00722a */ /* 0x000fdc0003f08000 */
[----:B------:R-:W-:Y:S05]  /*2370*/  @P0 BRA `(.L_x_80) ;  /* 0x0000000000300947 */ /* 0x000fea0003800000 */
[----:B------:R-:W-:Y:S01]  /*2380*/  ISETP.NE.AND P0, PT, R9, R30, PT ;  /* 0x0000001e0900720c */ /* 0x000fe20003f05270 */
[----:B------:R-:W-:Y:S01]  /*2390*/  IMAD.MOV.U32 R36, RZ, RZ, 0x0 ;  /* 0x00000000ff247424 */ /* 0x000fe200078e00ff */
[----:B------:R-:W-:-:S11]  /*23a0*/  MOV R37, 0xfff80000 ;  /* 0xfff8000000257802 */ /* 0x000fd60000000f00 */
[----:B------:R-:W-:Y:S05]  /*23b0*/  @!P0 BRA `(.L_x_78) ;  /* 0x0000000000348947 */ /* 0x000fea0003800000 */
[----:B------:R-:W-:Y:S02]  /*23c0*/  ISETP.NE.AND P0, PT, R9, 0x7ff00000, PT ;  /* 0x7ff000000900780c */ /* 0x000fe40003f05270 */
[----:B------:R-:W-:Y:S02]  /*23d0*/  LOP3.LUT R37, R19, 0x80000000, R15, 0x48, !PT ;  /* 0x8000000013257812 */ /* 0x000fe400078e480f */
[----:B------:R-:W-:-:S13]  /*23e0*/  ISETP.EQ.OR P0, PT, R30, RZ, !P0 ;  /* 0x000000ff1e00720c */ /* 0x000fda0004702670 */
[----:B------:R-:W-:Y:S01]  /*23f0*/  @P0 LOP3.LUT R7, R37, 0x7ff00000, RZ, 0xfc, !PT ;  /* 0x7ff0000025070812 */ /* 0x000fe200078efcff */
[----:B------:R-:W-:Y:S02]  /*2400*/  @!P0 IMAD.MOV.U32 R36, RZ, RZ, RZ ;  /* 0x000000ffff248224 */ /* 0x000fe400078e00ff */
[----:B------:R-:W-:Y:S02]  /*2410*/  @P0 IMAD.MOV.U32 R36, RZ, RZ, RZ ;  /* 0x000000ffff240224 */ /* 0x000fe400078e00ff */
[----:B------:R-:W-:Y:S01]  /*2420*/  @P0 IMAD.MOV.U32 R37, RZ, RZ, R7 ;  /* 0x000000ffff250224 */ /* 0x000fe200078e0007 */
[----:B------:R-:W-:Y:S06]  /*2430*/  BRA `(.L_x_78) ;  /* 0x0000000000147947 */ /* 0x000fec0003800000 */
.L_x_80:
[----:B------:R-:W-:Y:S02]  /*2440*/  LOP3.LUT R37, R15, 0x80000, RZ, 0xfc, !PT ;  /* 0x000800000f257812 */ /* 0x000fe400078efcff */
[----:B------:R-:W-:Y:S01]  /*2450*/  MOV R36, R14 ;  /* 0x0000000e00247202 */ /* 0x000fe20000000f00 */
[----:B------:R-:W-:Y:S06]  /*2460*/  BRA `(.L_x_78) ;  /* 0x0000000000087947 */ /* 0x000fec0003800000 */
.L_x_79:
[----:B------:R-:W-:Y:S01]  /*2470*/  LOP3.LUT R37, R19, 0x80000, RZ, 0xfc, !PT ;  /* 0x0008000013257812 */ /* 0x000fe200078efcff */
[----:B------:R-:W-:-:S07]  /*2480*/  IMAD.MOV.U32 R36, RZ, RZ, R18 ;  /* 0x000000ffff247224 */ /* 0x000fce00078e0012 */
.L_x_78:
[----:B------:R-:W-:Y:S05]  /*2490*/  BSYNC.RECONVERGENT B1 ;  /* 0x0000000000017941 */ /* 0x000fea0003800200 */
.L_x_76:
[----:B------:R-:W-:Y:S02]  /*24a0*/  IMAD.MOV.U32 R8, RZ, RZ, R0 ;  /* 0x000000ffff087224 */ /* 0x000fe400078e0000 */
[----:B------:R-:W-:-:S04]  /*24b0*/  IMAD.MOV.U32 R9, RZ, RZ, 0x0 ;  /* 0x00000000ff097424 */ /* 0x000fc800078e00ff */
[----:B------:R-:W-:Y:S05]  /*24c0*/  RET.REL.NODEC R8 `(Collision_kernel_tilde_cu) ;  /* 0xffffffd808cc7950 */ /* 0x000fea0003c3ffff */
        .weak           $__internal_2_$__cuda_sm20_sqrt_rn_f32_slowpath
        .type           $__internal_2_$__cuda_sm20_sqrt_rn_f32_slowpath,@function
        .size           $__internal_2_$__cuda_sm20_sqrt_rn_f32_slowpath,($__internal_3_$__cuda_sm3x_div_rn_noftz_f32_slowpath - $__internal_2_$__cuda_sm20_sqrt_rn_f32_slowpath)
$__internal_2_$__cuda_sm20_sqrt_rn_f32_slowpath:
[----:B------:R-:W-:-:S13]  /*24d0*/  LOP3.LUT P0, RZ, R0, 0x7fffffff, RZ, 0xc0, !PT ;  /* 0x7fffffff00ff7812 */ /* 0x000fda000780c0ff */
[----:B------:R-:W-:Y:S01]  /*24e0*/  @!P0 MOV R7, R0 ;  /* 0x0000000000078202 */ /* 0x000fe20000000f00 */
[----:B------:R-:W-:Y:S06]  /*24f0*/  @!P0 BRA `(.L_x_81) ;  /* 0x0000000000408947 */ /* 0x000fec0003800000 */
[----:B------:R-:W-:-:S13]  /*2500*/  FSETP.GEU.FTZ.AND P0, PT, R0, RZ, PT ;  /* 0x000000ff0000720b */ /* 0x000fda0003f1e000 */
[----:B------:R-:W-:Y:S01]  /*2510*/  @!P0 IMAD.MOV.U32 R7, RZ, RZ, 0x7fffffff ;  /* 0x7fffffffff078424 */ /* 0x000fe200078e00ff */
[----:B------:R-:W-:Y:S06]  /*2520*/  @!P0 BRA `(.L_x_81) ;  /* 0x0000000000348947 */ /* 0x000fec0003800000 */
[----:B------:R-:W-:-:S13]  /*2530*/  FSETP.GTU.FTZ.AND P0, PT, |R0|, +INF , PT ;  /* 0x7f8000000000780b */ /* 0x000fda0003f1c200 */
[----:B------:R-:W-:Y:S01]  /*2540*/  @P0 FADD.FTZ R7, R0, 1 ;  /* 0x3f80000000070421 */ /* 0x000fe20000010000 */
[----:B------:R-:W-:Y:S06]  /*2550*/  @P0 BRA `(.L_x_81) ;  /* 0x0000000000280947 */ /* 0x000fec0003800000 */
[----:B------:R-:W-:-:S13]  /*2560*/  FSETP.NEU.FTZ.AND P0, PT, |R0|, +INF , PT ;  /* 0x7f8000000000780b */ /* 0x000fda0003f1d200 */
[----:B------:R-:W-:-:S04]  /*2570*/  @P0 FFMA R9, R0, 1.84467440737095516160e+19, RZ ;  /* 0x5f80000000090823 */ /* 0x000fc800000000ff */
[----:B------:R-:W0:Y:S02]  /*2580*/  @P0 MUFU.RSQ R10, R9 ;  /* 0x00000009000a0308 */ /* 0x000e240000001400 */
[----:B0-----:R-:W-:Y:S01]  /*2590*/  @P0 FMUL.FTZ R12, R9, R10 ;  /* 0x0000000a090c0220 */ /* 0x001fe20000410000 */
[----:B------:R-:W-:-:S03]  /*25a0*/  @P0 FMUL.FTZ R10, R10, 0.5 ;  /* 0x3f0000000a0a0820 */ /* 0x000fc60000410000 */
[----:B------:R-:W-:-:S04]  /*25b0*/  @P0 FADD.FTZ R7, -R12, -RZ ;  /* 0x800000ff0c070221 */ /* 0x000fc80000010100 */
[----:B------:R-:W-:Y:S01]  /*25c0*/  @P0 FFMA R11, R12, R7, R9 ;  /* 0x000000070c0b0223 */ /* 0x000fe20000000009 */
[----:B------:R-:W-:-:S03]  /*25d0*/  @!P0 IMAD.MOV.U32 R7, RZ, RZ, R0 ;  /* 0x000000ffff078224 */ /* 0x000fc600078e0000 */
[----:B------:R-:W-:-:S04]  /*25e0*/  @P0 FFMA R10, R11, R10, R12 ;  /* 0x0000000a0b0a0223 */ /* 0x000fc8000000000c */
[----:B------:R-:W-:-:S07]  /*25f0*/  @P0 FMUL.FTZ R7, R10, 2.3283064365386962891e-10 ;  /* 0x2f8000000a070820 */ /* 0x000fce0000410000 */
.L_x_81:
[----:B------:R-:W-:Y:S02]  /*2600*/  HFMA2 R9, -RZ, RZ, 0, 0 ;  /* 0x00000000ff097431 */ /* 0x000fe400000001ff */
[----:B------:R-:W-:Y:S02]  /*2610*/  IMAD.MOV.U32 R0, RZ, RZ, R7 ;  /* 0x000000ffff007224 */ /* 0x000fe400078e0007 */
[----:B------:R-:W-:Y:S05]  /*2620*/  RET.REL.NODEC R8 `(Collision_kernel_tilde_cu) ;  /* 0xffffffd808747950 */ /* 0x000fea0003c3ffff */
        .weak           $__internal_3_$__cuda_sm3x_div_rn_noftz_f32_slowpath
        .type           $__internal_3_$__cuda_sm3x_div_rn_noftz_f32_slowpath,@function
        .size           $__internal_3_$__cuda_sm3x_div_rn_noftz_f32_slowpath,(.L_x_259 - $__internal_3_$__cuda_sm3x_div_rn_noftz_f32_slowpath)
$__internal_3_$__cuda_sm3x_div_rn_noftz_f32_slowpath:
[----:B------:R-:W-:Y:S01]  /*2630*/  SHF.R.U32.HI R6, RZ, 0x17, R3 ;  /* 0x00000017ff067819 */ /* 0x000fe20000011603 */
[--C-:B------:R-:W-:Y:S01]  /*2640*/  IMAD.MOV.U32 R7, RZ, RZ, R0.reuse ;  /* 0x000000ffff077224 */ /* 0x100fe200078e0000 */
[----:B------:R-:W-:Y:S02]  /*2650*/  SHF.R.U32.HI R5, RZ, 0x17, R0 ;  /* 0x00000017ff057819 */ /* 0x000fe40000011600 */
[----:B------:R-:W-:Y:S02]  /*2660*/  LOP3.LUT R6, R6, 0xff, RZ, 0xc0, !PT ;  /* 0x000000ff06067812 */ /* 0x000fe400078ec0ff */
[----:B------:R-:W-:Y:S02]  /*2670*/  LOP3.LUT R5, R5, 0xff, RZ, 0xc0, !PT ;  /* 0x000000ff05057812 */ /* 0x000fe400078ec0ff */
[----:B------:R-:W-:Y:S01]  /*2680*/  MOV R8, R3 ;  /* 0x0000000300087202 */ /* 0x000fe20000000f00 */
[----:B------:R-:W-:Y:S02]  /*2690*/  VIADD R11, R6, 0xffffffff ;  /* 0xffffffff060b7836 */ /* 0x000fe40000000000 */
[----:B------:R-:W-:-:S03]  /*26a0*/  VIADD R10, R5, 0xffffffff ;  /* 0xffffffff050a7836 */ /* 0x000fc60000000000 */
[----:B------:R-:W-:-:S04]  /*26b0*/  ISETP.GT.U32.AND P0, PT, R11, 0xfd, PT ;  /* 0x000000fd0b00780c */ /* 0x000fc80003f04070 */
[----:B------:R-:W-:-:S13]  /*26c0*/  ISETP.GT.U32.OR P0, PT, R10, 0xfd, P0 ;  /* 0x000000fd0a00780c */ /* 0x000fda0000704470 */
[----:B------:R-:W-:Y:S01]  /*26d0*/  @!P0 IMAD.MOV.U32 R9, RZ, RZ, RZ ;  /* 0x000000ffff098224 */ /* 0x000fe200078e00ff */
        /* <DEDUP_REMOVED lines=19> */
[----:B------:R-:W-:Y:S02]  /*2810*/  @P0 IMAD.MOV.U32 R9, RZ, RZ, RZ ;  /* 0x000000ffff090224 */ /* 0x000fe400078e00ff */
[----:B------:R-:W-:Y:S01]  /*2820*/  @!P0 FFMA R7, R0, 1.84467440737095516160e+19, RZ ;  /* 0x5f80000000078823 */ /* 0x000fe200000000ff */
[----:B------:R-:W-:Y:S02]  /*2830*/  @!P0 IMAD.MOV.U32 R9, RZ, RZ, -0x40 ;  /* 0xffffffc0ff098424 */ /* 0x000fe400078e00ff */
[----:B------:R-:W-:-:S03]  /*2840*/  @!P1 FFMA R8, R3, 1.84467440737095516160e+19, RZ ;  /* 0x5f80000003089823 */ /* 0x000fc600000000ff */
[----:B------:R-:W-:-:S07]  /*2850*/  @!P1 IADD3 R9, PT, PT, R9, 0x40, RZ ;  /* 0x0000004009099810 */ /* 0x000fce0007ffe0ff */
.L_x_82:
[----:B------:R-:W-:Y:S01]  /*2860*/  LEA R3, R6, 0xc0800000, 0x17 ;  /* 0xc080000006037811 */ /* 0x000fe200078eb8ff */
[----:B------:R-:W-:-:S04]  /*2870*/  VIADD R5, R5, 0xffffff81 ;  /* 0xffffff8105057836 */ /* 0x000fc80000000000 */
[----:B------:R-:W-:Y:S01]  /*2880*/  IMAD.IADD R3, R8, 0x1, -R3 ;  /* 0x0000000108037824 */ /* 0x000fe200078e0a03 */
[C---:B------:R-:W-:Y:S01]  /*2890*/  IADD3 R6, PT, PT, R5.reuse, 0x7f, -R6 ;  /* 0x0000007f05067810 */ /* 0x040fe20007ffe806 */
[----:B------:R-:W-:Y:S02]  /*28a0*/  IMAD R0, R5, -0x800000, R7 ;  /* 0xff80000005007824 */ /* 0x000fe400078e0207 */
[----:B------:R-:W0:Y:S01]  /*28b0*/  MUFU.RCP R8, R3 ;  /* 0x0000000300087308 */ /* 0x000e220000001000 */
[----:B------:R-:W-:Y:S01]  /*28c0*/  FADD.FTZ R11, -R3, -RZ ;  /* 0x800000ff030b7221 */ /* 0x000fe20000010100 */
[----:B------:R-:W-:-:S03]  /*28d0*/  IMAD.IADD R6, R6, 0x1, R9 ;  /* 0x0000000106067824 */ /* 0x000fc600078e0209 */
        /* <DEDUP_REMOVED lines=20> */
[CCC-:B------:R-:W-:Y:S01]  /*2a20*/  FFMA.RZ R0, R10.reuse, R8.reuse, R13.reuse ;  /* 0x000000080a007223 */ /* 0x1c0fe2000000c00d */
[C---:B------:R-:W-:Y:S02]  /*2a30*/  VIADD R6, R9.reuse, 0x20 ;  /* 0x0000002009067836 */ /* 0x040fe40000000000 */
[-CC-:B------:R-:W-:Y:S01]  /*2a40*/  FFMA.RM R3, R10, R8.reuse, R13.reuse ;  /* 0x000000080a037223 */ /* 0x180fe2000000400d */
[C---:B------:R-:W-:Y:S02]  /*2a50*/  ISETP.NE.AND P2, PT, R9.reuse, RZ, PT ;  /* 0x000000ff0900720c */ /* 0x040fe40003f45270 */
[----:B------:R-:W-:Y:S01]  /*2a60*/  LOP3.LUT R5, R0, 0x7fffff, RZ, 0xc0, !PT ;  /* 0x007fffff00057812 */ /* 0x000fe200078ec0ff */
[----:B------:R-:W-:Y:S01]  /*2a70*/  FFMA.RP R0, R10, R8, R13 ;  /* 0x000000080a007223 */ /* 0x000fe2000000800d */
[----:B------:R-:W-:Y:S01]  /*2a80*/  IMAD.MOV R8, RZ, RZ, -R9 ;  /* 0x000000ffff087224 */ /* 0x000fe200078e0a09 */
[----:B------:R-:W-:Y:S02]  /*2a90*/  ISETP.NE.AND P1, PT, R9, RZ, PT ;  /* 0x000000ff0900720c */ /* 0x000fe40003f25270 */
[----:B------:R-:W-:-:S02]  /*2aa0*/  LOP3.LUT R5, R5, 0x800000, RZ, 0xfc, !PT ;  /* 0x0080000005057812 */ /* 0x000fc400078efcff */
[----:B------:R-:W-:Y:S02]  /*2ab0*/  FSETP.NEU.FTZ.AND P0, PT, R0, R3, PT ;  /* 0x000000030000720b */ /* 0x000fe40003f1d000 */
[----:B------:R-:W-:Y:S02]  /*2ac0*/  SHF.L.U32 R6, R5, R6, RZ ;  /* 0x0000000605067219 */ /* 0x000fe400000006ff */
[----:B------:R-:W-:Y:S02]  /*2ad0*/  SEL R0, R8, RZ, P2 ;  /* 0x000000ff08007207 */ /* 0x000fe40001000000 */
[----:B------:R-:W-:Y:S02]  /*2ae0*/  ISETP.NE.AND P1, PT, R6, RZ, P1 ;  /* 0x000000ff0600720c */ /* 0x000fe40000f25270 */
[----:B------:R-:W-:Y:S02]  /*2af0*/  SHF.R.U32.HI R0, RZ, R0, R5 ;  /* 0x00000000ff007219 */ /* 0x000fe40000011605 */
[----:B------:R-:W-:-:S02]  /*2b00*/  PLOP3.LUT P0, PT, P0, P1, PT, 0xf8, 0x8f ;  /* 0x00000000008f781c */ /* 0x000fc40000703f70 */
[----:B------:R-:W-:Y:S02]  /*2b10*/  SHF.R.U32.HI R6, RZ, 0x1, R0 ;  /* 0x00000001ff067819 */ /* 0x000fe40000011600 */
[----:B------:R-:W-:-:S04]  /*2b20*/  SEL R3, RZ, 0x1, !P0 ;  /* 0x00000001ff037807 */ /* 0x000fc80004000000 */
[----:B------:R-:W-:-:S04]  /*2b30*/  LOP3.LUT R3, R3, 0x1, R6, 0xf8, !PT ;  /* 0x0000000103037812 */ /* 0x000fc800078ef806 */
[----:B------:R-:W-:-:S04]  /*2b40*/  LOP3.LUT R3, R3, R0, RZ, 0xc0, !PT ;  /* 0x0000000003037212 */ /* 0x000fc800078ec0ff */
[----:B------:R-:W-:-:S04]  /*2b50*/  IADD3 R6, PT, PT, R6, R3, RZ ;  /* 0x0000000306067210 */ /* 0x000fc80007ffe0ff */
[----:B------:R-:W-:Y:S01]  /*2b60*/  LOP3.LUT R7, R6, R7, RZ, 0xfc, !PT ;  /* 0x0000000706077212 */ /* 0x000fe200078efcff */
[----:B------:R-:W-:Y:S06]  /*2b70*/  BRA `(.L_x_89) ;  /* 0x0000000000347947 */ /* 0x000fec0003800000 */
.L_x_88:
[----:B------:R-:W-:-:S04]  /*2b80*/  LOP3.LUT R7, R7, 0x80000000, RZ, 0xc0, !PT ;  /* 0x8000000007077812 */ /* 0x000fc800078ec0ff */
[----:B------:R-:W-:Y:S01]  /*2b90*/  LOP3.LUT R7, R7, 0x7f800000, RZ, 0xfc, !PT ;  /* 0x7f80000007077812 */ /* 0x000fe200078efcff */
[----:B------:R-:W-:Y:S06]  /*2ba0*/  BRA `(.L_x_89) ;  /* 0x0000000000287947 */ /* 0x000fec0003800000 */
.L_x_87:
[----:B------:R-:W-:Y:S01]  /*2bb0*/  IMAD R7, R6, 0x800000, R7 ;  /* 0x0080000006077824 */ /* 0x000fe200078e0207 */
[----:B------:R-:W-:Y:S06]  /*2bc0*/  BRA `(.L_x_89) ;  /* 0x0000000000207947 */ /* 0x000fec0003800000 */
.L_x_86:
[----:B------:R-:W-:-:S04]  /*2bd0*/  LOP3.LUT R7, R8, 0x80000000, R7, 0x48, !PT ;  /* 0x8000000008077812 */ /* 0x000fc800078e4807 */
[----:B------:R-:W-:Y:S01]  /*2be0*/  LOP3.LUT R7, R7, 0x7f800000, RZ, 0xfc, !PT ;  /* 0x7f80000007077812 */ /* 0x000fe200078efcff */
[----:B------:R-:W-:Y:S06]  /*2bf0*/  BRA `(.L_x_89) ;  /* 0x0000000000147947 */ /* 0x000fec0003800000 */
.L_x_85:
[----:B------:R-:W-:Y:S01]  /*2c00*/  LOP3.LUT R7, R8, 0x80000000, R7, 0x48, !PT ;  /* 0x8000000008077812 */ /* 0x000fe200078e4807 */
[----:B------:R-:W-:Y:S06]  /*2c10*/  BRA `(.L_x_89) ;  /* 0x00000000000c7947 */ /* 0x000fec0003800000 */
.L_x_84:
[----:B------:R-:W0:Y:S01]  /*2c20*/  MUFU.RSQ R7, -QNAN ;  /* 0xffc0000000077908 */ /* 0x000e220000001400 */
[----:B------:R-:W-:Y:S05]  /*2c30*/  BRA `(.L_x_89) ;  /* 0x0000000000047947 */ /* 0x000fea0003800000 */
.L_x_83:
[----:B------:R-:W-:-:S07]  /*2c40*/  FADD.FTZ R7, R0, R3 ;  /* 0x0000000300077221 */ /* 0x000fce0000010000 */
.L_x_89:
[----:B------:R-:W-:-:S04]  /*2c50*/  IMAD.MOV.U32 R5, RZ, RZ, 0x0 ;  /* 0x00000000ff057424 */ /* 0x000fc800078e00ff */
[----:B0-----:R-:W-:Y:S05]  /*2c60*/  RET.REL.NODEC R4 `(Collision_kernel_tilde_cu) ;  /* 0xffffffd004e47950 */ /* 0x001fea0003c3ffff */
.L_x_90:
        /* <DEDUP_REMOVED lines=9> */
.L_x_259:


//--------------------- .text.Circulant_kernel_tilde_cu --------------------------
	.section	.text.Circulant_kernel_tilde_cu,"ax",@progbits
	.align	128
        .global         Circulant_kernel_tilde_cu
        .type           Circulant_kernel_tilde_cu,@function
        .size           Circulant_kernel_tilde_cu,(.L_x_260 - Circulant_kernel_tilde_cu)
        .other          Circulant_kernel_tilde_cu,@"STO_CUDA_ENTRY STV_DEFAULT"
Circulant_kernel_tilde_cu:
.text.Circulant_kernel_tilde_cu:
[----:B------:R-:W-:Y:S08]  /*0000*/  LDC R1, c[0x0][0x37c] ;  /* 0x0000df00ff017b82 */ /* 0x000ff00000000800 */
[----:B------:R-:W0:Y:S01]  /*0010*/  LDC.64 R2, c[0x0][0x388] ;  /* 0x0000e200ff027b82 */ /* 0x000e220000000a00 */
[----:B------:R-:W0:Y:S01]  /*0020*/  LDCU.64 UR6, c[0x0][0x358] ;  /* 0x00006b00ff0677ac */ /* 0x000e220008000a00 */
[----:B------:R-:W1:Y:S01]  /*0030*/  LDCU UR4, c[0x0][0x390] ;  /* 0x00007200ff0477ac */ /* 0x000e620008000800 */
[----:B0-----:R1:W2:Y:S01]  /*0040*/  LDG.E R0, desc[UR6][R2.64] ;  /* 0x0000000602007981 */ /* 0x0012a2000c1e1900 */
[----:B------:R-:W0:Y:S01]  /*0050*/  LDCU UR5, c[0x0][0x360] ;  /* 0x00006c00ff0577ac */ /* 0x000e220008000800 */
[----:B------:R-:W3:Y:S01]  /*0060*/  S2R R12, SR_CTAID.X ;  /* 0x00000000000c7919 */ /* 0x000ee20000002500 */
[----:B------:R-:W3:Y:S01]  /*0070*/  S2R R7, SR_TID.X ;  /* 0x0000000000077919 */ /* 0x000ee20000002100 */
[----:B-1----:R-:W-:Y:S01]  /*0080*/  I2FP.F32.S32 R3, UR4 ;  /* 0x0000000400037c45 */ /* 0x002fe20008201400 */
[----:B------:R-:W0:Y:S03]  /*0090*/  LDCU UR4, c[0x0][0x370] ;  /* 0x00006e00ff0477ac */ /* 0x000e260008000800 */
[----:B------:R-:W1:Y:S01]  /*00a0*/  MUFU.RCP R4, R3 ;  /* 0x0000000300047308 */ /* 0x000e620000001000 */
[----:B0-----:R-:W-:Y:S01]  /*00b0*/  UIMAD UR4, UR5, UR4, URZ ;  /* 0x00000004050472a4 */ /* 0x001fe2000f8e02ff */
[----:B-1----:R-:W-:-:S04]  /*00c0*/  FFMA R5, -R3, R4, 1 ;  /* 0x3f80000003057423 */ /* 0x002fc80000000104 */
[----:B------:R-:W-:Y:S01]  /*00d0*/  FFMA R5, R4, R5, R4 ;  /* 0x0000000504057223 */ /* 0x000fe20000000004 */
[----:B---3--:R-:W-:Y:S01]  /*00e0*/  IMAD R12, R12, UR5, R7 ;  /* 0x000000050c0c7c24 */ /* 0x008fe2000f8e0207 */
[----:B--2---:R-:W0:Y:S02]  /*00f0*/  FCHK P0, R0, R3 ;  /* 0x0000000300007302 */ /* 0x004e240000000000 */
[----:B------:R-:W-:-:S04]  /*0100*/  FFMA R2, R0, R5, RZ ;  /* 0x0000000500027223 */ /* 0x000fc800000000ff */
[----:B------:R-:W-:-:S04]  /*0110*/  FFMA R4, -R3, R2, R0 ;  /* 0x0000000203047223 */ /* 0x000fc80000000100 */
[----:B------:R-:W-:Y:S01]  /*0120*/  FFMA R2, R5, R4, R2 ;  /* 0x0000000405027223 */ /* 0x000fe20000000002 */
[----:B0-----:R-:W-:Y:S06]  /*0130*/  @!P0 BRA `(.L_x_91) ;  /* 0x00000000000c8947 */ /* 0x001fec0003800000 */
[----:B------:R-:W-:-:S07]  /*0140*/  MOV R2, 0x160 ;  /* 0x0000016000027802 */ /* 0x000fce0000000f00 */
[----:B------:R-:W-:Y:S05]  /*0150*/  CALL.REL.NOINC `($__internal_4_$__cuda_sm3x_div_rn_noftz_f32_slowpath) ;  /* 0x0000000800307944 */ /* 0x000fea0003c00000 */
[----:B------:R-:W-:-:S07]  /*0160*/  IMAD.MOV.U32 R2, RZ, RZ, R0 ;  /* 0x000000ffff027224 */ /* 0x000fce00078e0000 */
.L_x_91:
[----:B------:R-:W0:Y:S02]  /*0170*/  LDC R5, c[0x0][0x394] ;  /* 0x0000e500ff057b82 */ /* 0x000e240000000800 */
[----:B0-----:R-:W-:-:S13]  /*0180*/  ISETP.GE.AND P0, PT, R12, R5, PT ;  /* 0x000000050c00720c */ /* 0x001fda0003f06270 */
[----:B------:R-:W-:Y:S05]  /*0190*/  @P0 EXIT ;  /* 0x000000000000094d */ /* 0x000fea0003800000 */
[----:B------:R-:W-:-:S13]  /*01a0*/  ISETP.GE.AND P0, PT, R5, 0x1, PT ;  /* 0x000000010500780c */ /* 0x000fda0003f06270 */
[----:B------:R-:W-:Y:S05]  /*01b0*/  @!P0 EXIT ;  /* 0x000000000000894d */ /* 0x000fea0003800000 */
[----:B------:R-:W0:Y:S01]  /*01c0*/  LDC R7, c[0x0][0x3a8] ;  /* 0x0000ea00ff077b82 */ /* 0x000e220000000800 */
[----:B------:R-:W-:Y:S01]  /*01d0*/  FMUL R13, R2, R2 ;  /* 0x00000002020d7220 */ /* 0x000fe20000400000 */
[----:B------:R-:W-:Y:S01]  /*01e0*/  IMAD.MOV R14, RZ, RZ, -R5 ;  /* 0x000000ffff0e7224 */ /* 0x000fe200078e0a05 */
[----:B------:R-:W1:Y:S01]  /*01f0*/  LDCU UR5, c[0x0][0x3a4] ;  /* 0x00007480ff0577ac */ /* 0x000e620008000800 */
[----:B0-----:R-:W-:Y:S01]  /*0200*/  FMUL R3, R7, -0.5 ;  /* 0xbf00000007037820 */ /* 0x001fe20000400000 */
[----:B------:R-:W0:Y:S08]  /*0210*/  FRND.FLOOR R0, -R7 ;  /* 0x8000000700007307 */ /* 0x000e300000205000 */
[----:B------:R-:W2:Y:S01]  /*0220*/  FRND.TRUNC R3, R3 ;  /* 0x0000000300037307 */ /* 0x000ea2000020d000 */
[----:B0-----:R-:W-:Y:S01]  /*0230*/  FSETP.NEU.AND P1, PT, R0, -R7, PT ;  /* 0x800000070000720b */ /* 0x001fe20003f2d000 */
[----:B--2---:R-:W-:-:S04]  /*0240*/  FADD R0, R3, R3 ;  /* 0x0000000303007221 */ /* 0x004fc80000000000 */
[----:B-1----:R-:W-:-:S08]  /*0250*/  FADD R0, -R0, -R7 ;  /* 0x8000000700007221 */ /* 0x002fd00000000100 */
.L_x_97:
[----:B------:R-:W0:Y:S01]  /*0260*/  LDC R4, c[0x0][0x398] ;  /* 0x0000e600ff047b82 */ /* 0x000e220000000800 */
[----:B------:R-:W1:Y:S01]  /*0270*/  LDCU UR8, c[0x0][0x394] ;  /* 0x00007280ff0877ac */ /* 0x000e620008000800 */
[----:B------:R-:W-:Y:S01]  /*0280*/  IMAD R16, R12, R12, RZ ;  /* 0x0000000c0c107224 */ /* 0x000fe200078e02ff */
[----:B------:R-:W-:Y:S01]  /*0290*/  MOV R18, R14 ;  /* 0x0000000e00127202 */ /* 0x000fe20000000f00 */
[----:B------:R-:W-:-:S04]  /*02a0*/  IMAD.MOV.U32 R21, RZ, RZ, RZ ;  /* 0x000000ffff157224 */ /* 0x000fc800078e00ff */
[----:B------:R-:W2:Y:S08]  /*02b0*/  LDC R15, c[0x0][0x3a8] ;  /* 0x0000ea00ff0f7b82 */ /* 0x000eb00000000800 */
[----:B------:R-:W3:Y:S01]  /*02c0*/  LDC.64 R2, c[0x0][0x380] ;  /* 0x0000e000ff027b82 */ /* 0x000ee20000000a00 */
[C---:B-1----:R-:W-:Y:S02]  /*02d0*/  IADD3 R17, PT, PT, R12.reuse, UR8, RZ ;  /* 0x000000080c117c10 */ /* 0x042fe4000fffe0ff */
[C---:B------:R-:W-:Y:S01]  /*02e0*/  IADD3 R19, PT, PT, -R12.reuse, UR8, RZ ;  /* 0x000000080c137c10 */ /* 0x040fe2000fffe1ff */
[----:B------:R-:W-:-:S02]  /*02f0*/  VIADD R12, R12, UR4 ;  /* 0x000000040c0c7c36 */ /* 0x000fc40008000000 */
[-C--:B0-----:R-:W-:Y:S02]  /*0300*/  IMAD R17, R17, R4.reuse, UR8 ;  /* 0x0000000811117e24 */ /* 0x081fe4000f8e0204 */
[----:B------:R-:W-:Y:S01]  /*0310*/  IMAD R19, R19, R4, UR8 ;  /* 0x0000000813137e24 */ /* 0x000fe2000f8e0204 */
[----:B------:R-:W-:Y:S01]  /*0320*/  ISETP.GE.AND P2, PT, R12, UR8, PT ;  /* 0x000000080c007c0c */ /* 0x000fe2000bf46270 */
[----:B------:R-:W-:Y:S02]  /*0330*/  IMAD.MOV.U32 R23, RZ, RZ, R17 ;  /* 0x000000ffff177224 */ /* 0x000fe400078e0011 */
[----:B------:R-:W-:-:S10]  /*0340*/  IMAD.MOV.U32 R25, RZ, RZ, R19 ;  /* 0x000000ffff197224 */ /* 0x000fd400078e0013 */
.L_x_96:
[----:B------:R-:W-:Y:S01]  /*0350*/  IMAD R4, R21, R21, R16 ;  /* 0x0000001515047224 */ /* 0x000fe200078e0210 */
[----:B------:R-:W-:Y:S01]  /*0360*/  BSSY.RECONVERGENT B0, `(.L_x_92) ;  /* 0x0000058000007945 */ /* 0x000fe20003800200 */
[----:B------:R-:W-:-:S03]  /*0370*/  IMAD.MOV.U32 R11, RZ, RZ, 0x3a2c32e4 ;  /* 0x3a2c32e4ff0b7424 */ /* 0x000fc600078e00ff */
[----:B------:R-:W-:-:S05]  /*0380*/  I2FP.F32.U32 R4, R4 ;  /* 0x0000000400047245 */ /* 0x000fca0000201000 */
[----:B------:R-:W-:-:S04]  /*0390*/  FFMA R4, R13, R4, 1 ;  /* 0x3f8000000d047423 */ /* 0x000fc80000000004 */
[C---:B------:R-:W-:Y:S01]  /*03a0*/  FMUL R5, |R4|.reuse, 16777216 ;  /* 0x4b80000004057820 */ /* 0x040fe20000400200 */
[----:B------:R-:W-:-:S04]  /*03b0*/  FSETP.GEU.AND P0, PT, |R4|, 1.175494350822287508e-38, PT ;  /* 0x008000000400780b */ /* 0x000fc80003f0e200 */
[----:B------:R-:W-:-:S04]  /*03c0*/  FSEL R5, R5, |R4|, !P0 ;  /* 0x4000000405057208 */ /* 0x000fc80004000000 */
[----:B------:R-:W-:-:S04]  /*03d0*/  IADD3 R6, PT, PT, R5, -0x3f3504f3, RZ ;  /* 0xc0cafb0d05067810 */ /* 0x000fc80007ffe0ff */
[----:B------:R-:W-:Y:S02]  /*03e0*/  LOP3.LUT R8, R6, 0xff800000, RZ, 0xc0, !PT ;  /* 0xff80000006087812 */ /* 0x000fe400078ec0ff */
[----:B------:R-:W-:Y:S02]  /*03f0*/  FSEL R6, RZ, -24, P0 ;  /* 0xc1c00000ff067808 */ /* 0x000fe40000000000 */
[----:B------:R-:W-:Y:S01]  /*0400*/  I2FP.F32.S32 R9, R8 ;  /* 0x0000000800097245 */ /* 0x000fe20000201400 */
[----:B------:R-:W-:-:S04]  /*0410*/  IMAD.IADD R10, R5, 0x1, -R8 ;  /* 0x00000001050a7824 */ /* 0x000fc800078e0a08 */
[C---:B------:R-:W-:Y:S01]  /*0420*/  FADD R5, R10.reuse, 1 ;  /* 0x3f8000000a057421 */ /* 0x040fe20000000000 */
[----:B------:R-:W-:-:S04]  /*0430*/  FADD R10, R10, -1 ;  /* 0xbf8000000a0a7421 */ /* 0x000fc80000000000 */
[----:B------:R-:W-:Y:S01]  /*0440*/  FADD R20, R10, R10 ;  /* 0x0000000a0a147221 */ /* 0x000fe20000000000 */
[----:B------:R-:W0:Y:S03]  /*0450*/  MUFU.RCP R5, R5 ;  /* 0x0000000500057308 */ /* 0x000e260000001000 */
[----:B0-----:R-:W-:Y:S01]  /*0460*/  FMUL R7, R5, R20 ;  /* 0x0000001405077220 */ /* 0x001fe20000400000 */
[----:B------:R-:W-:-:S03]  /*0470*/  FFMA R20, R9, 1.1920928955078125e-07, R6 ;  /* 0x3400000009147823 */ /* 0x000fc60000000006 */
[----:B------:R-:W-:Y:S01]  /*0480*/  FADD R9, R10, -R7 ;  /* 0x800000070a097221 */ /* 0x000fe20000000000 */
[C---:B------:R-:W-:Y:S01]  /*0490*/  FMUL R8, R7.reuse, R7 ;  /* 0x0000000707087220 */ /* 0x040fe20000400000 */
[----:B------:R-:W-:Y:S02]  /*04a0*/  FFMA R6, R7, 1.4426950216293334961, R20 ;  /* 0x3fb8aa3b07067823 */ /* 0x000fe40000000014 */
[----:B------:R-:W-:Y:S01]  /*04b0*/  FADD R9, R9, R9 ;  /* 0x0000000909097221 */ /* 0x000fe20000000000 */
[----:B------:R-:W-:Y:S01]  /*04c0*/  FFMA R11, R8, R11, 0.0032181653659790754318 ;  /* 0x3b52e7db080b7423 */ /* 0x000fe2000000000b */
[----:B------:R-:W-:Y:S02]  /*04d0*/  FADD R20, R20, -R6 ;  /* 0x8000000614147221 */ /* 0x000fe40000000000 */
[----:B------:R-:W-:Y:S01]  /*04e0*/  FFMA R10, R10, -R7, R9 ;  /* 0x800000070a0a7223 */ /* 0x000fe20000000009 */
[----:B------:R-:W-:Y:S01]  /*04f0*/  FFMA R11, R8, R11, 0.018033718690276145935 ;  /* 0x3c93bb73080b7423 */ /* 0x000fe2000000000b */
[----:B------:R-:W-:-:S02]  /*0500*/  FFMA R9, R7, 1.4426950216293334961, R20 ;  /* 0x3fb8aa3b07097823 */ /* 0x000fc40000000014 */
[----:B------:R-:W-:Y:S01]  /*0510*/  FMUL R10, R5, R10 ;  /* 0x0000000a050a7220 */ /* 0x000fe20000400000 */
[----:B------:R-:W-:-:S03]  /*0520*/  FFMA R11, R8, R11, 0.12022458761930465698 ;  /* 0x3df6384f080b7423 */ /* 0x000fc6000000000b */
[----:B------:R-:W-:Y:S01]  /*0530*/  FFMA R20, R10, 1.4426950216293334961, R9 ;  /* 0x3fb8aa3b0a147823 */ /* 0x000fe20000000009 */
[----:B------:R-:W-:-:S03]  /*0540*/  FMUL R8, R8, R11 ;  /* 0x0000000b08087220 */ /* 0x000fc60000400000 */
[----:B------:R-:W-:Y:S01]  /*0550*/  FFMA R5, R7, 1.9251366722983220825e-08, R20 ;  /* 0x32a55e3407057823 */ /* 0x000fe20000000014 */
[----:B------:R-:W-:-:S04]  /*0560*/  FMUL R9, R8, 3 ;  /* 0x4040000008097820 */ /* 0x000fc80000400000 */
[----:B------:R-:W-:-:S04]  /*0570*/  FFMA R5, R10, R9, R5 ;  /* 0x000000090a057223 */ /* 0x000fc80000000005 */
[----:B------:R-:W-:-:S04]  /*0580*/  FFMA R7, R7, R8, R5 ;  /* 0x0000000807077223 */ /* 0x000fc80000000005 */
[----:B------:R-:W-:-:S04]  /*0590*/  FADD R9, R6, R7 ;  /* 0x0000000706097221 */ /* 0x000fc80000000000 */
[----:B--2---:R-:W-:Y:S01]  /*05a0*/  FMUL R8, R9, -R15 ;  /* 0x8000000f09087220 */ /* 0x004fe20000400000 */
[----:B------:R-:W-:-:S03]  /*05b0*/  FADD R6, -R6, R9 ;  /* 0x0000000906067221 */ /* 0x000fc60000000100 */
[----:B------:R-:W0:Y:S01]  /*05c0*/  FRND R5, R8 ;  /* 0x0000000800057307 */ /* 0x000e220000201000 */
[----:B------:R-:W-:Y:S01]  /*05d0*/  FADD R6, R7, -R6 ;  /* 0x8000000607067221 */ /* 0x000fe20000000000 */
[-C--:B------:R-:W-:Y:S01]  /*05e0*/  FFMA R9, R9, -R15.reuse, -R8 ;  /* 0x8000000f09097223 */ /* 0x080fe20000000808 */
[C---:B------:R-:W-:Y:S02]  /*05f0*/  FSETP.GT.AND P3, PT, |R8|.reuse, 152, PT ;  /* 0x431800000800780b */ /* 0x040fe40003f64200 */
[----:B------:R-:W-:Y:S01]  /*0600*/  FSETP.GEU.AND P4, PT, R8, RZ, PT ;  /* 0x000000ff0800720b */ /* 0x000fe20003f8e000 */
[----:B------:R-:W-:Y:S01]  /*0610*/  FFMA R6, R6, -R15, R9 ;  /* 0x8000000f06067223 */ /* 0x000fe20000000009 */
[----:B------:R-:W-:Y:S02]  /*0620*/  HFMA2 R9, -RZ, RZ, 0.64013671875, -15.109375 ;  /* 0x391fcb8eff097431 */ /* 0x000fe400000001ff */
[----:B0-----:R-:W-:Y:S01]  /*0630*/  FADD R7, R8, -R5 ;  /* 0x8000000508077221 */ /* 0x001fe20000000000 */
[----:B------:R-:W-:Y:S01]  /*0640*/  FSETP.GT.AND P0, PT, R5, RZ, PT ;  /* 0x000000ff0500720b */ /* 0x000fe20003f04000 */
[----:B------:R-:W-:-:S02]  /*0650*/  IMAD.MOV.U32 R5, RZ, RZ, 0x3f800000 ;  /* 0x3f800000ff057424 */ /* 0x000fc400078e00ff */
[----:B------:R-:W-:Y:S01]  /*0660*/  FADD R6, R6, R7 ;  /* 0x0000000706067221 */ /* 0x000fe20000000000 */
[----:B------:R-:W-:Y:S02]  /*0670*/  SEL R10, RZ, 0x83000000, P0 ;  /* 0x83000000ff0a7807 */ /* 0x000fe40000000000 */
[----:B------:R-:W-:Y:S01]  /*0680*/  FSETP.NEU.AND P0, PT, R4, 1, PT ;  /* 0x3f8000000400780b */ /* 0x000fe20003f0d000 */
[C---:B------:R-:W-:Y:S02]  /*0690*/  FFMA R7, R6.reuse, R9, 0.0013391353422775864601 ;  /* 0x3aaf85ed06077423 */ /* 0x040fe40000000009 */
[----:B------:R-:W0:Y:S01]  /*06a0*/  F2I.NTZ R9, R8 ;  /* 0x0000000800097305 */ /* 0x000e220000203100 */
[----:B------:R-:W-:Y:S01]  /*06b0*/  FSETP.EQ.OR P0, PT, R15, RZ, !P0 ;  /* 0x000000ff0f00720b */ /* 0x000fe20004702400 */
[----:B------:R-:W-:Y:S01]  /*06c0*/  FFMA R7, R6, R7, 0.0096188392490148544312 ;  /* 0x3c1d985606077423 */ /* 0x000fe20000000007 */
[----:B------:R-:W-:-:S03]  /*06d0*/  VIADD R20, R10, 0x7f000000 ;  /* 0x7f0000000a147836 */ /* 0x000fc60000000000 */
[----:B------:R-:W-:-:S04]  /*06e0*/  FFMA R7, R6, R7, 0.055503588169813156128 ;  /* 0x3d6357bb06077423 */ /* 0x000fc80000000007 */
[----:B------:R-:W-:-:S04]  /*06f0*/  FFMA R7, R6, R7, 0.24022644758224487305 ;  /* 0x3e75fdec06077423 */ /* 0x000fc80000000007 */
[----:B------:R-:W-:Y:S01]  /*0700*/  FFMA R7, R6, R7, 0.69314718246459960938 ;  /* 0x3f31721806077423 */ /* 0x000fe20000000007 */
[----:B0-----:R-:W-:-:S03]  /*0710*/  LEA R10, R9, -R10, 0x17 ;  /* 0x8000000a090a7211 */ /* 0x001fc600078eb8ff */
[----:B------:R-:W-:-:S04]  /*0720*/  FFMA R7, R6, R7, 1 ;  /* 0x3f80000006077423 */ /* 0x000fc80000000007 */
[----:B------:R-:W-:-:S04]  /*0730*/  FMUL R7, R7, R20 ;  /* 0x0000001407077220 */ /* 0x000fc80000400000 */
[----:B------:R-:W-:Y:S01]  /*0740*/  FMUL R7, R7, R10 ;  /* 0x0000000a07077220 */ /* 0x000fe20000400000 */
[----:B------:R-:W-:Y:S01]  /*0750*/  @P3 FSEL R7, RZ, +INF , !P4 ;  /* 0x7f800000ff073808 */ /* 0x000fe20006000000 */
[----:B------:R-:W-:Y:S06]  /*0760*/  @P0 BRA `(.L_x_93) ;  /* 0x00000000005c0947 */ /* 0x000fec0003800000 */
[----:B------:R-:W-:-:S04]  /*0770*/  FSETP.NAN.AND P0, PT, |R15|, |R15|, PT ;  /* 0x4000000f0f00720b */ /* 0x000fc80003f08200 */
[----:B------:R-:W-:-:S13]  /*0780*/  FSETP.NAN.OR P0, PT, |R4|, |R4|, P0 ;  /* 0x400000040400720b */ /* 0x000fda0000708600 */
[----:B------:R-:W-:Y:S05]  /*0790*/  @P0 BRA `(.L_x_94) ;  /* 0x00000000004c0947 */ /* 0x000fea0003800000 */
[----:B------:R-:W-:-:S04]  /*07a0*/  FSETP.NEU.AND P0, PT, |R4|, +INF , PT ;  /* 0x7f8000000400780b */ /* 0x000fc80003f0d200 */
[----:B------:R-:W-:-:S13]  /*07b0*/  FSETP.EQ.OR P0, PT, R4, RZ, !P0 ;  /* 0x000000ff0400720b */ /* 0x000fda0004702400 */
[----:B------:R-:W-:Y:S05]  /*07c0*/  @P0 BRA `(.L_x_95) ;  /* 0x0000000000280947 */ /* 0x000fea0003800000 */
[----:B------:R-:W-:Y:S02]  /*07d0*/  FSETP.NEU.AND P0, PT, |R15|, +INF , PT ;  /* 0x7f8000000f00780b */ /* 0x000fe40003f0d200 */
[----:B------:R-:W-:-:S13]  /*07e0*/  FSETP.EQ.AND P3, PT, R4, -1, PT ;  /* 0xbf8000000400780b */ /* 0x000fda0003f62000 */
[----:B------:R-:W-:Y:S05]  /*07f0*/  @!P0 BRA P3, `(.L_x_93) ;  /* 0x0000000000388947 */ /* 0x000fea0001800000 */
[----:B------:R-:W-:Y:S02]  /*0800*/  FSETP.GEU.AND P0, PT, R4, RZ, PT ;  /* 0x000000ff0400720b */ /* 0x000fe40003f0e000 */
[----:B------:R-:W-:-:S11]  /*0810*/  MOV R5, R7 ;  /* 0x0000000700057202 */ /* 0x000fd60000000f00 */
[----:B------:R-:W-:Y:S05]  /*0820*/  @P0 BRA `(.L_x_93) ;  /* 0x00000000002c0947 */ /* 0x000fea0003800000 */
[----:B------:R-:W-:-:S04]  /*0830*/  FSETP.NEU.AND P0, PT, |R0|, 1, PT ;  /* 0x3f8000000000780b */ /* 0x000fc80003f0d200 */
[----:B------:R-:W-:-:S04]  /*0840*/  FSEL R5, R7, -R7, P0 ;  /* 0x8000000707057208 */ /* 0x000fc80000000000 */
[----:B------:R-:W-:Y:S01]  /*0850*/  FSEL R5, R5, +QNAN , !P1 ;  /* 0x7fffffff05057808 */ /* 0x000fe20004800000 */
[----:B------:R-:W-:Y:S06]  /*0860*/  BRA `(.L_x_93) ;  /* 0x00000000001c7947 */ /* 0x000fec0003800000 */
.L_x_95:
[----:B------:R-:W-:Y:S01]  /*0870*/  FSETP.GT.AND P0, PT, R15, RZ, PT ;  /* 0x000000ff0f00720b */ /* 0x000fe20003f04000 */
[----:B------:R-:W-:Y:S01]  /*0880*/  FADD R5, R4, R4 ;  /* 0x0000000404057221 */ /* 0x000fe20000000000 */
[----:B------:R-:W-:-:S11]  /*0890*/  FSETP.NEU.AND P3, PT, |R0|, 1, PT ;  /* 0x3f8000000000780b */ /* 0x000fd60003f6d200 */
[----:B------:R-:W-:-:S04]  /*08a0*/  @P0 LOP3.LUT R5, R5, 0x7f800000, RZ, 0x3c, !PT ;  /* 0x7f80000005050812 */ /* 0x000fc800078e3cff */
[----:B------:R-:W-:Y:S01]  /*08b0*/  @P3 LOP3.LUT R5, R5, 0x7fffffff, RZ, 0xc0, !PT ;  /* 0x7fffffff05053812 */ /* 0x000fe200078ec0ff */
[----:B------:R-:W-:Y:S06]  /*08c0*/  BRA `(.L_x_93) ;  /* 0x0000000000047947 */ /* 0x000fec0003800000 */
.L_x_94:
[----:B------:R-:W-:-:S07]  /*08d0*/  FADD R5, R4, -R15 ;  /* 0x8000000f04057221 */ /* 0x000fce0000000000 */
.L_x_93:
[----:B------:R-:W-:Y:S05]  /*08e0*/  BSYNC.RECONVERGENT B0 ;  /* 0x0000000000007941 */ /* 0x000fea0003800200 */
.L_x_92:
[----:B------:R-:W-:Y:S01]  /*08f0*/  FMUL R27, R5, UR5 ;  /* 0x00000005051b7c20 */ /* 0x000fe20008400000 */
[--C-:B---3--:R-:W-:Y:S01]  /*0900*/  IMAD.WIDE R4, R17, 0x4, R2.reuse ;  /* 0x0000000411047825 */ /* 0x108fe200078e0202 */
[----:B------:R-:W-:Y:S02]  /*0910*/  IADD3 R21, PT, PT, R21, 0x1, RZ ;  /* 0x0000000115157810 */ /* 0x000fe40007ffe0ff */
[----:B------:R-:W-:Y:S01]  /*0920*/  IADD3 R17, PT, PT, R17, 0x1, RZ ;  /* 0x0000000111117810 */ /* 0x000fe20007ffe0ff */
[--C-:B------:R-:W-:Y:S01]  /*0930*/  IMAD.WIDE R6, R19, 0x4, R2.reuse ;  /* 0x0000000413067825 */ /* 0x100fe200078e0202 */
[----:B------:R0:W-:Y:S03]  /*0940*/  STG.E desc[UR6][R4.64], R27 ;  /* 0x0000001b04007986 */ /* 0x0001e6000c101906 */
[C---:B------:R-:W-:Y:S01]  /*0950*/  IMAD.WIDE R8, R23.reuse, 0x4, R2 ;  /* 0x0000000417087825 */ /* 0x040fe200078e0202 */
[----:B------:R0:W-:Y:S01]  /*0960*/  STG.E desc[UR6][R6.64], R27 ;  /* 0x0000001b06007986 */ /* 0x0001e2000c101906 */
[----:B------:R-:W-:-:S02]  /*0970*/  IADD3 R23, PT, PT, R23, -0x1, RZ ;  /* 0xffffffff17177810 */ /* 0x000fc40007ffe0ff */
[C---:B------:R-:W-:Y:S01]  /*0980*/  IMAD.WIDE R10, R25.reuse, 0x4, R2 ;  /* 0x00000004190a7825 */ /* 0x040fe200078e0202 */
[----:B------:R0:W-:Y:S03]  /*0990*/  STG.E desc[UR6][R8.64], R27 ;  /* 0x0000001b08007986 */ /* 0x0001e6000c101906 */
[----:B------:R-:W-:Y:S01]  /*09a0*/  VIADD R18, R18, 0x1 ;  /* 0x0000000112127836 */ /* 0x000fe20000000000 */
[----:B------:R0:W-:Y:S01]  /*09b0*/  STG.E desc[UR6][R10.64], R27 ;  /* 0x0000001b0a007986 */ /* 0x0001e2000c101906 */
[----:B------:R-:W-:Y:S02]  /*09c0*/  VIADD R25, R25, 0xffffffff ;  /* 0xffffffff19197836 */ /* 0x000fe40000000000 */
[----:B------:R-:W-:Y:S01]  /*09d0*/  VIADD R19, R19, 0x1 ;  /* 0x0000000113137836 */ /* 0x000fe20000000000 */
[----:B------:R-:W-:-:S13]  /*09e0*/  ISETP.NE.AND P0, PT, R18, RZ, PT ;  /* 0x000000ff1200720c */ /* 0x000fda0003f05270 */
[----:B0-----:R-:W-:Y:S05]  /*09f0*/  @P0 BRA `(.L_x_96) ;  /* 0xfffffff800540947 */ /* 0x001fea000383ffff */
[----:B------:R-:W-:Y:S05]  /*0a00*/  @!P2 BRA `(.L_x_97) ;  /* 0xfffffff80014a947 */ /* 0x000fea000383ffff */
[----:B------:R-:W-:Y:S05]  /*0a10*/  EXIT ;  /* 0x000000000000794d */ /* 0x000fea0003800000 */
        .weak           $__internal_4_$__cuda_sm3x_div_rn_noftz_f32_slowpath
        .type           $__internal_4_$__cuda_sm3x_div_rn_noftz_f32_slowpath,@function
        .size           $__internal_4_$__cuda_sm3x_div_rn_noftz_f32_slowpath,(.L_x_260 - $__internal_4_$__cuda_sm3x_div_rn_noftz_f32_slowpath)
$__internal_4_$__cuda_sm3x_div_rn_noftz_f32_slowpath:
[----:B------:R-:W-:Y:S01]  /*0a20*/  SHF.R.U32.HI R5, RZ, 0x17, R3 ;  /* 0x00000017ff057819 */ /* 0x000fe20000011603 */
[--C-:B------:R-:W-:Y:S01]  /*0a30*/  IMAD.MOV.U32 R6, RZ, RZ, R0.reuse ;  /* 0x000000ffff067224 */ /* 0x100fe200078e0000 */
[----:B------:R-:W-:Y:S02]  /*0a40*/  SHF.R.U32.HI R4, RZ, 0x17, R0 ;  /* 0x00000017ff047819 */ /* 0x000fe40000011600 */
[----:B------:R-:W-:Y:S02]  /*0a50*/  LOP3.LUT R5, R5, 0xff, RZ, 0xc0, !PT ;  /* 0x000000ff05057812 */ /* 0x000fe400078ec0ff */
[----:B------:R-:W-:Y:S02]  /*0a60*/  LOP3.LUT R4, R4, 0xff, RZ, 0xc0, !PT ;  /* 0x000000ff04047812 */ /* 0x000fe400078ec0ff */
[----:B------:R-:W-:Y:S01]  /*0a70*/  MOV R7, R3 ;  /* 0x0000000300077202 */ /* 0x000fe20000000f00 */
[----:B------:R-:W-:Y:S01]  /*0a80*/  VIADD R10, R5, 0xffffffff ;  /* 0xffffffff050a7836 */ /* 0x000fe20000000000 */
[----:B------:R-:W-:-:S04]  /*0a90*/  IADD3 R9, PT, PT, R4, -0x1, RZ ;  /* 0xffffffff04097810 */ /* 0x000fc80007ffe0ff */
        /* <DEDUP_REMOVED lines=27> */
.L_x_98:
[----:B------:R-:W-:Y:S02]  /*0c50*/  LEA R0, R5, 0xc0800000, 0x17 ;  /* 0xc080000005007811 */ /* 0x000fe400078eb8ff */
[----:B------:R-:W-:-:S03]  /*0c60*/  IADD3 R4, PT, PT, R4, -0x7f, RZ ;  /* 0xffffff8104047810 */ /* 0x000fc60007ffe0ff */
        /* <DEDUP_REMOVED lines=27> */
[CCC-:B------:R-:W-:Y:S01]  /*0e20*/  FFMA.RM R4, R10.reuse, R6.reuse, R11.reuse ;  /* 0x000000060a047223 */ /* 0x1c0fe2000000400b */
[C---:B------:R-:W-:Y:S02]  /*0e30*/  ISETP.NE.AND P2, PT, R7.reuse, RZ, PT ;  /* 0x000000ff0700720c */ /* 0x040fe40003f45270 */
[----:B------:R-:W-:Y:S02]  /*0e40*/  ISETP.NE.AND P1, PT, R7, RZ, PT ;  /* 0x000000ff0700720c */ /* 0x000fe40003f25270 */
[----:B------:R-:W-:Y:S01]  /*0e50*/  LOP3.LUT R5, R3, 0x7fffff, RZ, 0xc0, !PT ;  /* 0x007fffff03057812 */ /* 0x000fe200078ec0ff */
[----:B------:R-:W-:Y:S01]  /*0e60*/  FFMA.RP R3, R10, R6, R11 ;  /* 0x000000060a037223 */ /* 0x000fe2000000800b */
[----:B------:R-:W-:Y:S01]  /*0e70*/  IADD3 R6, PT, PT, R7, 0x20, RZ ;  /* 0x0000002007067810 */ /* 0x000fe20007ffe0ff */
[----:B------:R-:W-:Y:S01]  /*0e80*/  IMAD.MOV R7, RZ, RZ, -R7 ;  /* 0x000000ffff077224 */ /* 0x000fe200078e0a07 */
        /* <DEDUP_REMOVED lines=14> */
.L_x_104:
[----:B------:R-:W-:-:S04]  /*0f70*/  LOP3.LUT R0, R0, 0x80000000, RZ, 0xc0, !PT ;  /* 0x8000000000007812 */ /* 0x000fc800078ec0ff */
[----:B------:R-:W-:Y:S01]  /*0f80*/  LOP3.LUT R0, R0, 0x7f800000, RZ, 0xfc, !PT ;  /* 0x7f80000000007812 */ /* 0x000fe200078efcff */
[----:B------:R-:W-:Y:S06]  /*0f90*/  BRA `(.L_x_105) ;  /* 0x0000000000287947 */ /* 0x000fec0003800000 */
.L_x_103:
[----:B------:R-:W-:Y:S01]  /*0fa0*/  IMAD R0, R5, 0x800000, R0 ;  /* 0x0080000005007824 */ /* 0x000fe200078e0200 */
[----:B------:R-:W-:Y:S06]  /*0fb0*/  BRA `(.L_x_105) ;  /* 0x0000000000207947 */ /* 0x000fec0003800000 */
.L_x_102:
[----:B------:R-:W-:-:S04]  /*0fc0*/  LOP3.LUT R0, R7, 0x80000000, R6, 0x48, !PT ;  /* 0x8000000007007812 */ /* 0x000fc800078e4806 */
[----:B------:R-:W-:Y:S01]  /*0fd0*/  LOP3.LUT R0, R0, 0x7f800000, RZ, 0xfc, !PT ;  /* 0x7f80000000007812 */ /* 0x000fe200078efcff */
[----:B------:R-:W-:Y:S06]  /*0fe0*/  BRA `(.L_x_105) ;  /* 0x0000000000147947 */ /* 0x000fec0003800000 */
.L_x_101:
[----:B------:R-:W-:Y:S01]  /*0ff0*/  LOP3.LUT R0, R7, 0x80000000, R6, 0x48, !PT ;  /* 0x8000000007007812 */ /* 0x000fe200078e4806 */
[----:B------:R-:W-:Y:S06]  /*1000*/  BRA `(.L_x_105) ;  /* 0x00000000000c7947 */ /* 0x000fec0003800000 */
.L_x_100:
[----:B------:R-:W0:Y:S01]  /*1010*/  MUFU.RSQ R0, -QNAN ;  /* 0xffc0000000007908 */ /* 0x000e220000001400 */
[----:B------:R-:W-:Y:S05]  /*1020*/  BRA `(.L_x_105) ;  /* 0x0000000000047947 */ /* 0x000fea0003800000 */
.L_x_99:
[----:B------:R-:W-:-:S07]  /*1030*/  FADD.FTZ R0, R0, R3 ;  /* 0x0000000300007221 */ /* 0x000fce0000010000 */
.L_x_105:
[----:B------:R-:W-:-:S04]  /*1040*/  HFMA2 R3, -RZ, RZ, 0, 0 ;  /* 0x00000000ff037431 */ /* 0x000fc800000001ff */
[----:B0-----:R-:W-:Y:S05]  /*1050*/  RET.REL.NODEC R2 `(Circulant_kernel_tilde_cu) ;  /* 0xffffffec02e87950 */ /* 0x001fea0003c3ffff */
.L_x_106:
        /* <DEDUP_REMOVED lines=10> */
.L_x_260:


//--------------------- .text.PotentialsQij_cu    --------------------------
	.section	.text.PotentialsQij_cu,"ax",@progbits
	.align	128
        .global         PotentialsQij_cu
        .type           PotentialsQij_cu,@function
        .size           PotentialsQij_cu,(.L_x_269 - PotentialsQij_cu)
        .other          PotentialsQij_cu,@"STO_CUDA_ENTRY STV_DEFAULT"
PotentialsQij_cu:
.text.PotentialsQij_cu:
[----:B------:R-:W-:Y:S01]  /*0000*/  LDC R1, c[0x0][0x37c] ;  /* 0x0000df00ff017b82 */ /* 0x000fe20000000800 */
[----:B------:R-:W0:Y:S01]  /*0010*/  S2R R0, SR_CTAID.X ;  /* 0x0000000000007919 */ /* 0x000e220000002500 */
[----:B------:R-:W0:Y:S01]  /*0020*/  LDCU UR4, c[0x0][0x360] ;  /* 0x00006c00ff0477ac */ /* 0x000e220008000800 */
[----:B------:R-:W0:Y:S01]  /*0030*/  S2R R3, SR_TID.X ;  /* 0x0000000000037919 */ /* 0x000e220000002100 */
[----:B------:R-:W1:Y:S01]  /*0040*/  LDCU UR5, c[0x0][0x3ac] ;  /* 0x00007580ff0577ac */ /* 0x000e620008000800 */
[----:B0-----:R-:W-:-:S05]  /*0050*/  IMAD R0, R0, UR4, R3 ;  /* 0x0000000400007c24 */ /* 0x001fca000f8e0203 */
[----:B-1----:R-:W-:-:S13]  /*0060*/  ISETP.GE.AND P0, PT, R0, UR5, PT ;  /* 0x0000000500007c0c */ /* 0x002fda000bf06270 */
[----:B------:R-:W-:Y:S05]  /*0070*/  @P0 EXIT ;  /* 0x000000000000094d */ /* 0x000fea0003800000 */
[----:B------:R-:W0:Y:S01]  /*0080*/  LDC R2, c[0x0][0x3a8] ;  /* 0x0000ea00ff027b82 */ /* 0x000e220000000800 */
[----:B------:R-:W0:Y:S02]  /*0090*/  LDCU UR7, c[0x0][0x3a0] ;  /* 0x00007400ff0777ac */ /* 0x000e240008000800 */
[----:B0-----:R-:W-:-:S04]  /*00a0*/  VIMNMX R2, PT, PT, R2, UR7, PT ;  /* 0x0000000702027c48 */ /* 0x001fc8000bfe0100 */
[----:B------:R-:W-:-:S13]  /*00b0*/  ISETP.GE.AND P0, PT, R2, 0x1, PT ;  /* 0x000000010200780c */ /* 0x000fda0003f06270 */
[----:B------:R-:W-:Y:S05]  /*00c0*/  @!P0 EXIT ;  /* 0x000000000000894d */ /* 0x000fea0003800000 */
[----:B------:R-:W0:Y:S01]  /*00d0*/  LDC R2, c[0x0][0x3a4] ;  /* 0x0000e900ff027b82 */ /* 0x000e220000000800 */
[----:B------:R-:W1:Y:S01]  /*00e0*/  LDCU.64 UR4, c[0x0][0x380] ;  /* 0x00007000ff0477ac */ /* 0x000e620008000a00 */
[----:B------:R-:W-:Y:S01]  /*00f0*/  UIMAD UR6, UR7, UR7, URZ ;  /* 0x00000007070672a4 */ /* 0x000fe2000f8e02ff */
[----:B------:R-:W2:Y:S01]  /*0100*/  LDCU.64 UR8, c[0x0][0x358] ;  /* 0x00006b00ff0877ac */ /* 0x000ea20008000a00 */
[----:B-1----:R-:W-:-:S04]  /*0110*/  UIADD3 UR4, UP0, UPT, UR4, 0x10, URZ ;  /* 0x0000001004047890 */ /* 0x002fc8000ff1e0ff */
[----:B------:R-:W-:Y:S01]  /*0120*/  UIADD3.X UR5, UPT, UPT, URZ, UR5, URZ, UP0, !UPT ;  /* 0x00000005ff057290 */ /* 0x000fe200087fe4ff */
[C---:B0-----:R-:W-:Y:S02]  /*0130*/  IMAD R3, R2.reuse, R2, RZ ;  /* 0x0000000202037224 */ /* 0x041fe400078e02ff */
[----:B------:R-:W-:Y:S02]  /*0140*/  IMAD R2, R2, UR7, RZ ;  /* 0x0000000702027c24 */ /* 0x000fe4000f8e02ff */
[----:B--2---:R-:W-:-:S07]  /*0150*/  IMAD R3, R3, UR6, RZ ;  /* 0x0000000603037c24 */ /* 0x004fce000f8e02ff */
.L_x_113:
[----:B01-3--:R-:W-:-:S07]  /*0160*/  HFMA2 R5, -RZ, RZ, 0, 0 ;  /* 0x00000000ff057431 */ /* 0x00bfce00000001ff */
.L_x_112:
[----:B0-----:R-:W0:Y:S01]  /*0170*/  LDCU UR6, c[0x0][0x3a0] ;  /* 0x00007400ff0677ac */ /* 0x001e220008000800 */
[----:B-1----:R-:W1:Y:S01]  /*0180*/  LDC.64 R18, c[0x0][0x390] ;  /* 0x0000e400ff127b82 */ /* 0x002e620000000a00 */
[C---:B------:R-:W-:Y:S02]  /*0190*/  IADD3 R4, PT, PT, R5.reuse, R2, RZ ;  /* 0x0000000205047210 */ /* 0x040fe40007ffe0ff */
[----:B------:R-:W-:Y:S01]  /*01a0*/  MOV R7, RZ ;  /* 0x000000ff00077202 */ /* 0x000fe20000000f00 */
[----:B0-----:R-:W-:Y:S01]  /*01b0*/  IMAD R6, R0, UR6, R5 ;  /* 0x0000000600067c24 */ /* 0x001fe2000f8e0205 */
[----:B------:R-:W-:-:S04]  /*01c0*/  IADD3 R5, PT, PT, R5, 0x1, RZ ;  /* 0x0000000105057810 */ /* 0x000fc80007ffe0ff */
[----:B---3--:R-:W-:Y:S02]  /*01d0*/  SHF.L.U32 R9, R6, 0x1, RZ ;  /* 0x0000000106097819 */ /* 0x008fe400000006ff */
[----:B------:R-:W-:-:S03]  /*01e0*/  ISETP.NE.AND P0, PT, R5, UR6, PT ;  /* 0x0000000605007c0c */ /* 0x000fc6000bf05270 */
[----:B-1----:R-:W-:-:S10]  /*01f0*/  IMAD.WIDE R18, R9, 0x4, R18 ;  /* 0x0000000409127825 */ /* 0x002fd400078e0212 */
.L_x_111:
[----:B0-----:R-:W0:Y:S01]  /*0200*/  LDC R6, c[0x0][0x3a0] ;  /* 0x0000e800ff067b82 */ /* 0x001e220000000800 */
[C---:B-1-3--:R-:W-:Y:S01]  /*0210*/  SHF.L.U32 R15, R0.reuse, 0x1, RZ ;  /* 0x00000001000f7819 */ /* 0x04afe200000006ff */
[----:B------:R-:W1:Y:S06]  /*0220*/  LDCU UR6, c[0x0][0x3a8] ;  /* 0x00007500ff0677ac */ /* 0x000e6c0008000800 */
[----:B------:R-:W2:Y:S08]  /*0230*/  LDC.64 R8, c[0x0][0x388] ;  /* 0x0000e200ff087b82 */ /* 0x000eb00000000a00 */
[----:B------:R-:W3:Y:S01]  /*0240*/  LDC.64 R12, c[0x0][0x390] ;  /* 0x0000e400ff0c7b82 */ /* 0x000ee20000000a00 */
[----:B0-----:R-:W-:-:S05]  /*0250*/  IMAD R10, R0, R6, R7 ;  /* 0x00000006000a7224 */ /* 0x001fca00078e0207 */
[----:B------:R-:W-:Y:S01]  /*0260*/  SHF.L.U32 R11, R10, 0x1, RZ ;  /* 0x000000010a0b7819 */ /* 0x000fe200000006ff */
[----:B--2---:R-:W-:Y:S02]  /*0270*/  IMAD.WIDE R14, R15, 0x4, R8 ;  /* 0x000000040f0e7825 */ /* 0x004fe400078e0208 */
[----:B------:R-:W2:Y:S04]  /*0280*/  LDG.E R8, desc[UR8][R18.64] ;  /* 0x0000000812087981 */ /* 0x000ea8000c1e1900 */
[----:B------:R-:W4:Y:S01]  /*0290*/  LDG.E R9, desc[UR8][R14.64] ;  /* 0x000000080e097981 */ /* 0x000f22000c1e1900 */
[----:B---3--:R-:W-:-:S03]  /*02a0*/  IMAD.WIDE R12, R11, 0x4, R12 ;  /* 0x000000040b0c7825 */ /* 0x008fc600078e020c */
[----:B------:R-:W3:Y:S04]  /*02b0*/  LDG.E R22, desc[UR8][R14.64+0x4] ;  /* 0x000004080e167981 */ /* 0x000ee8000c1e1900 */
[----:B------:R-:W2:Y:S01]  /*02c0*/  LDG.E R13, desc[UR8][R12.64+0x4] ;  /* 0x000004080c0d7981 */ /* 0x000ea2000c1e1900 */
[----:B-1----:R-:W-:Y:S01]  /*02d0*/  UISETP.GE.U32.AND UP0, UPT, UR6, 0x8, UPT ;  /* 0x000000080600788c */ /* 0x002fe2000bf06070 */
[----:B------:R-:W-:Y:S02]  /*02e0*/  IADD3 R11, PT, PT, R7, R2, RZ ;  /* 0x00000002070b7210 */ /* 0x000fe40007ffe0ff */
[----:B------:R-:W-:Y:S01]  /*02f0*/  MOV R16, RZ ;  /* 0x000000ff00107202 */ /* 0x000fe20000000f00 */
[-C--:B----4-:R-:W-:Y:S02]  /*0300*/  IMAD R10, R9, R6.reuse, R4 ;  /* 0x00000006090a7224 */ /* 0x090fe400078e0204 */
[----:B---3--:R-:W-:-:S03]  /*0310*/  IMAD R9, R22, R6, R11 ;  /* 0x0000000616097224 */ /* 0x008fc600078e020b */
[----:B------:R-:W-:Y:S01]  /*0320*/  SHF.L.U32 R10, R10, 0x1, RZ ;  /* 0x000000010a0a7819 */ /* 0x000fe200000006ff */
[----:B--2---:R-:W-:Y:S01]  /*0330*/  FMUL R8, R8, R13 ;  /* 0x0000000d08087220 */ /* 0x004fe20000400000 */
[----:B------:R-:W-:Y:S06]  /*0340*/  BRA.U !UP0, `(.L_x_107) ;  /* 0x00000005086c7547 */ /* 0x000fec000b800000 */
[----:B------:R-:W0:Y:S01]  /*0350*/  LDC R31, c[0x0][0x3a4] ;  /* 0x0000e900ff1f7b82 */ /* 0x000e220000000800 */
[----:B------:R-:W1:Y:S01]  /*0360*/  LDCU UR6, c[0x0][0x3a8] ;  /* 0x00007500ff0677ac */ /* 0x000e620008000800 */
[----:B------:R-:W-:Y:S01]  /*0370*/  IADD3 R11, PT, PT, R10, 0x1, RZ ;  /* 0x000000010a0b7810 */ /* 0x000fe20007ffe0ff */
[----:B------:R-:W2:Y:S03]  /*0380*/  LDCU UR7, c[0x0][0x3a8] ;  /* 0x00007500ff0777ac */ /* 0x000ea60008000800 */
[CC--:B------:R-:W-:Y:S01]  /*0390*/  LEA R17, R2.reuse, R11.reuse, 0x4 ;  /* 0x0000000b02117211 */ /* 0x0c0fe200078e20ff */
[C-C-:B------:R-:W-:Y:S01]  /*03a0*/  IMAD R13, R2.reuse, 0x1c, R11.reuse ;  /* 0x0000001c020d7824 */ /* 0x140fe200078e020b */
[C---:B------:R-:W-:Y:S01]  /*03b0*/  LEA R21, R2.reuse, R11, 0x3 ;  /* 0x0000000b02157211 */ /* 0x040fe200078e18ff */
[C-C-:B------:R-:W-:Y:S02]  /*03c0*/  IMAD R14, R2.reuse, 0x18, R11.reuse ;  /* 0x00000018020e7824 */ /* 0x140fe400078e020b */
[----:B------:R-:W-:-:S02]  /*03d0*/  IMAD R15, R2, 0x14, R11 ;  /* 0x00000014020f7824 */ /* 0x000fc400078e020b */
[C---:B------:R-:W-:Y:S01]  /*03e0*/  IMAD R20, R2.reuse, 0xc, R11 ;  /* 0x0000000c02147824 */ /* 0x040fe200078e020b */
[----:B------:R-:W-:Y:S01]  /*03f0*/  LEA R11, R2, R11, 0x2 ;  /* 0x0000000b020b7211 */ /* 0x000fe200078e10ff */
[----:B-1----:R-:W-:-:S04]  /*0400*/  ULOP3.LUT UR6, UR6, 0x7ffffff8, URZ, 0xc0, !UPT ;  /* 0x7ffffff806067892 */ /* 0x002fc8000f8ec0ff */
[----:B------:R-:W-:Y:S01]  /*0410*/  UIADD3 UR6, UPT, UPT, -UR6, URZ, URZ ;  /* 0x000000ff06067290 */ /* 0x000fe2000fffe1ff */
[-C--:B0-----:R-:W-:Y:S02]  /*0420*/  IMAD R12, R10, R31.reuse, R31 ;  /* 0x0000001f0a0c7224 */ /* 0x081fe400078e021f */
[-CC-:B------:R-:W-:Y:S02]  /*0430*/  IMAD R13, R13, R31.reuse, R22.reuse ;  /* 0x0000001f0d0d7224 */ /* 0x180fe400078e0216 */
[-CC-:B------:R-:W-:Y:S01]  /*0440*/  IMAD R15, R15, R31.reuse, R22.reuse ;  /* 0x0000001f0f0f7224 */ /* 0x180fe200078e0216 */
[----:B------:R-:W-:Y:S01]  /*0450*/  IADD3 R12, PT, PT, R22, R12, RZ ;  /* 0x0000000c160c7210 */ /* 0x000fe20007ffe0ff */
[-CC-:B------:R-:W-:Y:S01]  /*0460*/  IMAD R16, R14, R31.reuse, R22.reuse ;  /* 0x0000001f0e107224 */ /* 0x180fe200078e0216 */
[----:B------:R-:W-:Y:S01]  /*0470*/  MOV R32, UR6 ;  /* 0x0000000600207c02 */ /* 0x000fe20008000f00 */
[-CC-:B------:R-:W-:Y:S02]  /*0480*/  IMAD R17, R17, R31.reuse, R22.reuse ;  /* 0x0000001f11117224 */ /* 0x180fe400078e0216 */
[----:B------:R-:W-:-:S02]  /*0490*/  IMAD R20, R20, R31, R22 ;  /* 0x0000001f14147224 */ /* 0x000fc400078e0216 */
[-CC-:B------:R-:W-:Y:S02]  /*04a0*/  IMAD R21, R21, R31.reuse, R22.reuse ;  /* 0x0000001f15157224 */ /* 0x180fe400078e0216 */
[----:B------:R-:W-:Y:S02]  /*04b0*/  IMAD R31, R11, R31, R22 ;  /* 0x0000001f0b1f7224 */ /* 0x000fe400078e0216 */
[-CC-:B------:R-:W-:Y:S02]  /*04c0*/  IMAD R14, R13, R6.reuse, R7.reuse ;  /* 0x000000060d0e7224 */ /* 0x180fe400078e0207 */
[-CC-:B------:R-:W-:Y:S02]  /*04d0*/  IMAD R13, R15, R6.reuse, R7.reuse ;  /* 0x000000060f0d7224 */ /* 0x180fe400078e0207 */
[----:B------:R-:W-:Y:S02]  /*04e0*/  IMAD R15, R17, R6, R7 ;  /* 0x00000006110f7224 */ /* 0x000fe400078e0207 */
[----:B--2---:R-:W-:-:S02]  /*04f0*/  IMAD R11, R0, UR7, RZ ;  /* 0x00000007000b7c24 */ /* 0x004fc4000f8e02ff */
[-CC-:B------:R-:W-:Y:S02]  /*0500*/  IMAD R12, R12, R6.reuse, R7.reuse ;  /* 0x000000060c0c7224 */ /* 0x180fe400078e0207 */
[-CC-:B------:R-:W-:Y:S02]  /*0510*/  IMAD R16, R16, R6.reuse, R7.reuse ;  /* 0x0000000610107224 */ /* 0x180fe400078e0207 */
[-CC-:B------:R-:W-:Y:S02]  /*0520*/  IMAD R17, R20, R6.reuse, R7.reuse ;  /* 0x0000000614117224 */ /* 0x180fe400078e0207 */
[-CC-:B------:R-:W-:Y:S02]  /*0530*/  IMAD R30, R21, R6.reuse, R7.reuse ;  /* 0x00000006151e7224 */ /* 0x180fe400078e0207 */
[----:B------:R-:W-:-:S07]  /*0540*/  IMAD R31, R31, R6, R7 ;  /* 0x000000061f1f7224 */ /* 0x000fce00078e0207 */
.L_x_108:
[----:B0-----:R-:W0:Y:S01]  /*0550*/  LDC.64 R20, c[0x0][0x398] ;  /* 0x0000e600ff147b82 */ /* 0x001e220000000a00 */
[----:B------:R-:W-:Y:S02]  /*0560*/  MOV R24, UR4 ;  /* 0x0000000400187c02 */ /* 0x000fe40008000f00 */
[----:B------:R-:W-:-:S03]  /*0570*/  MOV R25, UR5 ;  /* 0x0000000500197c02 */ /* 0x000fc60008000f00 */
[----:B------:R-:W-:-:S05]  /*0580*/  IMAD.WIDE R24, R11, 0x4, R24 ;  /* 0x000000040b187825 */ /* 0x000fca00078e0218 */
[----:B------:R-:W2:Y:S04]  /*0590*/  LDG.E R27, desc[UR8][R24.64+-0x10] ;  /* 0xfffff008181b7981 */ /* 0x000ea8000c1e1900 */
[----:B------:R-:W3:Y:S01]  /*05a0*/  LDG.E R29, desc[UR8][R24.64+-0x8] ;  /* 0xfffff808181d7981 */ /* 0x000ee2000c1e1900 */
[----:B0-----:R-:W-:-:S06]  /*05b0*/  IMAD.WIDE R22, R12, 0x4, R20 ;  /* 0x000000040c167825 */ /* 0x001fcc00078e0214 */
[----:B------:R-:W2:Y:S01]  /*05c0*/  LDG.E R23, desc[UR8][R22.64] ;  /* 0x0000000816177981 */ /* 0x000ea2000c1e1900 */
[----:B------:R-:W-:-:S04]  /*05d0*/  IMAD.WIDE R34, R31, 0x4, R20 ;  /* 0x000000041f227825 */ /* 0x000fc800078e0214 */
[C---:B--2---:R-:W-:Y:S02]  /*05e0*/  FFMA R33, R8.reuse, R23, R27 ;  /* 0x0000001708217223 */ /* 0x044fe4000000001b */
[----:B------:R-:W2:Y:S04]  /*05f0*/  LDG.E R27, desc[UR8][R24.64+-0xc] ;  /* 0xfffff408181b7981 */ /* 0x000ea8000c1e1900 */
[----:B------:R-:W-:Y:S04]  /*0600*/  STG.E desc[UR8][R24.64+-0x10], R33 ;  /* 0xfffff02118007986 */ /* 0x000fe8000c101908 */
[----:B------:R-:W2:Y:S04]  /*0610*/  LDG.E R35, desc[UR8][R34.64] ;  /* 0x0000000822237981 */ /* 0x000ea8000c1e1900 */
[----:B------:R-:W4:Y:S04]  /*0620*/  LDG.E R23, desc[UR8][R24.64+-0x4] ;  /* 0xfffffc0818177981 */ /* 0x000f28000c1e1900 */
[----:B------:R-:W5:Y:S01]  /*0630*/  LDG.E R34, desc[UR8][R24.64+0x8] ;  /* 0x0000080818227981 */ /* 0x000f62000c1e1900 */
[----:B--2---:R-:W-:Y:S01]  /*0640*/  FFMA R37, R8, R35, R27 ;  /* 0x0000002308257223 */ /* 0x004fe2000000001b */
[----:B------:R-:W-:-:S02]  /*0650*/  IMAD.WIDE R26, R30, 0x4, R20 ;  /* 0x000000041e1a7825 */ /* 0x000fc400078e0214 */
[----:B------:R-:W2:Y:S04]  /*0660*/  LDG.E R35, desc[UR8][R24.64] ;  /* 0x0000000818237981 */ /* 0x000ea8000c1e1900 */
[----:B------:R0:W-:Y:S04]  /*0670*/  STG.E desc[UR8][R24.64+-0xc], R37 ;  /* 0xfffff42518007986 */ /* 0x0001e8000c101908 */
[----:B------:R-:W3:Y:S04]  /*0680*/  LDG.E R27, desc[UR8][R26.64] ;  /* 0x000000081a1b7981 */ /* 0x000ee8000c1e1900 */
[----:B0-----:R-:W5:Y:S01]  /*0690*/  LDG.E R37, desc[UR8][R24.64+0x4] ;  /* 0x0000040818257981 */ /* 0x001f62000c1e1900 */
[----:B---3--:R-:W-:Y:S01]  /*06a0*/  FFMA R36, R8, R27, R29 ;  /* 0x0000001b08247223 */ /* 0x008fe2000000001d */
[----:B------:R-:W-:-:S04]  /*06b0*/  IMAD.WIDE R28, R17, 0x4, R20 ;  /* 0x00000004111c7825 */ /* 0x000fc800078e0214 */
[----:B------:R-:W-:Y:S04]  /*06c0*/  STG.E desc[UR8][R24.64+-0x8], R36 ;  /* 0xfffff82418007986 */ /* 0x000fe8000c101908 */
[----:B------:R-:W4:Y:S02]  /*06d0*/  LDG.E R29, desc[UR8][R28.64] ;  /* 0x000000081c1d7981 */ /* 0x000f24000c1e1900 */
[----:B----4-:R-:W-:Y:S01]  /*06e0*/  FFMA R33, R8, R29, R23 ;  /* 0x0000001d08217223 */ /* 0x010fe20000000017 */
[----:B------:R-:W-:-:S04]  /*06f0*/  IMAD.WIDE R22, R15, 0x4, R20 ;  /* 0x000000040f167825 */ /* 0x000fc800078e0214 */
[----:B------:R0:W-:Y:S04]  /*0700*/  STG.E desc[UR8][R24.64+-0x4], R33 ;  /* 0xfffffc2118007986 */ /* 0x0001e8000c101908 */
[----:B------:R-:W2:Y:S01]  /*0710*/  LDG.E R23, desc[UR8][R22.64] ;  /* 0x0000000816177981 */ /* 0x000ea2000c1e1900 */
[----:B------:R-:W-:-:S04]  /*0720*/  IMAD.WIDE R26, R13, 0x4, R20 ;  /* 0x000000040d1a7825 */ /* 0x000fc800078e0214 */
[----:B------:R-:W-:Y:S01]  /*0730*/  IMAD.WIDE R28, R16, 0x4, R20 ;  /* 0x00000004101c7825 */ /* 0x000fe200078e0214 */
[----:B0-----:R-:W3:Y:S03]  /*0740*/  LDG.E R33, desc[UR8][R24.64+0xc] ;  /* 0x00000c0818217981 */ /* 0x001ee6000c1e1900 */
[----:B--2---:R-:W-:-:S05]  /*0750*/  FFMA R35, R8, R23, R35 ;  /* 0x0000001708237223 */ /* 0x004fca0000000023 */
[----:B------:R0:W-:Y:S04]  /*0760*/  STG.E desc[UR8][R24.64], R35 ;  /* 0x0000002318007986 */ /* 0x0001e8000c101908 */
[----:B------:R-:W5:Y:S02]  /*0770*/  LDG.E R27, desc[UR8][R26.64] ;  /* 0x000000081a1b7981 */ /* 0x000f64000c1e1900 */
[----:B-----5:R-:W-:-:S05]  /*0780*/  FFMA R37, R8, R27, R37 ;  /* 0x0000001b08257223 */ /* 0x020fca0000000025 */
[----:B------:R0:W-:Y:S04]  /*0790*/  STG.E desc[UR8][R24.64+0x4], R37 ;  /* 0x0000042518007986 */ /* 0x0001e8000c101908 */
[----:B------:R-:W2:Y:S01]  /*07a0*/  LDG.E R29, desc[UR8][R28.64] ;  /* 0x000000081c1d7981 */ /* 0x000ea2000c1e1900 */
[----:B------:R-:W-:-:S04]  /*07b0*/  IMAD.WIDE R20, R14, 0x4, R20 ;  /* 0x000000040e147825 */ /* 0x000fc800078e0214 */
[----:B--2---:R-:W-:-:S05]  /*07c0*/  FFMA R23, R8, R29, R34 ;  /* 0x0000001d08177223 */ /* 0x004fca0000000022 */
[----:B------:R0:W-:Y:S04]  /*07d0*/  STG.E desc[UR8][R24.64+0x8], R23 ;  /* 0x0000081718007986 */ /* 0x0001e8000c101908 */
[----:B------:R-:W3:Y:S01]  /*07e0*/  LDG.E R21, desc[UR8][R20.64] ;  /* 0x0000000814157981 */ /* 0x000ee2000c1e1900 */
[----:B------:R-:W-:-:S04]  /*07f0*/  IADD3 R32, PT, PT, R32, 0x8, RZ ;  /* 0x0000000820207810 */ /* 0x000fc80007ffe0ff */
[----:B------:R-:W-:Y:S02]  /*0800*/  ISETP.NE.AND P1, PT, R32, RZ, PT ;  /* 0x000000ff2000720c */ /* 0x000fe40003f25270 */
[C---:B------:R-:W-:Y:S02]  /*0810*/  LEA R12, R3.reuse, R12, 0x5 ;  /* 0x0000000c030c7211 */ /* 0x040fe400078e28ff */
[C---:B------:R-:W-:Y:S02]  /*0820*/  LEA R14, R3.reuse, R14, 0x5 ;  /* 0x0000000e030e7211 */ /* 0x040fe400078e28ff */
[C---:B------:R-:W-:Y:S02]  /*0830*/  LEA R16, R3.reuse, R16, 0x5 ;  /* 0x0000001003107211 */ /* 0x040fe400078e28ff */
[C---:B------:R-:W-:Y:S02]  /*0840*/  LEA R13, R3.reuse, R13, 0x5 ;  /* 0x0000000d030d7211 */ /* 0x040fe400078e28ff */
[----:B------:R-:W-:-:S02]  /*0850*/  LEA R15, R3, R15, 0x5 ;  /* 0x0000000f030f7211 */ /* 0x000fc400078e28ff */
[C---:B------:R-:W-:Y:S02]  /*0860*/  LEA R17, R3.reuse, R17, 0x5 ;  /* 0x0000001103117211 */ /* 0x040fe400078e28ff */
[C---:B------:R-:W-:Y:S02]  /*0870*/  LEA R30, R3.reuse, R30, 0x5 ;  /* 0x0000001e031e7211 */ /* 0x040fe400078e28ff */
[----:B------:R-:W-:Y:S02]  /*0880*/  LEA R31, R3, R31, 0x5 ;  /* 0x0000001f031f7211 */ /* 0x000fe400078e28ff */
[----:B------:R-:W-:Y:S01]  /*0890*/  IADD3 R11, PT, PT, R11, 0x8, RZ ;  /* 0x000000080b0b7810 */ /* 0x000fe20007ffe0ff */
[----:B---3--:R-:W-:-:S05]  /*08a0*/  FFMA R33, R8, R21, R33 ;  /* 0x0000001508217223 */ /* 0x008fca0000000021 */
[----:B------:R0:W-:Y:S01]  /*08b0*/  STG.E desc[UR8][R24.64+0xc], R33 ;  /* 0x00000c2118007986 */ /* 0x0001e2000c101908 */
[----:B------:R-:W-:Y:S05]  /*08c0*/  @P1 BRA `(.L_x_108) ;  /* 0xfffffffc00201947 */ /* 0x000fea000383ffff */
[----:B------:R-:W1:Y:S02]  /*08d0*/  LDCU UR6, c[0x0][0x3a8] ;  /* 0x00007500ff0677ac */ /* 0x000e640008000800 */
[----:B-1----:R-:W-:-:S06]  /*08e0*/  ULOP3.LUT UR6, UR6, 0x7ffffff8, URZ, 0xc0, !UPT ;  /* 0x7ffffff806067892 */ /* 0x002fcc000f8ec0ff */
[----:B------:R-:W-:-:S07]  /*08f0*/  MOV R16, UR6 ;  /* 0x0000000600107c02 */ /* 0x000fce0008000f00 */
.L_x_107:
[----:B------:R-:W1:Y:S02]  /*0900*/  LDC R17, c[0x0][0x3a8] ;  /* 0x0000ea00ff117b82 */ /* 0x000e640000000800 */
[----:B-1----:R-:W-:-:S04]  /*0910*/  LOP3.LUT R11, R17, 0x7, RZ, 0xc0, !PT ;  /* 0x00000007110b7812 */ /* 0x002fc800078ec0ff */
[----:B------:R-:W-:-:S13]  /*0920*/  ISETP.NE.AND P1, PT, R11, RZ, PT ;  /* 0x000000ff0b00720c */ /* 0x000fda0003f25270 */
[----:B------:R-:W-:Y:S05]  /*0930*/  @!P1 BRA `(.L_x_109) ;  /* 0x0000000400349947 */ /* 0x000fea0003800000 */
[----:B------:R-:W1:Y:S01]  /*0940*/  LDCU UR6, c[0x0][0x3a8] ;  /* 0x00007500ff0677ac */ /* 0x000e620008000800 */
[----:B------:R-:W-:Y:S02]  /*0950*/  IADD3 R11, PT, PT, R11, -0x1, RZ ;  /* 0xffffffff0b0b7810 */ /* 0x000fe40007ffe0ff */
[----:B------:R-:W-:Y:S02]  /*0960*/  LOP3.LUT R17, R17, 0x3, RZ, 0xc0, !PT ;  /* 0x0000000311117812 */ /* 0x000fe400078ec0ff */
[----:B------:R-:W-:Y:S02]  /*0970*/  ISETP.GE.U32.AND P1, PT, R11, 0x3, PT ;  /* 0x000000030b00780c */ /* 0x000fe40003f26070 */
[----:B------:R-:W-:Y:S01]  /*0980*/  ISETP.NE.AND P2, PT, R17, RZ, PT ;  /* 0x000000ff1100720c */ /* 0x000fe20003f45270 */
[----:B-1----:R-:W-:-:S10]  /*0990*/  IMAD R11, R0, UR6, RZ ;  /* 0x00000006000b7c24 */ /* 0x002fd4000f8e02ff */
[----:B------:R-:W-:Y:S05]  /*09a0*/  @!P1 BRA `(.L_x_110) ;  /* 0x0000000000889947 */ /* 0x000fea0003800000 */
[----:B------:R-:W1:Y:S01]  /*09b0*/  LDC.64 R12, c[0x0][0x398] ;  /* 0x0000e600ff0c7b82 */ /* 0x000e620000000a00 */
[----:B0-----:R-:W-:Y:S02]  /*09c0*/  SHF.L.U32 R25, R2, 0x2, RZ ;  /* 0x0000000202197819 */ /* 0x001fe400000006ff */
[----:B------:R-:W-:-:S03]  /*09d0*/  IADD3 R23, PT, PT, R11, R16, RZ ;  /* 0x000000100b177210 */ /* 0x000fc60007ffe0ff */
[----:B------:R-:W-:Y:S02]  /*09e0*/  IMAD R22, R16, R25, R10 ;  /* 0x0000001910167224 */ /* 0x000fe400078e020a */
[----:B------:R-:W0:Y:S02]  /*09f0*/  LDC.64 R14, c[0x0][0x380] ;  /* 0x0000e000ff0e7b82 */ /* 0x000e240000000a00 */
[----:B------:R-:W-:-:S04]  /*0a00*/  IMAD R21, R22, R2, R9 ;  /* 0x0000000216157224 */ /* 0x000fc800078e0209 */
[----:B-1----:R-:W-:-:S06]  /*0a10*/  IMAD.WIDE R20, R21, 0x4, R12 ;  /* 0x0000000415147825 */ /* 0x002fcc00078e020c */
[----:B------:R-:W2:Y:S01]  /*0a20*/  LDG.E R21, desc[UR8][R20.64] ;  /* 0x0000000814157981 */ /* 0x000ea2000c1e1900 */
[----:B0-----:R-:W-:-:S05]  /*0a30*/  IMAD.WIDE R14, R23, 0x4, R14 ;  /* 0x00000004170e7825 */ /* 0x001fca00078e020e */
[----:B------:R-:W2:Y:S01]  /*0a40*/  LDG.E R23, desc[UR8][R14.64] ;  /* 0x000000080e177981 */ /* 0x000ea2000c1e1900 */
[----:B------:R-:W-:-:S05]  /*0a50*/  IADD3 R24, PT, PT, R25, R22, RZ ;  /* 0x0000001619187210 */ /* 0x000fca0007ffe0ff */
[----:B------:R-:W-:Y:S02]  /*0a60*/  IMAD R29, R24, R2, R9 ;  /* 0x00000002181d7224 */ /* 0x000fe400078e0209 */
[----:B--2---:R-:W-:Y:S02]  /*0a70*/  FFMA R27, R8, R21, R23 ;  /* 0x00000015081b7223 */ /* 0x004fe40000000017 */
[----:B------:R-:W-:Y:S02]  /*0a80*/  IMAD.WIDE R22, R29, 0x4, R12 ;  /* 0x000000041d167825 */ /* 0x000fe400078e020c */
[----:B------:R-:W2:Y:S04]  /*0a90*/  LDG.E R29, desc[UR8][R14.64+0x4] ;  /* 0x000004080e1d7981 */ /* 0x000ea8000c1e1900 */
[----:B------:R1:W-:Y:S04]  /*0aa0*/  STG.E desc[UR8][R14.64], R27 ;  /* 0x0000001b0e007986 */ /* 0x0003e8000c101908 */
[----:B------:R-:W2:Y:S01]  /*0ab0*/  LDG.E R23, desc[UR8][R22.64] ;  /* 0x0000000816177981 */ /* 0x000ea2000c1e1900 */
[----:B------:R-:W-:-:S05]  /*0ac0*/  IADD3 R24, PT, PT, R25, R24, RZ ;  /* 0x0000001819187210 */ /* 0x000fca0007ffe0ff */
[----:B------:R-:W-:-:S04]  /*0ad0*/  IMAD R31, R24, R2, R9 ;  /* 0x00000002181f7224 */ /* 0x000fc800078e0209 */
[----:B------:R-:W-:Y:S02]  /*0ae0*/  IMAD.WIDE R20, R31, 0x4, R12 ;  /* 0x000000041f147825 */ /* 0x000fe400078e020c */
[----:B------:R-:W3:Y:S02]  /*0af0*/  LDG.E R31, desc[UR8][R14.64+0x8] ;  /* 0x000008080e1f7981 */ /* 0x000ee4000c1e1900 */
[----:B--2---:R-:W-:Y:S01]  /*0b00*/  FFMA R29, R8, R23, R29 ;  /* 0x00000017081d7223 */ /* 0x004fe2000000001d */
[----:B------:R-:W-:Y:S01]  /*0b10*/  IADD3 R24, PT, PT, R25, R24, RZ ;  /* 0x0000001819187210 */ /* 0x000fe20007ffe0ff */
[----:B------:R-:W2:Y:S04]  /*0b20*/  LDG.E R23, desc[UR8][R14.64+0xc] ;  /* 0x00000c080e177981 */ /* 0x000ea8000c1e1900 */
[----:B------:R1:W-:Y:S04]  /*0b30*/  STG.E desc[UR8][R14.64+0x4], R29 ;  /* 0x0000041d0e007986 */ /* 0x0003e8000c101908 */
[----:B------:R-:W3:Y:S01]  /*0b40*/  LDG.E R21, desc[UR8][R20.64] ;  /* 0x0000000814157981 */ /* 0x000ee2000c1e1900 */
[----:B------:R-:W-:-:S04]  /*0b50*/  IMAD R25, R24, R2, R9 ;  /* 0x0000000218197224 */ /* 0x000fc800078e0209 */
[----:B------:R-:W-:-:S04]  /*0b60*/  IMAD.WIDE R12, R25, 0x4, R12 ;  /* 0x00000004190c7825 */ /* 0x000fc800078e020c */
[----:B---3--:R-:W-:-:S05]  /*0b70*/  FFMA R31, R8, R21, R31 ;  /* 0x00000015081f7223 */ /* 0x008fca000000001f */
[----:B------:R1:W-:Y:S04]  /*0b80*/  STG.E desc[UR8][R14.64+0x8], R31 ;  /* 0x0000081f0e007986 */ /* 0x0003e8000c101908 */
[----:B------:R-:W2:Y:S01]  /*0b90*/  LDG.E R13, desc[UR8][R12.64] ;  /* 0x000000080c0d7981 */ /* 0x000ea2000c1e1900 */
[----:B------:R-:W-:Y:S01]  /*0ba0*/  IADD3 R16, PT, PT, R16, 0x4, RZ ;  /* 0x0000000410107810 */ /* 0x000fe20007ffe0ff */
[----:B--2---:R-:W-:-:S05]  /*0bb0*/  FFMA R23, R8, R13, R23 ;  /* 0x0000000d08177223 */ /* 0x004fca0000000017 */
[----:B------:R1:W-:Y:S02]  /*0bc0*/  STG.E desc[UR8][R14.64+0xc], R23 ;  /* 0x00000c170e007986 */ /* 0x0003e4000c101908 */
.L_x_110:
[----:B------:R-:W-:Y:S05]  /*0bd0*/  @!P2 BRA `(.L_x_109) ;  /* 0x00000000008ca947 */ /* 0x000fea0003800000 */
[----:B------:R-:W-:-:S13]  /*0be0*/  ISETP.NE.AND P1, PT, R17, 0x1, PT ;  /* 0x000000011100780c */ /* 0x000fda0003f25270 */
[----:B-1----:R-:W1:Y:S01]  /*0bf0*/  @P1 LDC.64 R14, c[0x0][0x398] ;  /* 0x0000e600ff0e1b82 */ /* 0x002e620000000a00 */
[----:B------:R-:W-:Y:S02]  /*0c00*/  @P1 SHF.L.U32 R21, R2, 0x2, RZ ;  /* 0x0000000202151819 */ /* 0x000fe400000006ff */
[----:B------:R-:W-:-:S03]  /*0c10*/  @P1 IADD3 R17, PT, PT, R11, R16, RZ ;  /* 0x000000100b111210 */ /* 0x000fc60007ffe0ff */
[----:B------:R-:W-:Y:S02]  /*0c20*/  @P1 IMAD R20, R16, R21, R10 ;  /* 0x0000001510141224 */ /* 0x000fe400078e020a */
[----:B------:R-:W2:Y:S02]  /*0c30*/  @P1 LDC.64 R12, c[0x0][0x380] ;  /* 0x0000e000ff0c1b82 */ /* 0x000ea40000000a00 */
[----:B0-----:R-:W-:-:S04]  /*0c40*/  @P1 IMAD R23, R20, R2, R9 ;  /* 0x0000000214171224 */ /* 0x001fc800078e0209 */
[----:B-1----:R-:W-:-:S06]  /*0c50*/  @P1 IMAD.WIDE R22, R23, 0x4, R14 ;  /* 0x0000000417161825 */ /* 0x002fcc00078e020e */
[----:B------:R-:W3:Y:S01]  /*0c60*/  @P1 LDG.E R23, desc[UR8][R22.64] ;  /* 0x0000000816171981 */ /* 0x000ee2000c1e1900 */
[----:B--2---:R-:W-:-:S05]  /*0c70*/  @P1 IMAD.WIDE R12, R17, 0x4, R12 ;  /* 0x00000004110c1825 */ /* 0x004fca00078e020c */
[----:B------:R-:W3:Y:S01]  /*0c80*/  @P1 LDG.E R17, desc[UR8][R12.64] ;  /* 0x000000080c111981 */ /* 0x000ee2000c1e1900 */
[----:B------:R-:W-:-:S03]  /*0c90*/  @P1 IADD3 R20, PT, PT, R21, R20, RZ ;  /* 0x0000001415141210 */ /* 0x000fc60007ffe0ff */
[----:B------:R-:W2:Y:S02]  /*0ca0*/  @P1 LDG.E R27, desc[UR8][R12.64+0x4] ;  /* 0x000004080c1b1981 */ /* 0x000ea4000c1e1900 */
[----:B------:R-:W-:-:S04]  /*0cb0*/  @P1 IMAD R25, R20, R2, R9 ;  /* 0x0000000214191224 */ /* 0x000fc800078e0209 */
[----:B------:R-:W-:Y:S02]  /*0cc0*/  @P1 IMAD.WIDE R24, R25, 0x4, R14 ;  /* 0x0000000419181825 */ /* 0x000fe400078e020e */
[----:B------:R-:W0:Y:S01]  /*0cd0*/  LDC R14, c[0x0][0x3a8] ;  /* 0x0000ea00ff0e7b82 */ /* 0x000e220000000800 */
[----:B------:R-:W-:Y:S01]  /*0ce0*/  @P1 IADD3 R16, PT, PT, R16, 0x2, RZ ;  /* 0x0000000210101810 */ /* 0x000fe20007ffe0ff */
[----:B---3--:R-:W-:-:S05]  /*0cf0*/  @P1 FFMA R17, R8, R23, R17 ;  /* 0x0000001708111223 */ /* 0x008fca0000000011 */
[----:B------:R3:W-:Y:S04]  /*0d00*/  @P1 STG.E desc[UR8][R12.64], R17 ;  /* 0x000000110c001986 */ /* 0x0007e8000c101908 */
[----:B------:R-:W2:Y:S01]  /*0d10*/  @P1 LDG.E R25, desc[UR8][R24.64] ;  /* 0x0000000818191981 */ /* 0x000ea2000c1e1900 */
[----:B0-----:R-:W-:-:S13]  /*0d20*/  LOP3.LUT P2, RZ, R14, 0x1, RZ, 0xc0, !PT ;  /* 0x000000010eff7812 */ /* 0x001fda000784c0ff */
[----:B------:R-:W0:Y:S08]  /*0d30*/  @P2 LDC.64 R20, c[0x0][0x398] ;  /* 0x0000e600ff142b82 */ /* 0x000e300000000a00 */
[----:B------:R-:W1:Y:S01]  /*0d40*/  @P2 LDC.64 R14, c[0x0][0x380] ;  /* 0x0000e000ff0e2b82 */ /* 0x000e620000000a00 */
[----:B------:R-:W-:-:S05]  /*0d50*/  @P2 IMAD R23, R16, R2, RZ ;  /* 0x0000000210172224 */ /* 0x000fca00078e02ff */
[----:B------:R-:W-:Y:S02]  /*0d60*/  @P2 LEA R23, R23, R10, 0x2 ;  /* 0x0000000a17172211 */ /* 0x000fe400078e10ff */
[----:B------:R-:W-:-:S03]  /*0d70*/  @P2 IADD3 R11, PT, PT, R11, R16, RZ ;  /* 0x000000100b0b2210 */ /* 0x000fc60007ffe0ff */
[----:B------:R-:W-:-:S04]  /*0d80*/  @P2 IMAD R23, R23, R2, R9 ;  /* 0x0000000217172224 */ /* 0x000fc800078e0209 */
[----:B0-----:R-:W-:-:S04]  /*0d90*/  @P2 IMAD.WIDE R20, R23, 0x4, R20 ;  /* 0x0000000417142825 */ /* 0x001fc800078e0214 */
[----:B-1----:R-:W-:-:S04]  /*0da0*/  @P2 IMAD.WIDE R14, R11, 0x4, R14 ;  /* 0x000000040b0e2825 */ /* 0x002fc800078e020e */
[----:B--2---:R-:W-:-:S05]  /*0db0*/  @P1 FFMA R27, R8, R25, R27 ;  /* 0x00000019081b1223 */ /* 0x004fca000000001b */
[----:B------:R3:W-:Y:S04]  /*0dc0*/  @P1 STG.E desc[UR8][R12.64+0x4], R27 ;  /* 0x0000041b0c001986 */ /* 0x0007e8000c101908 */
[----:B------:R-:W2:Y:S04]  /*0dd0*/  @P2 LDG.E R21, desc[UR8][R20.64] ;  /* 0x0000000814152981 */ /* 0x000ea8000c1e1900 */
[----:B------:R-:W2:Y:S02]  /*0de0*/  @P2 LDG.E R9, desc[UR8][R14.64] ;  /* 0x000000080e092981 */ /* 0x000ea4000c1e1900 */
[----:B--2---:R-:W-:-:S05]  /*0df0*/  @P2 FFMA R9, R8, R21, R9 ;  /* 0x0000001508092223 */ /* 0x004fca0000000009 */
[----:B------:R3:W-:Y:S02]  /*0e00*/  @P2 STG.E desc[UR8][R14.64], R9 ;  /* 0x000000090e002986 */ /* 0x0007e4000c101908 */
.L_x_109:
[----:B------:R-:W-:-:S04]  /*0e10*/  IADD3 R7, PT, PT, R7, 0x1, RZ ;  /* 0x0000000107077810 */ /* 0x000fc80007ffe0ff */
[----:B------:R-:W-:-:S13]  /*0e20*/  ISETP.NE.AND P1, PT, R7, R6, PT ;  /* 0x000000060700720c */ /* 0x000fda0003f25270 */
[----:B------:R-:W-:Y:S05]  /*0e30*/  @P1 BRA `(.L_x_111) ;  /* 0xfffffff000f01947 */ /* 0x000fea000383ffff */
[----:B------:R-:W-:Y:S05]  /*0e40*/  @P0 BRA `(.L_x_112) ;  /* 0xfffffff000c80947 */ /* 0x000fea000383ffff */
[----:B------:R-:W2:Y:S01]  /*0e50*/  LDCU UR6, c[0x0][0x360] ;  /* 0x00006c00ff0677ac */ /* 0x000ea20008000800 */
[----:B------:R-:W2:Y:S01]  /*0e60*/  LDC R5, c[0x0][0x370] ;  /* 0x0000dc00ff057b82 */ /* 0x000ea20000000800 */
[----:B------:R-:W4:Y:S01]  /*0e70*/  LDCU UR7, c[0x0][0x3ac] ;  /* 0x00007580ff0777ac */ /* 0x000f220008000800 */
[----:B--2---:R-:W-:-:S05]  /*0e80*/  IMAD R0, R5, UR6, R0 ;  /* 0x0000000605007c24 */ /* 0x004fca000f8e0200 */
[----:B----4-:R-:W-:-:S13]  /*0e90*/  ISETP.GE.AND P0, PT, R0, UR7, PT ;  /* 0x0000000700007c0c */ /* 0x010fda000bf06270 */
[----:B------:R-:W-:Y:S05]  /*0ea0*/  @!P0 BRA `(.L_x_113) ;  /* 0xfffffff000ac8947 */ /* 0x000fea000383ffff */
[----:B------:R-:W-:Y:S05]  /*0eb0*/  EXIT ;  /* 0x000000000000794d */ /* 0x000fea0003800000 */
.L_x_114:
        /* <DEDUP_REMOVED lines=12> */
.L_x_269:


//--------------------- .text.Compute_w_coeff_cu  --------------------------
	.section	.text.Compute_w_coeff_cu,"ax",@progbits
	.align	128
        .global         Compute_w_coeff_cu
        .type           Compute_w_coeff_cu,@function
        .size           Compute_w_coeff_cu,(.L_x_270 - Compute_w_coeff_cu)
        .other          Compute_w_coeff_cu,@"STO_CUDA_ENTRY STV_DEFAULT"
Compute_w_coeff_cu:
.text.Compute_w_coeff_cu:
[----:B------:R-:W-:Y:S01]  /*0000*/  LDC R1, c[0x0][0x37c] ;  /* 0x0000df00ff017b82 */ /* 0x000fe20000000800 */
[----:B------:R-:W0:Y:S07]  /*0010*/  S2R R5, SR_CTAID.X ;  /* 0x0000000000057919 */ /* 0x000e2e0000002500 */
[----:B------:R-:W1:Y:S01]  /*0020*/  LDC R2, c[0x0][0x3a0] ;  /* 0x0000e800ff027b82 */ /* 0x000e620000000800 */
[----:B------:R-:W0:Y:S01]  /*0030*/  LDCU UR6, c[0x0][0x360] ;  /* 0x00006c00ff0677ac */ /* 0x000e220008000800 */
[----:B------:R-:W0:Y:S01]  /*0040*/  S2R R0, SR_TID.X ;  /* 0x0000000000007919 */ /* 0x000e220000002100 */
[----:B------:R-:W1:Y:S01]  /*0050*/  LDCU.64 UR4, c[0x0][0x3a8] ;  /* 0x00007500ff0477ac */ /* 0x000e620008000a00 */
[----:B0-----:R-:W-:Y:S01]  /*0060*/  IMAD R5, R5, UR6, R0 ;  /* 0x0000000605057c24 */ /* 0x001fe2000f8e0200 */
[----:B-1----:R-:W-:-:S04]  /*0070*/  VIMNMX R0, PT, PT, R2, UR4, PT ;  /* 0x0000000402007c48 */ /* 0x002fc8000bfe0100 */
[----:B------:R-:W-:-:S04]  /*0080*/  ISETP.GE.AND P0, PT, R5, UR5, PT ;  /* 0x0000000505007c0c */ /* 0x000fc8000bf06270 */
[----:B------:R-:W-:-:S13]  /*0090*/  ISETP.LT.OR P0, PT, R0, 0x1, P0 ;  /* 0x000000010000780c */ /* 0x000fda0000701670 */
[----:B------:R-:W-:Y:S05]  /*00a0*/  @P0 EXIT ;  /* 0x000000000000094d */ /* 0x000fea0003800000 */
[----:B------:R-:W-:Y:S02]  /*00b0*/  ULOP3.LUT UR7, UR4, 0x7ffffff0, URZ, 0xc0, !UPT ;  /* 0x7ffffff004077892 */ /* 0x000fe4000f8ec0ff */
[----:B------:R-:W-:Y:S02]  /*00c0*/  ULOP3.LUT UR5, UR4, 0xf, URZ, 0xc0, !UPT ;  /* 0x0000000f04057892 */ /* 0x000fe4000f8ec0ff */
[----:B------:R-:W-:Y:S01]  /*00d0*/  ULOP3.LUT UR6, UR4, 0x7, URZ, 0xc0, !UPT ;  /* 0x0000000704067892 */ /* 0x000fe2000f8ec0ff */
[----:B------:R-:W0:Y:S01]  /*00e0*/  LDCU.64 UR10, c[0x0][0x358] ;  /* 0x00006b00ff0a77ac */ /* 0x000e220008000a00 */
[----:B------:R-:W-:Y:S02]  /*00f0*/  ULOP3.LUT UR4, UR4, 0x3, URZ, 0xc0, !UPT ;  /* 0x0000000304047892 */ /* 0x000fe4000f8ec0ff */
[----:B------:R-:W-:-:S12]  /*0100*/  UIADD3 UR9, UPT, UPT, -UR7, URZ, URZ ;  /* 0x000000ff07097290 */ /* 0x000fd8000fffe1ff */
.L_x_122:
[----:B-1----:R-:W1:Y:S01]  /*0110*/  LDCU UR8, c[0x0][0x3a8] ;  /* 0x00007500ff0877ac */ /* 0x002e620008000800 */
[----:B------:R-:W-:Y:S02]  /*0120*/  HFMA2 R7, -RZ, RZ, 0, 0 ;  /* 0x00000000ff077431 */ /* 0x000fe400000001ff */
[----:B-1234-:R-:W-:-:S07]  /*0130*/  IMAD R0, R5, UR8, RZ ;  /* 0x0000000805007c24 */ /* 0x01efce000f8e02ff */
.L_x_121:
[----:B01234-:R-:W-:-:S07]  /*0140*/  MOV R9, RZ ;  /* 0x000000ff00097202 */ /* 0x01ffce0000000f00 */
.L_x_120:
[----:B01----:R-:W1:Y:S01]  /*0150*/  LDC.64 R12, c[0x0][0x388] ;  /* 0x0000e200ff0c7b82 */ /* 0x003e620000000a00 */
[----:B--234-:R-:W-:Y:S01]  /*0160*/  SHF.L.U32 R15, R5, 0x1, RZ ;  /* 0x00000001050f7819 */ /* 0x01cfe200000006ff */
[----:B------:R-:W2:Y:S06]  /*0170*/  LDCU UR8, c[0x0][0x3a8] ;  /* 0x00007500ff0877ac */ /* 0x000eac0008000800 */
[----:B------:R-:W3:Y:S08]  /*0180*/  LDC.64 R2, c[0x0][0x3a0] ;  /* 0x0000e800ff027b82 */ /* 0x000ef00000000a00 */
[----:B------:R-:W4:Y:S01]  /*0190*/  LDC.64 R10, c[0x0][0x398] ;  /* 0x0000e600ff0a7b82 */ /* 0x000f220000000a00 */
[----:B-1----:R-:W-:-:S05]  /*01a0*/  IMAD.WIDE R12, R15, 0x4, R12 ;  /* 0x000000040f0c7825 */ /* 0x002fca00078e020c */
[----:B0-----:R-:W5:Y:S01]  /*01b0*/  LDG.E R4, desc[UR10][R12.64] ;  /* 0x0000000a0c047981 */ /* 0x001f62000c1e1900 */
[----:B---3--:R-:W-:-:S03]  /*01c0*/  IMAD R8, R5, R2, R7 ;  /* 0x0000000205087224 */ /* 0x008fc600078e0207 */
[----:B------:R-:W3:Y:S01]  /*01d0*/  LDG.E R6, desc[UR10][R12.64+0x4] ;  /* 0x0000040a0c067981 */ /* 0x000ee2000c1e1900 */
[----:B------:R-:W-:Y:S01]  /*01e0*/  IMAD R14, R5, R2, R9 ;  /* 0x00000002050e7224 */ /* 0x000fe200078e0209 */
[----:B------:R-:W-:-:S04]  /*01f0*/  SHF.L.U32 R15, R8, 0x1, RZ ;  /* 0x00000001080f7819 */ /* 0x000fc800000006ff */
[----:B------:R-:W-:Y:S01]  /*0200*/  SHF.L.U32 R17, R14, 0x1, RZ ;  /* 0x000000010e117819 */ /* 0x000fe200000006ff */
[----:B----4-:R-:W-:-:S04]  /*0210*/  IMAD.WIDE R14, R15, 0x4, R10 ;  /* 0x000000040f0e7825 */ /* 0x010fc800078e020a */
[----:B------:R-:W-:Y:S02]  /*0220*/  IMAD.WIDE R16, R17, 0x4, R10 ;  /* 0x0000000411107825 */ /* 0x000fe400078e020a */
[----:B------:R-:W4:Y:S04]  /*0230*/  LDG.E R14, desc[UR10][R14.64] ;  /* 0x0000000a0e0e7981 */ /* 0x000f28000c1e1900 */
[----:B------:R-:W4:Y:S01]  /*0240*/  LDG.E R17, desc[UR10][R16.64+0x4] ;  /* 0x0000040a10117981 */ /* 0x000f22000c1e1900 */
[----:B--2---:R-:W-:Y:S01]  /*0250*/  UISETP.GE.U32.AND UP0, UPT, UR8, 0x10, UPT ;  /* 0x000000100800788c */ /* 0x004fe2000bf06070 */
[----:B------:R-:W-:Y:S01]  /*0260*/  MOV R11, RZ ;  /* 0x000000ff000b7202 */ /* 0x000fe20000000f00 */
[----:B-----5:R-:W-:-:S04]  /*0270*/  IMAD R4, R4, R2, R7 ;  /* 0x0000000204047224 */ /* 0x020fc800078e0207 */
[----:B---3--:R-:W-:-:S04]  /*0280*/  IMAD R3, R4, R3, R6 ;  /* 0x0000000304037224 */ /* 0x008fc800078e0206 */
[----:B------:R-:W-:Y:S01]  /*0290*/  IMAD R4, R3, R2, R9 ;  /* 0x0000000203047224 */ /* 0x000fe200078e0209 */
[----:B------:R-:W-:-:S03]  /*02a0*/  IADD3 R9, PT, PT, R9, 0x1, RZ ;  /* 0x0000000109097810 */ /* 0x000fc60007ffe0ff */
[----:B------:R-:W-:Y:S01]  /*02b0*/  IMAD R4, R4, UR8, RZ ;  /* 0x0000000804047c24 */ /* 0x000fe2000f8e02ff */
[----:B------:R-:W-:Y:S01]  /*02c0*/  ISETP.NE.AND P1, PT, R9, R2, PT ;  /* 0x000000020900720c */ /* 0x000fe20003f25270 */
[----:B----4-:R-:W-:Y:S01]  /*02d0*/  FMUL R3, R14, R17 ;  /* 0x000000110e037220 */ /* 0x010fe20000400000 */
[----:B------:R-:W-:Y:S11]  /*02e0*/  BRA.U !UP0, `(.L_x_115) ;  /* 0x0000000108f47547 */ /* 0x000ff6000b800000 */
[----:B------:R-:W-:Y:S02]  /*02f0*/  MOV R8, R0 ;  /* 0x0000000000087202 */ /* 0x000fe40000000f00 */
[----:B------:R-:W-:Y:S02]  /*0300*/  MOV R6, R4 ;  /* 0x0000000400067202 */ /* 0x000fe40000000f00 */
[----:B------:R-:W-:-:S07]  /*0310*/  MOV R14, UR9 ;  /* 0x00000009000e7c02 */ /* 0x000fce0008000f00 */
.L_x_116:
[----:B0-----:R-:W0:Y:S08]  /*0320*/  LDC.64 R10, c[0x0][0x390] ;  /* 0x0000e400ff0a7b82 */ /* 0x001e300000000a00 */
[----:B------:R-:W1:Y:S01]  /*0330*/  LDC.64 R12, c[0x0][0x380] ;  /* 0x0000e000ff0c7b82 */ /* 0x000e620000000a00 */
[----:B0-----:R-:W-:-:S05]  /*0340*/  IMAD.WIDE R10, R8, 0x4, R10 ;  /* 0x00000004080a7825 */ /* 0x001fca00078e020a */
[----:B------:R-:W2:Y:S01]  /*0350*/  LDG.E R16, desc[UR10][R10.64] ;  /* 0x0000000a0a107981 */ /* 0x000ea2000c1e1900 */
[----:B-1----:R-:W-:-:S04]  /*0360*/  IMAD.WIDE R12, R6, 0x4, R12 ;  /* 0x00000004060c7825 */ /* 0x002fc800078e020c */
[----:B--2---:R-:W-:-:S05]  /*0370*/  FMUL R15, R3, R16 ;  /* 0x00000010030f7220 */ /* 0x004fca0000400000 */
[----:B------:R0:W-:Y:S04]  /*0380*/  REDG.E.ADD.F32.FTZ.RN.STRONG.GPU desc[UR10][R12.64], R15 ;  /* 0x0000000f0c0079a6 */ /* 0x0001e8000c12f30a */
[----:B------:R-:W2:Y:S02]  /*0390*/  LDG.E R16, desc[UR10][R10.64+0x4] ;  /* 0x0000040a0a107981 */ /* 0x000ea4000c1e1900 */
[----:B--2---:R-:W-:-:S05]  /*03a0*/  FMUL R17, R3, R16 ;  /* 0x0000001003117220 */ /* 0x004fca0000400000 */
[----:B------:R1:W-:Y:S04]  /*03b0*/  REDG.E.ADD.F32.FTZ.RN.STRONG.GPU desc[UR10][R12.64+0x4], R17 ;  /* 0x000004110c0079a6 */ /* 0x0003e8000c12f30a */
[----:B------:R-:W2:Y:S02]  /*03c0*/  LDG.E R16, desc[UR10][R10.64+0x8] ;  /* 0x0000080a0a107981 */ /* 0x000ea4000c1e1900 */
[----:B--2---:R-:W-:-:S05]  /*03d0*/  FMUL R19, R3, R16 ;  /* 0x0000001003137220 */ /* 0x004fca0000400000 */
[----:B------:R2:W-:Y:S04]  /*03e0*/  REDG.E.ADD.F32.FTZ.RN.STRONG.GPU desc[UR10][R12.64+0x8], R19 ;  /* 0x000008130c0079a6 */ /* 0x0005e8000c12f30a */
[----:B------:R-:W3:Y:S02]  /*03f0*/  LDG.E R16, desc[UR10][R10.64+0xc] ;  /* 0x00000c0a0a107981 */ /* 0x000ee4000c1e1900 */
[----:B---3--:R-:W-:-:S05]  /*0400*/  FMUL R21, R3, R16 ;  /* 0x0000001003157220 */ /* 0x008fca0000400000 */
[----:B------:R3:W-:Y:S04]  /*0410*/  REDG.E.ADD.F32.FTZ.RN.STRONG.GPU desc[UR10][R12.64+0xc], R21 ;  /* 0x00000c150c0079a6 */ /* 0x0007e8000c12f30a */
[----:B------:R-:W0:Y:S02]  /*0420*/  LDG.E R16, desc[UR10][R10.64+0x10] ;  /* 0x0000100a0a107981 */ /* 0x000e24000c1e1900 */
[----:B0-----:R-:W-:-:S05]  /*0430*/  FMUL R15, R3, R16 ;  /* 0x00000010030f7220 */ /* 0x001fca0000400000 */
[----:B------:R0:W-:Y:S04]  /*0440*/  REDG.E.ADD.F32.FTZ.RN.STRONG.GPU desc[UR10][R12.64+0x10], R15 ;  /* 0x0000100f0c0079a6 */ /* 0x0001e8000c12f30a */
[----:B------:R-:W1:Y:S02]  /*0450*/  LDG.E R16, desc[UR10][R10.64+0x14] ;  /* 0x0000140a0a107981 */ /* 0x000e64000c1e1900 */
[----:B-1----:R-:W-:-:S05]  /*0460*/  FMUL R17, R3, R16 ;  /* 0x0000001003117220 */ /* 0x002fca0000400000 */
        /* <DEDUP_REMOVED lines=25> */
[----:B------:R-:W2:Y:S01]  /*0600*/  LDG.E R16, desc[UR10][R10.64+0x38] ;  /* 0x0000380a0a107981 */ /* 0x000ea2000c1e1900 */
[----:B------:R-:W-:Y:S01]  /*0610*/  IADD3 R14, PT, PT, R14, 0x10, RZ ;  /* 0x000000100e0e7810 */ /* 0x000fe20007ffe0ff */
[----:B--2---:R-:W-:-:S05]  /*0620*/  FMUL R19, R3, R16 ;  /* 0x0000001003137220 */ /* 0x004fca0000400000 */
[----:B------:R0:W-:Y:S04]  /*0630*/  REDG.E.ADD.F32.FTZ.RN.STRONG.GPU desc[UR10][R12.64+0x38], R19 ;  /* 0x000038130c0079a6 */ /* 0x0001e8000c12f30a */
[----:B------:R-:W3:Y:S01]  /*0640*/  LDG.E R16, desc[UR10][R10.64+0x3c] ;  /* 0x00003c0a0a107981 */ /* 0x000ee2000c1e1900 */
[----:B------:R-:W-:Y:S02]  /*0650*/  ISETP.NE.AND P0, PT, R14, RZ, PT ;  /* 0x000000ff0e00720c */ /* 0x000fe40003f05270 */
[----:B------:R-:W-:Y:S02]  /*0660*/  IADD3 R6, PT, PT, R6, 0x10, RZ ;  /* 0x0000001006067810 */ /* 0x000fe40007ffe0ff */
[----:B------:R-:W-:Y:S01]  /*0670*/  IADD3 R8, PT, PT, R8, 0x10, RZ ;  /* 0x0000001008087810 */ /* 0x000fe20007ffe0ff */
[----:B---3--:R-:W-:-:S05]  /*0680*/  FMUL R21, R3, R16 ;  /* 0x0000001003157220 */ /* 0x008fca0000400000 */
[----:B------:R0:W-:Y:S03]  /*0690*/  REDG.E.ADD.F32.FTZ.RN.STRONG.GPU desc[UR10][R12.64+0x3c], R21 ;  /* 0x00003c150c0079a6 */ /* 0x0001e6000c12f30a */
[----:B------:R-:W-:Y:S05]  /*06a0*/  @P0 BRA `(.L_x_116) ;  /* 0xfffffffc001c0947 */ /* 0x000fea000383ffff */
[----:B------:R-:W-:-:S07]  /*06b0*/  MOV R11, UR7 ;  /* 0x00000007000b7c02 */ /* 0x000fce0008000f00 */
.L_x_115:
[----:B------:R-:W-:-:S09]  /*06c0*/  UISETP.NE.AND UP0, UPT, UR5, URZ, UPT ;  /* 0x000000ff0500728c */ /* 0x000fd2000bf05270 */
[----:B------:R-:W-:Y:S05]  /*06d0*/  BRA.U !UP0, `(.L_x_117) ;  /* 0x00000005083c7547 */ /* 0x000fea000b800000 */
[----:B------:R-:W-:Y:S02]  /*06e0*/  UIADD3 UR8, UPT, UPT, UR5, -0x1, URZ ;  /* 0xffffffff05087890 */ /* 0x000fe4000fffe0ff */
[----:B------:R-:W-:Y:S02]  /*06f0*/  UISETP.NE.AND UP1, UPT, UR6, URZ, UPT ;  /* 0x000000ff0600728c */ /* 0x000fe4000bf25270 */
[----:B------:R-:W-:-:S09]  /*0700*/  UISETP.GE.U32.AND UP0, UPT, UR8, 0x7, UPT ;  /* 0x000000070800788c */ /* 0x000fd2000bf06070 */
[----:B------:R-:W-:Y:S05]  /*0710*/  BRA.U !UP0, `(.L_x_118) ;  /* 0x00000001087c7547 */ /* 0x000fea000b800000 */
[----:B0-----:R-:W0:Y:S01]  /*0720*/  LDC.64 R12, c[0x0][0x390] ;  /* 0x0000e400ff0c7b82 */ /* 0x001e220000000a00 */
[----:B------:R-:W-:-:S05]  /*0730*/  IADD3 R15, PT, PT, R0, R11, RZ ;  /* 0x0000000b000f7210 */ /* 0x000fca0007ffe0ff */
[----:B0-----:R-:W-:Y:S02]  /*0740*/  IMAD.WIDE R12, R15, 0x4, R12 ;  /* 0x000000040f0c7825 */ /* 0x001fe400078e020c */
[----:B------:R-:W0:Y:S03]  /*0750*/  LDC.64 R14, c[0x0][0x380] ;  /* 0x0000e000ff0e7b82 */ /* 0x000e260000000a00 */
[----:B------:R-:W2:Y:S01]  /*0760*/  LDG.E R6, desc[UR10][R12.64] ;  /* 0x0000000a0c067981 */ /* 0x000ea2000c1e1900 */
[----:B------:R-:W-:-:S05]  /*0770*/  IADD3 R17, PT, PT, R4, R11, RZ ;  /* 0x0000000b04117210 */ /* 0x000fca0007ffe0ff */
[----:B0-----:R-:W-:-:S04]  /*0780*/  IMAD.WIDE R14, R17, 0x4, R14 ;  /* 0x00000004110e7825 */ /* 0x001fc800078e020e */
        /* <DEDUP_REMOVED lines=22> */
[----:B------:R4:W-:Y:S01]  /*08f0*/  REDG.E.ADD.F32.FTZ.RN.STRONG.GPU desc[UR10][R14.64+0x1c], R23 ;  /* 0x00001c170e0079a6 */ /* 0x0009e2000c12f30a */
[----:B------:R-:W-:-:S07]  /*0900*/  IADD3 R11, PT, PT, R11, 0x8, RZ ;  /* 0x000000080b0b7810 */ /* 0x000fce0007ffe0ff */
.L_x_118:
[----:B------:R-:W-:Y:S05]  /*0910*/  BRA.U !UP1, `(.L_x_117) ;  /* 0x0000000109ac7547 */ /* 0x000fea000b800000 */
[----:B------:R-:W-:Y:S02]  /*0920*/  UIADD3 UR8, UPT, UPT, UR6, -0x1, URZ ;  /* 0xffffffff06087890 */ /* 0x000fe4000fffe0ff */
[----:B------:R-:W-:Y:S02]  /*0930*/  UISETP.NE.AND UP1, UPT, UR4, URZ, UPT ;  /* 0x000000ff0400728c */ /* 0x000fe4000bf25270 */
[----:B------:R-:W-:-:S09]  /*0940*/  UISETP.GE.U32.AND UP0, UPT, UR8, 0x3, UPT ;  /* 0x000000030800788c */ /* 0x000fd2000bf06070 */
[----:B------:R-:W-:Y:S05]  /*0950*/  BRA.U !UP0, `(.L_x_119) ;  /* 0x00000001084c7547 */ /* 0x000fea000b800000 */
[----:B0-----:R-:W0:Y:S01]  /*0960*/  LDC.64 R12, c[0x0][0x390] ;  /* 0x0000e400ff0c7b82 */ /* 0x001e220000000a00 */
[----:B----4-:R-:W-:-:S05]  /*0970*/  IADD3 R15, PT, PT, R0, R11, RZ ;  /* 0x0000000b000f7210 */ /* 0x010fca0007ffe0ff */
        /* <DEDUP_REMOVED lines=13> */
[----:B------:R-:W2:Y:S02]  /*0a50*/  LDG.E R6, desc[UR10][R12.64+0xc] ;  /* 0x00000c0a0c067981 */ /* 0x000ea4000c1e1900 */
[----:B--2---:R-:W-:-:S05]  /*0a60*/  FMUL R23, R3, R6 ;  /* 0x0000000603177220 */ /* 0x004fca0000400000 */
[----:B------:R1:W-:Y:S01]  /*0a70*/  REDG.E.ADD.F32.FTZ.RN.STRONG.GPU desc[UR10][R14.64+0xc], R23 ;  /* 0x00000c170e0079a6 */ /* 0x0003e2000c12f30a */
[----:B------:R-:W-:-:S07]  /*0a80*/  IADD3 R11, PT, PT, R11, 0x4, RZ ;  /* 0x000000040b0b7810 */ /* 0x000fce0007ffe0ff */
.L_x_119:
[----:B------:R-:W-:Y:S05]  /*0a90*/  BRA.U !UP1, `(.L_x_117) ;  /* 0x00000001094c7547 */ /* 0x000fea000b800000 */
[----:B0-----:R-:W0:Y:S01]  /*0aa0*/  LDC.64 R12, c[0x0][0x390] ;  /* 0x0000e400ff0c7b82 */ /* 0x001e220000000a00 */
[----:B-1--4-:R-:W-:-:S05]  /*0ab0*/  IADD3 R15, PT, PT, R0, R11, RZ ;  /* 0x0000000b000f7210 */ /* 0x012fca0007ffe0ff */
[----:B0-----:R-:W-:Y:S02]  /*0ac0*/  IMAD.WIDE R12, R15, 0x4, R12 ;  /* 0x000000040f0c7825 */ /* 0x001fe400078e020c */
[----:B------:R-:W0:Y:S03]  /*0ad0*/  LDC.64 R14, c[0x0][0x380] ;  /* 0x0000e000ff0e7b82 */ /* 0x000e260000000a00 */
[----:B------:R-:W2:Y:S01]  /*0ae0*/  LDG.E R6, desc[UR10][R12.64] ;  /* 0x0000000a0c067981 */ /* 0x000ea2000c1e1900 */
[----:B------:R-:W-:-:S05]  /*0af0*/  IADD3 R11, PT, PT, R4, R11, RZ ;  /* 0x0000000b040b7210 */ /* 0x000fca0007ffe0ff */
[----:B0-----:R-:W-:-:S04]  /*0b00*/  IMAD.WIDE R10, R11, 0x4, R14 ;  /* 0x000000040b0a7825 */ /* 0x001fc800078e020e */
[----:B--2---:R-:W-:-:S05]  /*0b10*/  FMUL R15, R3, R6 ;  /* 0x00000006030f7220 */ /* 0x004fca0000400000 */
[----:B------:R2:W-:Y:S01]  /*0b20*/  REDG.E.ADD.F32.FTZ.RN.STRONG.GPU desc[UR10][R10.64], R15 ;  /* 0x0000000f0a0079a6 */ /* 0x0005e2000c12f30a */
[----:B------:R-:W-:-:S09]  /*0b30*/  UISETP.NE.AND UP0, UPT, UR4, 0x1, UPT ;  /* 0x000000010400788c */ /* 0x000fd2000bf05270 */
[----:B------:R-:W-:Y:S05]  /*0b40*/  BRA.U !UP0, `(.L_x_117) ;  /* 0x0000000108207547 */ /* 0x000fea000b800000 */
[----:B------:R-:W2:Y:S01]  /*0b50*/  LDG.E R4, desc[UR10][R12.64+0x4] ;  /* 0x0000040a0c047981 */ /* 0x000ea2000c1e1900 */
[----:B------:R-:W-:Y:S01]  /*0b60*/  UISETP.NE.AND UP0, UPT, UR4, 0x2, UPT ;  /* 0x000000020400788c */ /* 0x000fe2000bf05270 */
[----:B--2---:R-:W-:-:S05]  /*0b70*/  FMUL R15, R3, R4 ;  /* 0x00000004030f7220 */ /* 0x004fca0000400000 */
[----:B------:R3:W-:Y:S03]  /*0b80*/  REDG.E.ADD.F32.FTZ.RN.STRONG.GPU desc[UR10][R10.64+0x4], R15 ;  /* 0x0000040f0a0079a6 */ /* 0x0007e6000c12f30a */
[----:B------:R-:W-:Y:S05]  /*0b90*/  BRA.U !UP0, `(.L_x_117) ;  /* 0x00000001080c7547 */ /* 0x000fea000b800000 */
[----:B------:R-:W2:Y:S02]  /*0ba0*/  LDG.E R12, desc[UR10][R12.64+0x8] ;  /* 0x0000080a0c0c7981 */ /* 0x000ea4000c1e1900 */
[----:B--2---:R-:W-:-:S05]  /*0bb0*/  FMUL R3, R3, R12 ;  /* 0x0000000c03037220 */ /* 0x004fca0000400000 */
[----:B------:R0:W-:Y:S02]  /*0bc0*/  REDG.E.ADD.F32.FTZ.RN.STRONG.GPU desc[UR10][R10.64+0x8], R3 ;  /* 0x000008030a0079a6 */ /* 0x0001e4000c12f30a */
.L_x_117:
[----:B------:R-:W-:Y:S05]  /*0bd0*/  @P1 BRA `(.L_x_120) ;  /* 0xfffffff4005c1947 */ /* 0x000fea000383ffff */
[----:B------:R-:W-:-:S04]  /*0be0*/  IADD3 R7, PT, PT, R7, 0x1, RZ ;  /* 0x0000000107077810 */ /* 0x000fc80007ffe0ff */
[----:B------:R-:W-:-:S13]  /*0bf0*/  ISETP.NE.AND P0, PT, R7, R2, PT ;  /* 0x000000020700720c */ /* 0x000fda0003f05270 */
[----:B------:R-:W-:Y:S05]  /*0c00*/  @P0 BRA `(.L_x_121) ;  /* 0xfffffff4004c0947 */ /* 0x000fea000383ffff */
[----:B------:R-:W5:Y:S01]  /*0c10*/  LDCU UR8, c[0x0][0x360] ;  /* 0x00006c00ff0877ac */ /* 0x000f620008000800 */
[----:B------:R-:W5:Y:S01]  /*0c20*/  LDC R0, c[0x0][0x370] ;  /* 0x0000dc00ff007b82 */ /* 0x000f620000000800 */
[----:B------:R-:W0:Y:S01]  /*0c30*/  LDCU UR12, c[0x0][0x3ac] ;  /* 0x00007580ff0c77ac */ /* 0x000e220008000800 */
[----:B-----5:R-:W-:-:S05]  /*0c40*/  IMAD R5, R0, UR8, R5 ;  /* 0x0000000800057c24 */ /* 0x020fca000f8e0205 */
[----:B0-----:R-:W-:-:S13]  /*0c50*/  ISETP.GE.AND P0, PT, R5, UR12, PT ;  /* 0x0000000c05007c0c */ /* 0x001fda000bf06270 */
[----:B------:R-:W-:Y:S05]  /*0c60*/  @!P0 BRA `(.L_x_122) ;  /* 0xfffffff400288947 */ /* 0x000fea000383ffff */
[----:B------:R-:W-:Y:S05]  /*0c70*/  EXIT ;  /* 0x000000000000794d */ /* 0x000fea0003800000 */
.L_x_123:
        /* <DEDUP_REMOVED lines=16> */
.L_x_270:


//--------------------- .text.Denominator_cu      --------------------------
	.section	.text.Denominator_cu,"ax",@progbits
	.align	128
        .global         Denominator_cu
        .type           Denominator_cu,@function
        .size           Denominator_cu,(.L_x_271 - Denominator_cu)
        .other          Denominator_cu,@"STO_CUDA_ENTRY STV_DEFAULT"
Denominator_cu:
.text.Denominator_cu:
[----:B------:R-:W-:Y:S01]  /*0000*/  LDC R1, c[0x0][0x37c] ;  /* 0x0000df00ff017b82 */ /* 0x000fe20000000800 */
[----:B------:R-:W0:Y:S07]  /*0010*/  S2R R0, SR_CTAID.X ;  /* 0x0000000000007919 */ /* 0x000e2e0000002500 */
[----:B------:R-:W1:Y:S01]  /*0020*/  LDC R6, c[0x0][0x390] ;  /* 0x0000e400ff067b82 */ /* 0x000e620000000800 */
[----:B------:R-:W0:Y:S01]  /*0030*/  LDCU UR4, c[0x0][0x360] ;  /* 0x00006c00ff0477ac */ /* 0x000e220008000800 */
[----:B------:R-:W0:Y:S01]  /*0040*/  S2R R5, SR_TID.X ;  /* 0x0000000000057919 */ /* 0x000e220000002100 */
[----:B------:R-:W2:Y:S05]  /*0050*/  LDCU.64 UR6, c[0x0][0x358] ;  /* 0x00006b00ff0677ac */ /* 0x000eaa0008000a00 */
[----:B------:R-:W3:Y:S01]  /*0060*/  LDC.64 R2, c[0x0][0x380] ;  /* 0x0000e000ff027b82 */ /* 0x000ee20000000a00 */
[----:B-1----:R-:W-:Y:S01]  /*0070*/  ISETP.GE.AND P0, PT, R6, 0x1, PT ;  /* 0x000000010600780c */ /* 0x002fe20003f06270 */
[----:B0-----:R-:W-:-:S02]  /*0080*/  IMAD R0, R0, UR4, R5 ;  /* 0x0000000400007c24 */ /* 0x001fc4000f8e0205 */
[----:B------:R-:W-:Y:S02]  /*0090*/  HFMA2 R5, -RZ, RZ, 1.875, 0 ;  /* 0x3f800000ff057431 */ /* 0x000fe400000001ff */
[----:B---3--:R-:W-:-:S05]  /*00a0*/  IMAD.WIDE R2, R0, 0x4, R2 ;  /* 0x0000000400027825 */ /* 0x008fca00078e0202 */
[----:B--2---:R0:W-:Y:S03]  /*00b0*/  STG.E desc[UR6][R2.64], R5 ;  /* 0x0000000502007986 */ /* 0x0041e6000c101906 */
[----:B------:R-:W-:Y:S05]  /*00c0*/  @!P0 EXIT ;  /* 0x000000000000894d */ /* 0x000fea0003800000 */
[----:B0-----:R-:W0:Y:S01]  /*00d0*/  LDC.64 R4, c[0x0][0x388] ;  /* 0x0000e200ff047b82 */ /* 0x001e220000000a00 */
[C---:B------:R-:W-:Y:S02]  /*00e0*/  ISETP.GE.U32.AND P1, PT, R6.reuse, 0x8, PT ;  /* 0x000000080600780c */ /* 0x040fe40003f26070 */
[----:B------:R-:W-:Y:S02]  /*00f0*/  LOP3.LUT R12, R6, 0x7, RZ, 0xc0, !PT ;  /* 0x00000007060c7812 */ /* 0x000fe400078ec0ff */
[----:B------:R-:W-:Y:S02]  /*0100*/  MOV R9, RZ ;  /* 0x000000ff00097202 */ /* 0x000fe40000000f00 */
[----:B------:R-:W-:Y:S02]  /*0110*/  ISETP.NE.AND P0, PT, R12, RZ, PT ;  /* 0x000000ff0c00720c */ /* 0x000fe40003f05270 */
[----:B------:R-:W-:Y:S01]  /*0120*/  MOV R7, 0x3f800000 ;  /* 0x3f80000000077802 */ /* 0x000fe20000000f00 */
[----:B0-----:R-:W-:-:S04]  /*0130*/  IMAD.WIDE R4, R0, 0x4, R4 ;  /* 0x0000000400047825 */ /* 0x001fc800078e0204 */
[----:B------:R-:W-:Y:S06]  /*0140*/  @!P1 BRA `(.L_x_124) ;  /* 0x0000000400189947 */ /* 0x000fec0003800000 */
[----:B------:R-:W0:Y:S01]  /*0150*/  LDCU.64 UR4, c[0x0][0x388] ;  /* 0x00007100ff0477ac */ /* 0x000e220008000a00 */
[----:B------:R-:W-:Y:S01]  /*0160*/  LOP3.LUT R9, R6, 0x7ffffff8, RZ, 0xc0, !PT ;  /* 0x7ffffff806097812 */ /* 0x000fe200078ec0ff */
[----:B------:R-:W-:Y:S01]  /*0170*/  IMAD.MOV.U32 R7, RZ, RZ, 0x3f800000 ;  /* 0x3f800000ff077424 */ /* 0x000fe200078e00ff */
[----:B------:R-:W-:Y:S01]  /*0180*/  IADD3 R6, PT, PT, -R0, RZ, RZ ;  /* 0x000000ff00067210 */ /* 0x000fe20007ffe1ff */
[----:B0-----:R-:W-:-:S04]  /*0190*/  UIADD3 UR4, UP0, UPT, UR4, 0x10, URZ ;  /* 0x0000001004047890 */ /* 0x001fc8000ff1e0ff */
[----:B------:R-:W-:Y:S02]  /*01a0*/  UIADD3.X UR5, UPT, UPT, URZ, UR5, URZ, UP0, !UPT ;  /* 0x00000005ff057290 */ /* 0x000fe400087fe4ff */
[----:B------:R-:W-:Y:S01]  /*01b0*/  MOV R10, UR4 ;  /* 0x00000004000a7c02 */ /* 0x000fe20008000f00 */
[----:B------:R-:W-:-:S03]  /*01c0*/  UMOV UR4, URZ ;  /* 0x000000ff00047c82 */ /* 0x000fc60008000000 */
[----:B------:R-:W-:-:S07]  /*01d0*/  MOV R11, UR5 ;  /* 0x00000005000b7c02 */ /* 0x000fce0008000f00 */
.L_x_125:
[----:B------:R-:W-:-:S13]  /*01e0*/  ISETP.NE.AND P2, PT, R6, RZ, PT ;  /* 0x000000ff0600720c */ /* 0x000fda0003f45270 */
[----:B------:R-:W2:Y:S04]  /*01f0*/  @P2 LDG.E R8, desc[UR6][R4.64] ;  /* 0x0000000604082981 */ /* 0x000ea8000c1e1900 */
[----:B------:R-:W2:Y:S01]  /*0200*/  @P2 LDG.E R13, desc[UR6][R10.64+-0x10] ;  /* 0xfffff0060a0d2981 */ /* 0x000ea2000c1e1900 */
[----:B------:R-:W-:-:S06]  /*0210*/  UIADD3 UR5, UPT, UPT, UR4, 0x1, URZ ;  /* 0x0000000104057890 */ /* 0x000fcc000fffe0ff */
[----:B------:R-:W-:Y:S01]  /*0220*/  ISETP.NE.AND P1, PT, R0, UR5, PT ;  /* 0x0000000500007c0c */ /* 0x000fe2000bf25270 */
[----:B--2---:R-:W-:-:S04]  /*0230*/  @P2 FADD R8, R8, -R13 ;  /* 0x8000000d08082221 */ /* 0x004fc80000000000 */
[----:B------:R-:W-:-:S05]  /*0240*/  @P2 FMUL R7, R7, R8 ;  /* 0x0000000807072220 */ /* 0x000fca0000400000 */
[----:B------:R0:W-:Y:S04]  /*0250*/  @P2 STG.E desc[UR6][R2.64], R7 ;  /* 0x0000000702002986 */ /* 0x0001e8000c101906 */
[----:B------:R-:W2:Y:S04]  /*0260*/  @P1 LDG.E R8, desc[UR6][R4.64] ;  /* 0x0000000604081981 */ /* 0x000ea8000c1e1900 */
[----:B------:R-:W2:Y:S01]  /*0270*/  @P1 LDG.E R13, desc[UR6][R10.64+-0xc] ;  /* 0xfffff4060a0d1981 */ /* 0x000ea2000c1e1900 */
[----:B------:R-:W-:-:S06]  /*0280*/  UIADD3 UR5, UPT, UPT, UR4, 0x2, URZ ;  /* 0x0000000204057890 */ /* 0x000fcc000fffe0ff */
[----:B------:R-:W-:Y:S01]  /*0290*/  ISETP.NE.AND P2, PT, R0, UR5, PT ;  /* 0x0000000500007c0c */ /* 0x000fe2000bf45270 */
[----:B--2---:R-:W-:-:S04]  /*02a0*/  @P1 FADD R8, R8, -R13 ;  /* 0x8000000d08081221 */ /* 0x004fc80000000000 */
[----:B0-----:R-:W-:-:S05]  /*02b0*/  @P1 FMUL R7, R7, R8 ;  /* 0x0000000807071220 */ /* 0x001fca0000400000 */
        /* <DEDUP_REMOVED lines=37> */
[----:B------:R1:W2:Y:S01]  /*0510*/  @P1 LDG.E R13, desc[UR6][R10.64+0xc] ;  /* 0x00000c060a0d1981 */ /* 0x0002a2000c1e1900 */
[----:B------:R-:W-:Y:S01]  /*0520*/  UIADD3 UR4, UPT, UPT, UR4, 0x8, URZ ;  /* 0x0000000804047890 */ /* 0x000fe2000fffe0ff */
[----:B------:R-:W-:-:S02]  /*0530*/  IADD3 R6, PT, PT, R6, 0x8, RZ ;  /* 0x0000000806067810 */ /* 0x000fc40007ffe0ff */
[----:B-1----:R-:W-:-:S05]  /*0540*/  IADD3 R10, P2, PT, R10, 0x20, RZ ;  /* 0x000000200a0a7810 */ /* 0x002fca0007f5e0ff */
[----:B------:R-:W-:Y:S02]  /*0550*/  IMAD.X R11, RZ, RZ, R11, P2 ;  /* 0x000000ffff0b7224 */ /* 0x000fe400010e060b */
[----:B--2---:R-:W-:-:S04]  /*0560*/  @P1 FADD R8, R8, -R13 ;  /* 0x8000000d08081221 */ /* 0x004fc80000000000 */
[----:B0-----:R-:W-:-:S05]  /*0570*/  @P1 FMUL R7, R7, R8 ;  /* 0x0000000807071220 */ /* 0x001fca0000400000 */
[----:B------:R0:W-:Y:S01]  /*0580*/  @P1 STG.E desc[UR6][R2.64], R7 ;  /* 0x0000000702001986 */ /* 0x0001e2000c101906 */
[----:B------:R-:W-:-:S13]  /*0590*/  ISETP.NE.AND P1, PT, R9, UR4, PT ;  /* 0x0000000409007c0c */ /* 0x000fda000bf25270 */
[----:B0-----:R-:W-:Y:S05]  /*05a0*/  @P1 BRA `(.L_x_125) ;  /* 0xfffffffc000c1947 */ /* 0x001fea000383ffff */
.L_x_124:
[----:B------:R-:W-:Y:S05]  /*05b0*/  @!P0 EXIT ;  /* 0x000000000000894d */ /* 0x000fea0003800000 */
[----:B------:R-:W0:Y:S01]  /*05c0*/  LDC R6, c[0x0][0x390] ;  /* 0x0000e400ff067b82 */ /* 0x000e220000000800 */
[----:B------:R-:W-:Y:S02]  /*05d0*/  ISETP.GE.U32.AND P0, PT, R12, 0x4, PT ;  /* 0x000000040c00780c */ /* 0x000fe40003f06070 */
[----:B0-----:R-:W-:-:S11]  /*05e0*/  LOP3.LUT R12, R6, 0x3, RZ, 0xc0, !PT ;  /* 0x00000003060c7812 */ /* 0x001fd600078ec0ff */
[----:B------:R-:W-:Y:S05]  /*05f0*/  @!P0 BRA `(.L_x_126) ;  /* 0x0000000000848947 */ /* 0x000fea0003800000 */
[----:B------:R-:W0:Y:S01]  /*0600*/  LDC.64 R10, c[0x0][0x388] ;  /* 0x0000e200ff0a7b82 */ /* 0x000e220000000a00 */
[----:B------:R-:W-:-:S13]  /*0610*/  ISETP.NE.AND P0, PT, R0, R9, PT ;  /* 0x000000090000720c */ /* 0x000fda0003f05270 */
[----:B------:R-:W2:Y:S01]  /*0620*/  @P0 LDG.E R8, desc[UR6][R4.64] ;  /* 0x0000000604080981 */ /* 0x000ea2000c1e1900 */
[----:B0-----:R-:W-:-:S05]  /*0630*/  IMAD.WIDE.U32 R10, R9, 0x4, R10 ;  /* 0x00000004090a7825 */ /* 0x001fca00078e000a */
[----:B------:R-:W2:Y:S01]  /*0640*/  @P0 LDG.E R13, desc[UR6][R10.64] ;  /* 0x000000060a0d0981 */ /* 0x000ea2000c1e1900 */
[----:B------:R-:W-:-:S04]  /*0650*/  IADD3 R15, PT, PT, R9, 0x1, RZ ;  /* 0x00000001090f7810 */ /* 0x000fc80007ffe0ff */
[----:B------:R-:W-:Y:S01]  /*0660*/  ISETP.NE.AND P1, PT, R0, R15, PT ;  /* 0x0000000f0000720c */ /* 0x000fe20003f25270 */
[----:B--2---:R-:W-:-:S04]  /*0670*/  @P0 FADD R8, R8, -R13 ;  /* 0x8000000d08080221 */ /* 0x004fc80000000000 */
[----:B------:R-:W-:-:S05]  /*0680*/  @P0 FMUL R7, R7, R8 ;  /* 0x0000000807070220 */ /* 0x000fca0000400000 */
[----:B------:R0:W-:Y:S04]  /*0690*/  @P0 STG.E desc[UR6][R2.64], R7 ;  /* 0x0000000702000986 */ /* 0x0001e8000c101906 */
[----:B------:R-:W2:Y:S04]  /*06a0*/  @P1 LDG.E R8, desc[UR6][R4.64] ;  /* 0x0000000604081981 */ /* 0x000ea8000c1e1900 */
[----:B------:R-:W2:Y:S01]  /*06b0*/  @P1 LDG.E R13, desc[UR6][R10.64+0x4] ;  /* 0x000004060a0d1981 */ /* 0x000ea2000c1e1900 */
[----:B------:R-:W-:-:S04]  /*06c0*/  IADD3 R15, PT, PT, R9, 0x2, RZ ;  /* 0x00000002090f7810 */ /* 0x000fc80007ffe0ff */
[----:B------:R-:W-:Y:S01]  /*06d0*/  ISETP.NE.AND P0, PT, R0, R15, PT ;  /* 0x0000000f0000720c */ /* 0x000fe20003f05270 */
[----:B--2---:R-:W-:-:S04]  /*06e0*/  @P1 FADD R8, R8, -R13 ;  /* 0x8000000d08081221 */ /* 0x004fc80000000000 */
[----:B0-----:R-:W-:-:S05]  /*06f0*/  @P1 FMUL R7, R7, R8 ;  /* 0x0000000807071220 */ /* 0x001fca0000400000 */
[----:B------:R0:W-:Y:S04]  /*0700*/  @P1 STG.E desc[UR6][R2.64], R7 ;  /* 0x0000000702001986 */ /* 0x0001e8000c101906 */
[----:B------:R-:W2:Y:S04]  /*0710*/  @P0 LDG.E R8, desc[UR6][R4.64] ;  /* 0x0000000604080981 */ /* 0x000ea8000c1e1900 */
[----:B------:R-:W2:Y:S01]  /*0720*/  @P0 LDG.E R13, desc[UR6][R10.64+0x8] ;  /* 0x000008060a0d0981 */ /* 0x000ea2000c1e1900 */
[----:B------:R-:W-:Y:S01]  /*0730*/  BSSY.RECONVERGENT B0, `(.L_x_127) ;  /* 0x000000c000007945 */ /* 0x000fe20003800200 */
[----:B--2---:R-:W-:Y:S01]  /*0740*/  @P0 FADD R8, R8, -R13 ;  /* 0x8000000d08080221 */ /* 0x004fe20000000000 */
[----:B------:R-:W-:-:S03]  /*0750*/  VIADD R13, R9, 0x3 ;  /* 0x00000003090d7836 */ /* 0x000fc60000000000 */
[----:B0-----:R-:W-:-:S05]  /*0760*/  @P0 FMUL R7, R7, R8 ;  /* 0x0000000807070220 */ /* 0x001fca0000400000 */
[----:B------:R0:W-:Y:S01]  /*0770*/  @P0 STG.E desc[UR6][R2.64], R7 ;  /* 0x0000000702000986 */ /* 0x0001e2000c101906 */
[----:B------:R-:W-:-:S13]  /*0780*/  ISETP.NE.AND P0, PT, R0, R13, PT ;  /* 0x0000000d0000720c */ /* 0x000fda0003f05270 */
[----:B0-----:R-:W-:Y:S05]  /*0790*/  @!P0 BRA `(.L_x_128) ;  /* 0x0000000000148947 */ /* 0x001fea0003800000 */
[----:B------:R-:W2:Y:S04]  /*07a0*/  LDG.E R11, desc[UR6][R10.64+0xc] ;  /* 0x00000c060a0b7981 */ /* 0x000ea8000c1e1900 */
[----:B------:R-:W2:Y:S02]  /*07b0*/  LDG.E R8, desc[UR6][R4.64] ;  /* 0x0000000604087981 */ /* 0x000ea4000c1e1900 */
[----:B--2---:R-:W-:-:S04]  /*07c0*/  FADD R8, R8, -R11 ;  /* 0x8000000b08087221 */ /* 0x004fc80000000000 */
[----:B------:R-:W-:-:S05]  /*07d0*/  FMUL R7, R7, R8 ;  /* 0x0000000807077220 */ /* 0x000fca0000400000 */
[----:B------:R0:W-:Y:S02]  /*07e0*/  STG.E desc[UR6][R2.64], R7 ;  /* 0x0000000702007986 */ /* 0x0001e4000c101906 */
.L_x_128:
[----:B------:R-:W-:Y:S05]  /*07f0*/  BSYNC.RECONVERGENT B0 ;  /* 0x0000000000007941 */ /* 0x000fea0003800200 */
.L_x_127:
[----:B------:R-:W-:-:S07]  /*0800*/  IADD3 R9, PT, PT, R9, 0x4, RZ ;  /* 0x0000000409097810 */ /* 0x000fce0007ffe0ff */
.L_x_126:
[----:B------:R-:W-:-:S13]  /*0810*/  ISETP.NE.AND P0, PT, R12, RZ, PT ;  /* 0x000000ff0c00720c */ /* 0x000fda0003f05270 */
[----:B------:R-:W-:Y:S05]  /*0820*/  @!P0 EXIT ;  /* 0x000000000000894d */ /* 0x000fea0003800000 */
[----:B------:R-:W-:-:S13]  /*0830*/  ISETP.NE.AND P0, PT, R12, 0x1, PT ;  /* 0x000000010c00780c */ /* 0x000fda0003f05270 */
[----:B------:R-:W-:Y:S05]  /*0840*/  @!P0 BRA `(.L_x_129) ;  /* 0x00000000004c8947 */ /* 0x000fea0003800000 */
[----:B------:R-:W1:Y:S01]  /*0850*/  LDC.64 R10, c[0x0][0x388] ;  /* 0x0000e200ff0a7b82 */ /* 0x000e620000000a00 */
[----:B------:R-:W-:-:S13]  /*0860*/  ISETP.NE.AND P0, PT, R0, R9, PT ;  /* 0x000000090000720c */ /* 0x000fda0003f05270 */
[----:B------:R-:W2:Y:S01]  /*0870*/  @P0 LDG.E R8, desc[UR6][R4.64] ;  /* 0x0000000604080981 */ /* 0x000ea2000c1e1900 */
[----:B-1----:R-:W-:-:S05]  /*0880*/  IMAD.WIDE.U32 R10, R9, 0x4, R10 ;  /* 0x00000004090a7825 */ /* 0x002fca00078e000a */
[----:B------:R-:W2:Y:S01]  /*0890*/  @P0 LDG.E R13, desc[UR6][R10.64] ;  /* 0x000000060a0d0981 */ /* 0x000ea2000c1e1900 */
[----:B------:R-:W-:Y:S01]  /*08a0*/  BSSY.RECONVERGENT B0, `(.L_x_130) ;  /* 0x000000c000007945 */ /* 0x000fe20003800200 */
[----:B--2---:R-:W-:Y:S01]  /*08b0*/  @P0 FADD R8, R8, -R13 ;  /* 0x8000000d08080221 */ /* 0x004fe20000000000 */
[----:B------:R-:W-:-:S03]  /*08c0*/  IADD3 R13, PT, PT, R9, 0x1, RZ ;  /* 0x00000001090d7810 */ /* 0x000fc60007ffe0ff */
        /* <DEDUP_REMOVED lines=9> */
.L_x_131:
[----:B------:R-:W-:Y:S05]  /*0960*/  BSYNC.RECONVERGENT B0 ;  /* 0x0000000000007941 */ /* 0x000fea0003800200 */
.L_x_130:
[----:B------:R-:W-:-:S07]  /*0970*/  IADD3 R9, PT, PT, R9, 0x2, RZ ;  /* 0x0000000209097810 */ /* 0x000fce0007ffe0ff */
.L_x_129:
[----:B------:R-:W-:Y:S02]  /*0980*/  ISETP.NE.AND P0, PT, R0, R9, PT ;  /* 0x000000090000720c */ /* 0x000fe40003f05270 */
[----:B------:R-:W-:-:S04]  /*0990*/  LOP3.LUT R6, R6, 0x1, RZ, 0xc0, !PT ;  /* 0x0000000106067812 */ /* 0x000fc800078ec0ff */
[----:B------:R-:W-:-:S13]  /*09a0*/  ISETP.NE.U32.OR P0, PT, R6, 0x1, !P0 ;  /* 0x000000010600780c */ /* 0x000fda0004705470 */
[----:B------:R-:W-:Y:S05]  /*09b0*/  @P0 EXIT ;  /* 0x000000000000094d */ /* 0x000fea0003800000 */
[----:B------:R-:W1:Y:S01]  /*09c0*/  LDC.64 R10, c[0x0][0x388] ;  /* 0x0000e200ff0a7b82 */ /* 0x000e620000000a00 */
[----:B------:R-:W2:Y:S01]  /*09d0*/  LDG.E R4, desc[UR6][R4.64] ;  /* 0x0000000604047981 */ /* 0x000ea2000c1e1900 */
[----:B-1----:R-:W-:-:S06]  /*09e0*/  IMAD.WIDE.U32 R8, R9, 0x4, R10 ;  /* 0x0000000409087825 */ /* 0x002fcc00078e000a */
[----:B------:R-:W2:Y:S02]  /*09f0*/  LDG.E R9, desc[UR6][R8.64] ;  /* 0x0000000608097981 */ /* 0x000ea4000c1e1900 */
[----:B--2---:R-:W-:-:S04]  /*0a00*/  FADD R0, R4, -R9 ;  /* 0x8000000904007221 */ /* 0x004fc80000000000 */
[----:B0-----:R-:W-:-:S05]  /*0a10*/  FMUL R7, R0, R7 ;  /* 0x0000000700077220 */ /* 0x001fca0000400000 */
[----:B------:R-:W-:Y:S01]  /*0a20*/  STG.E desc[UR6][R2.64], R7 ;  /* 0x0000000702007986 */ /* 0x000fe2000c101906 */
[----:B------:R-:W-:Y:S05]  /*0a30*/  EXIT ;  /* 0x000000000000794d */ /* 0x000fea0003800000 */
.L_x_132:
        /* <DEDUP_REMOVED lines=12> */
.L_x_271:


//--------------------- .text.Interpolate_cu      --------------------------
	.section	.text.Interpolate_cu,"ax",@progbits
	.align	128
        .global         Interpolate_cu
        .type           Interpolate_cu,@function
        .size           Interpolate_cu,(.L_x_261 - Interpolate_cu)
        .other          Interpolate_cu,@"STO_CUDA_ENTRY STV_DEFAULT"
Interpolate_cu:
.text.Interpolate_cu:
[----:B------:R-:W-:Y:S01]  /*0000*/  LDC R1, c[0x0][0x37c] ;  /* 0x0000df00ff017b82 */ /* 0x000fe20000000800 */
[----:B------:R-:W0:Y:S07]  /*0010*/  S2R R10, SR_CTAID.X ;  /* 0x00000000000a7919 */ /* 0x000e2e0000002500 */
[----:B------:R-:W1:Y:S01]  /*0020*/  LDC.64 R12, c[0x0][0x3a0] ;  /* 0x0000e800ff0c7b82 */ /* 0x000e620000000a00 */
[----:B------:R-:W0:Y:S01]  /*0030*/  LDCU UR4, c[0x0][0x360] ;  /* 0x00006c00ff0477ac */ /* 0x000e220008000800 */
[----:B------:R-:W0:Y:S01]  /*0040*/  S2R R3, SR_TID.X ;  /* 0x0000000000037919 */ /* 0x000e220000002100 */
[----:B-1----:R-:W-:Y:S01]  /*0050*/  ISETP.GE.AND P0, PT, R12, 0x1, PT ;  /* 0x000000010c00780c */ /* 0x002fe20003f06270 */
[----:B0-----:R-:W-:-:S05]  /*0060*/  IMAD R10, R10, UR4, R3 ;  /* 0x000000040a0a7c24 */ /* 0x001fca000f8e0203 */
[----:B------:R-:W-:-:S13]  /*0070*/  ISETP.GE.OR P0, PT, R10, R13, !P0 ;  /* 0x0000000d0a00720c */ /* 0x000fda0004706670 */
[----:B------:R-:W-:Y:S05]  /*0080*/  @P0 EXIT ;  /* 0x000000000000094d */ /* 0x000fea0003800000 */
[----:B------:R-:W0:Y:S01]  /*0090*/  LDCU UR5, c[0x0][0x370] ;  /* 0x00006e00ff0577ac */ /* 0x000e220008000800 */
[C---:B------:R-:W-:Y:S02]  /*00a0*/  LOP3.LUT R17, R12.reuse, 0x7, RZ, 0xc0, !PT ;  /* 0x000000070c117812 */ /* 0x040fe400078ec0ff */
[C---:B------:R-:W-:Y:S01]  /*00b0*/  LOP3.LUT R16, R12.reuse, 0x3, RZ, 0xc0, !PT ;  /* 0x000000030c107812 */ /* 0x040fe200078ec0ff */
[----:B------:R-:W1:Y:S01]  /*00c0*/  LDCU.64 UR8, c[0x0][0x358] ;  /* 0x00006b00ff0877ac */ /* 0x000e620008000a00 */
[----:B------:R-:W-:Y:S01]  /*00d0*/  LOP3.LUT R12, R12, 0x7ffffff8, RZ, 0xc0, !PT ;  /* 0x7ffffff80c0c7812 */ /* 0x000fe200078ec0ff */
[----:B0-----:R-:W-:-:S12]  /*00e0*/  UIMAD UR4, UR4, UR5, URZ ;  /* 0x00000005040472a4 */ /* 0x001fd8000f8e02ff */
.L_x_143:
[----:B------:R-:W0:Y:S01]  /*00f0*/  LDC.64 R4, c[0x0][0x380] ;  /* 0x0000e000ff047b82 */ /* 0x000e220000000a00 */
[----:B------:R-:W2:Y:S01]  /*0100*/  LDCU UR5, c[0x0][0x3a4] ;  /* 0x00007480ff0577ac */ /* 0x000ea20008000800 */
[C---:B------:R-:W-:Y:S01]  /*0110*/  SHF.L.U32 R3, R10.reuse, 0x1, RZ ;  /* 0x000000010a037819 */ /* 0x040fe200000006ff */
[----:B------:R-:W-:Y:S01]  /*0120*/  IMAD.MOV.U32 R13, RZ, RZ, R10 ;  /* 0x000000ffff0d7224 */ /* 0x000fe200078e000a */
[----:B------:R-:W-:Y:S01]  /*0130*/  IADD3 R10, PT, PT, R10, UR4, RZ ;  /* 0x000000040a0a7c10 */ /* 0x000fe2000fffe0ff */
[----:B------:R-:W-:-:S03]  /*0140*/  IMAD.MOV.U32 R2, RZ, RZ, RZ ;  /* 0x000000ffff027224 */ /* 0x000fc600078e00ff */
[----:B--2---:R-:W-:Y:S01]  /*0150*/  ISETP.GE.AND P1, PT, R10, UR5, PT ;  /* 0x000000050a007c0c */ /* 0x004fe2000bf26270 */
[----:B0-----:R-:W-:-:S12]  /*0160*/  IMAD.WIDE R4, R3, 0x4, R4 ;  /* 0x0000000403047825 */ /* 0x001fd800078e0204 */
.L_x_142:
[----:B------:R-:W0:Y:S01]  /*0170*/  LDCU UR5, c[0x0][0x3a0] ;  /* 0x00007400ff0577ac */ /* 0x000e220008000800 */
[----:B------:R-:W2:Y:S01]  /*0180*/  LDC.64 R6, c[0x0][0x398] ;  /* 0x0000e600ff067b82 */ /* 0x000ea20000000a00 */
[----:B------:R-:W-:Y:S02]  /*0190*/  IMAD.MOV.U32 R9, RZ, RZ, 0x3f800000 ;  /* 0x3f800000ff097424 */ /* 0x000fe400078e00ff */
[----:B------:R-:W-:Y:S02]  /*01a0*/  HFMA2 R15, -RZ, RZ, 0, 0 ;  /* 0x00000000ff0f7431 */ /* 0x000fe400000001ff */
[----:B------:R-:W-:Y:S02]  /*01b0*/  IMAD.MOV.U32 R11, RZ, RZ, 0x3f800000 ;  /* 0x3f800000ff0b7424 */ /* 0x000fe400078e00ff */
[----:B0-----:R-:W-:Y:S01]  /*01c0*/  IMAD R0, R13, UR5, R2 ;  /* 0x000000050d007c24 */ /* 0x001fe2000f8e0202 */
[----:B------:R-:W-:-:S04]  /*01d0*/  UISETP.GE.U32.AND UP0, UPT, UR5, 0x8, UPT ;  /* 0x000000080500788c */ /* 0x000fc8000bf06070 */
[----:B------:R-:W-:-:S05]  /*01e0*/  SHF.L.U32 R3, R0, 0x1, RZ ;  /* 0x0000000100037819 */ /* 0x000fca00000006ff */
[----:B--2---:R-:W-:Y:S01]  /*01f0*/  IMAD.WIDE R6, R3, 0x4, R6 ;  /* 0x0000000403067825 */ /* 0x004fe200078e0206 */
[----:B------:R-:W-:-:S04]  /*0200*/  MOV R3, 0x3f800000 ;  /* 0x3f80000000037802 */ /* 0x000fc80000000f00 */
[----:B-1----:R0:W-:Y:S04]  /*0210*/  STG.E desc[UR8][R6.64], R9 ;  /* 0x0000000906007986 */ /* 0x0021e8000c101908 */
[----:B------:R0:W-:Y:S01]  /*0220*/  STG.E desc[UR8][R6.64+0x4], R9 ;  /* 0x0000040906007986 */ /* 0x0001e2000c101908 */
[----:B------:R-:W-:Y:S05]  /*0230*/  BRA.U !UP0, `(.L_x_133) ;  /* 0x0000000508bc7547 */ /* 0x000fea000b800000 */
[----:B------:R-:W1:Y:S01]  /*0240*/  LDCU.64 UR6, c[0x0][0x388] ;  /* 0x00007100ff0677ac */ /* 0x000e620008000a00 */
[----:B------:R-:W-:Y:S01]  /*0250*/  IMAD.MOV R0, RZ, RZ, -R2 ;  /* 0x000000ffff007224 */ /* 0x000fe200078e0a02 */
[----:B------:R-:W-:Y:S01]  /*0260*/  MOV R15, RZ ;  /* 0x000000ff000f7202 */ /* 0x000fe20000000f00 */
[----:B------:R-:W-:Y:S01]  /*0270*/  IMAD.MOV.U32 R11, RZ, RZ, 0x3f800000 ;  /* 0x3f800000ff0b7424 */ /* 0x000fe200078e00ff */
[----:B-1----:R-:W-:-:S04]  /*0280*/  UIADD3 UR5, UP0, UPT, UR6, 0x10, URZ ;  /* 0x0000001006057890 */ /* 0x002fc8000ff1e0ff */
[----:B------:R-:W-:Y:S02]  /*0290*/  UIADD3.X UR6, UPT, UPT, URZ, UR7, URZ, UP0, !UPT ;  /* 0x00000007ff067290 */ /* 0x000fe400087fe4ff */
[----:B------:R-:W-:-:S04]  /*02a0*/  MOV R14, UR5 ;  /* 0x00000005000e7c02 */ /* 0x000fc80008000f00 */
[----:B0-----:R-:W-:-:S07]  /*02b0*/  IMAD.U32 R9, RZ, RZ, UR6 ;  /* 0x00000006ff097e24 */ /* 0x001fce000f8e00ff */
.L_x_134:
[----:B------:R-:W-:Y:S02]  /*02c0*/  ISETP.NE.AND P0, PT, R0, RZ, PT ;  /* 0x000000ff0000720c */ /* 0x000fe40003f05270 */
[----:B------:R-:W-:-:S11]  /*02d0*/  MOV R8, R14 ;  /* 0x0000000e00087202 */ /* 0x000fd60000000f00 */
[----:B------:R-:W2:Y:S04]  /*02e0*/  @P0 LDG.E R14, desc[UR8][R4.64] ;  /* 0x00000008040e0981 */ /* 0x000ea8000c1e1900 */
[----:B------:R-:W2:Y:S02]  /*02f0*/  @P0 LDG.E R19, desc[UR8][R8.64+-0x10] ;  /* 0xfffff00808130981 */ /* 0x000ea4000c1e1900 */
[----:B--2---:R-:W-:-:S04]  /*0300*/  @P0 FADD R14, R14, -R19 ;  /* 0x800000130e0e0221 */ /* 0x004fc80000000000 */
[----:B0-----:R-:W-:-:S05]  /*0310*/  @P0 FMUL R3, R3, R14 ;  /* 0x0000000e03030220 */ /* 0x001fca0000400000 */
[----:B------:R0:W-:Y:S04]  /*0320*/  @P0 STG.E desc[UR8][R6.64], R3 ;  /* 0x0000000306000986 */ /* 0x0001e8000c101908 */
[----:B------:R-:W2:Y:S04]  /*0330*/  @P0 LDG.E R14, desc[UR8][R4.64+0x4] ;  /* 0x00000408040e0981 */ /* 0x000ea8000c1e1900 */
[----:B------:R-:W2:Y:S01]  /*0340*/  @P0 LDG.E R19, desc[UR8][R8.64+-0x10] ;  /* 0xfffff00808130981 */ /* 0x000ea2000c1e1900 */
[----:B------:R-:W-:-:S05]  /*0350*/  VIADD R21, R15, 0x1 ;  /* 0x000000010f157836 */ /* 0x000fca0000000000 */
[----:B------:R-:W-:Y:S01]  /*0360*/  ISETP.NE.AND P2, PT, R2, R21, PT ;  /* 0x000000150200720c */ /* 0x000fe20003f45270 */
[----:B--2---:R-:W-:-:S04]  /*0370*/  @P0 FADD R14, R14, -R19 ;  /* 0x800000130e0e0221 */ /* 0x004fc80000000000 */
[----:B------:R-:W-:-:S05]  /*0380*/  @P0 FMUL R11, R11, R14 ;  /* 0x0000000e0b0b0220 */ /* 0x000fca0000400000 */
[----:B------:R1:W-:Y:S04]  /*0390*/  @P0 STG.E desc[UR8][R6.64+0x4], R11 ;  /* 0x0000040b06000986 */ /* 0x0003e8000c101908 */
[----:B------:R-:W2:Y:S04]  /*03a0*/  @P2 LDG.E R14, desc[UR8][R4.64] ;  /* 0x00000008040e2981 */ /* 0x000ea8000c1e1900 */
[----:B------:R-:W2:Y:S02]  /*03b0*/  @P2 LDG.E R19, desc[UR8][R8.64+-0xc] ;  /* 0xfffff40808132981 */ /* 0x000ea4000c1e1900 */
[----:B--2---:R-:W-:-:S04]  /*03c0*/  @P2 FADD R14, R14, -R19 ;  /* 0x800000130e0e2221 */ /* 0x004fc80000000000 */
[----:B0-----:R-:W-:-:S05]  /*03d0*/  @P2 FMUL R3, R3, R14 ;  /* 0x0000000e03032220 */ /* 0x001fca0000400000 */
[----:B------:R0:W-:Y:S04]  /*03e0*/  @P2 STG.E desc[UR8][R6.64], R3 ;  /* 0x0000000306002986 */ /* 0x0001e8000c101908 */
[----:B------:R-:W2:Y:S04]  /*03f0*/  @P2 LDG.E R14, desc[UR8][R4.64+0x4] ;  /* 0x00000408040e2981 */ /* 0x000ea8000c1e1900 */
[----:B------:R-:W2:Y:S01]  /*0400*/  @P2 LDG.E R19, desc[UR8][R8.64+-0xc] ;  /* 0xfffff40808132981 */ /* 0x000ea2000c1e1900 */
[----:B------:R-:W-:-:S04]  /*0410*/  IADD3 R21, PT, PT, R15, 0x2, RZ ;  /* 0x000000020f157810 */ /* 0x000fc80007ffe0ff */
[----:B------:R-:W-:Y:S01]  /*0420*/  ISETP.NE.AND P0, PT, R2, R21, PT ;  /* 0x000000150200720c */ /* 0x000fe20003f05270 */
[----:B--2---:R-:W-:-:S04]  /*0430*/  @P2 FADD R14, R14, -R19 ;  /* 0x800000130e0e2221 */ /* 0x004fc80000000000 */
[----:B-1----:R-:W-:-:S05]  /*0440*/  @P2 FMUL R11, R11, R14 ;  /* 0x0000000e0b0b2220 */ /* 0x002fca0000400000 */
        /* <DEDUP_REMOVED lines=68> */
[----:B------:R-:W-:Y:S02]  /*0890*/  IADD3 R15, PT, PT, R15, 0x8, RZ ;  /* 0x000000080f0f7810 */ /* 0x000fe40007ffe0ff */
[----:B------:R-:W-:-:S02]  /*08a0*/  IADD3 R0, PT, PT, R0, 0x8, RZ ;  /* 0x0000000800007810 */ /* 0x000fc40007ffe0ff */
[----:B------:R-:W-:Y:S01]  /*08b0*/  ISETP.NE.AND P0, PT, R15, R12, PT ;  /* 0x0000000c0f00720c */ /* 0x000fe20003f05270 */
[----:B--2---:R-:W-:-:S04]  /*08c0*/  @P2 FADD R14, R14, -R19 ;  /* 0x800000130e0e2221 */ /* 0x004fc80000000000 */
[----:B-1----:R-:W-:-:S05]  /*08d0*/  @P2 FMUL R11, R11, R14 ;  /* 0x0000000e0b0b2220 */ /* 0x002fca0000400000 */
[----:B------:R0:W-:Y:S01]  /*08e0*/  @P2 STG.E desc[UR8][R6.64+0x4], R11 ;  /* 0x0000040b06002986 */ /* 0x0001e2000c101908 */
[----:B------:R-:W-:-:S05]  /*08f0*/  IADD3 R14, P2, PT, R8, 0x20, RZ ;  /* 0x00000020080e7810 */ /* 0x000fca0007f5e0ff */
[----:B------:R-:W-:Y:S01]  /*0900*/  IMAD.X R9, RZ, RZ, R9, P2 ;  /* 0x000000ffff097224 */ /* 0x000fe200010e0609 */
[----:B------:R-:W-:Y:S07]  /*0910*/  @P0 BRA `(.L_x_134) ;  /* 0xfffffff800680947 */ /* 0x000fee000383ffff */
[----:B------:R-:W-:-:S07]  /*0920*/  MOV R15, R12 ;  /* 0x0000000c000f7202 */ /* 0x000fce0000000f00 */
.L_x_133:
[----:B------:R-:W-:-:S13]  /*0930*/  ISETP.NE.AND P0, PT, R17, RZ, PT ;  /* 0x000000ff1100720c */ /* 0x000fda0003f05270 */
[----:B------:R-:W-:Y:S05]  /*0940*/  @!P0 BRA `(.L_x_135) ;  /* 0x00000004008c8947 */ /* 0x000fea0003800000 */
[----:B------:R-:W-:Y:S01]  /*0950*/  VIADD R0, R17, 0xffffffff ;  /* 0xffffffff11007836 */ /* 0x000fe20000000000 */
[----:B------:R-:W-:-:S04]  /*0960*/  ISETP.NE.AND P0, PT, R16, RZ, PT ;  /* 0x000000ff1000720c */ /* 0x000fc80003f05270 */
[----:B------:R-:W-:-:S13]  /*0970*/  ISETP.GE.U32.AND P2, PT, R0, 0x3, PT ;  /* 0x000000030000780c */ /* 0x000fda0003f46070 */
[----:B------:R-:W-:Y:S05]  /*0980*/  @!P2 BRA `(.L_x_136) ;  /* 0x0000000000c8a947 */ /* 0x000fea0003800000 */
[----:B0-----:R-:W0:Y:S01]  /*0990*/  LDC.64 R8, c[0x0][0x388] ;  /* 0x0000e200ff087b82 */ /* 0x001e220000000a00 */
[----:B------:R-:W-:-:S13]  /*09a0*/  ISETP.NE.AND P3, PT, R2, R15, PT ;  /* 0x0000000f0200720c */ /* 0x000fda0003f65270 */
[----:B------:R-:W2:Y:S01]  /*09b0*/  @P3 LDG.E R0, desc[UR8][R4.64] ;  /* 0x0000000804003981 */ /* 0x000ea2000c1e1900 */
[----:B0-----:R-:W-:-:S05]  /*09c0*/  IMAD.WIDE.U32 R8, R15, 0x4, R8 ;  /* 0x000000040f087825 */ /* 0x001fca00078e0008 */
[----:B------:R-:W2:Y:S02]  /*09d0*/  @P3 LDG.E R19, desc[UR8][R8.64] ;  /* 0x0000000808133981 */ /* 0x000ea4000c1e1900 */
        /* <DEDUP_REMOVED lines=39> */
[----:B------:R-:W3:Y:S04]  /*0c50*/  @P2 LDG.E R19, desc[UR8][R8.64+0xc] ;  /* 0x00000c0808132981 */ /* 0x000ee8000c1e1900 */
[----:B------:R-:W3:Y:S01]  /*0c60*/  @P2 LDG.E R0, desc[UR8][R4.64+0x4] ;  /* 0x0000040804002981 */ /* 0x000ee2000c1e1900 */
[----:B------:R-:W-:Y:S01]  /*0c70*/  IADD3 R15, PT, PT, R15, 0x4, RZ ;  /* 0x000000040f0f7810 */ /* 0x000fe20007ffe0ff */
[----:B---3--:R-:W-:-:S04]  /*0c80*/  @P2 FADD R0, R0, -R19 ;  /* 0x8000001300002221 */ /* 0x008fc80000000000 */
[----:B-1----:R-:W-:-:S05]  /*0c90*/  @P2 FMUL R11, R11, R0 ;  /* 0x000000000b0b2220 */ /* 0x002fca0000400000 */
[----:B------:R2:W-:Y:S02]  /*0ca0*/  @P2 STG.E desc[UR8][R6.64+0x4], R11 ;  /* 0x0000040b06002986 */ /* 0x0005e4000c101908 */
.L_x_136:
[----:B------:R-:W-:Y:S05]  /*0cb0*/  @!P0 BRA `(.L_x_135) ;  /* 0x0000000000b08947 */ /* 0x000fea0003800000 */
[----:B------:R-:W1:Y:S01]  /*0cc0*/  LDC R0, c[0x0][0x3a0] ;  /* 0x0000e800ff007b82 */ /* 0x000e620000000800 */
[----:B------:R-:W-:Y:S02]  /*0cd0*/  ISETP.NE.AND P2, PT, R16, 0x1, PT ;  /* 0x000000011000780c */ /* 0x000fe40003f45270 */
[----:B-1----:R-:W-:-:S11]  /*0ce0*/  LOP3.LUT P0, RZ, R0, 0x1, RZ, 0xc0, !PT ;  /* 0x0000000100ff7812 */ /* 0x002fd6000780c0ff */
[----:B------:R-:W-:Y:S05]  /*0cf0*/  @!P2 BRA `(.L_x_137) ;  /* 0x000000000068a947 */ /* 0x000fea0003800000 */
[----:B0-----:R-:W0:Y:S01]  /*0d00*/  LDC.64 R8, c[0x0][0x388] ;  /* 0x0000e200ff087b82 */ /* 0x001e220000000a00 */
[----:B------:R-:W-:-:S13]  /*0d10*/  ISETP.NE.AND P2, PT, R2, R15, PT ;  /* 0x0000000f0200720c */ /* 0x000fda0003f45270 */
[----:B------:R-:W3:Y:S01]  /*0d20*/  @P2 LDG.E R0, desc[UR8][R4.64] ;  /* 0x0000000804002981 */ /* 0x000ee2000c1e1900 */
[----:B0-----:R-:W-:-:S05]  /*0d30*/  IMAD.WIDE.U32 R8, R15, 0x4, R8 ;  /* 0x000000040f087825 */ /* 0x001fca00078e0008 */
[----:B------:R-:W3:Y:S02]  /*0d40*/  @P2 LDG.E R19, desc[UR8][R8.64] ;  /* 0x0000000808132981 */ /* 0x000ee4000c1e1900 */
[----:B---3--:R-:W-:-:S04]  /*0d50*/  @P2 FADD R0, R0, -R19 ;  /* 0x8000001300002221 */ /* 0x008fc80000000000 */
[----:B--2---:R-:W-:-:S05]  /*0d60*/  @P2 FMUL R3, R3, R0 ;  /* 0x0000000003032220 */ /* 0x004fca0000400000 */
        /* <DEDUP_REMOVED lines=15> */
[----:B------:R-:W-:Y:S02]  /*0e60*/  VIADD R15, R15, 0x2 ;  /* 0x000000020f0f7836 */ /* 0x000fe40000000000 */
[----:B--2---:R-:W-:-:S04]  /*0e70*/  @P3 FADD R0, R0, -R19 ;  /* 0x8000001300003221 */ /* 0x004fc80000000000 */
[----:B-1----:R-:W-:-:S05]  /*0e80*/  @P3 FMUL R11, R11, R0 ;  /* 0x000000000b0b3220 */ /* 0x002fca0000400000 */
[----:B------:R3:W-:Y:S02]  /*0e90*/  @P3 STG.E desc[UR8][R6.64+0x4], R11 ;  /* 0x0000040b06003986 */ /* 0x0007e4000c101908 */
.L_x_137:
[----:B------:R-:W-:-:S13]  /*0ea0*/  ISETP.EQ.OR P0, PT, R2, R15, !P0 ;  /* 0x0000000f0200720c */ /* 0x000fda0004702670 */
[----:B------:R-:W-:Y:S05]  /*0eb0*/  @P0 BRA `(.L_x_135) ;  /* 0x0000000000300947 */ /* 0x000fea0003800000 */
[----:B0-----:R-:W0:Y:S01]  /*0ec0*/  LDC.64 R8, c[0x0][0x388] ;  /* 0x0000e200ff087b82 */ /* 0x001e220000000a00 */
[----:B------:R-:W4:Y:S01]  /*0ed0*/  LDG.E R0, desc[UR8][R4.64] ;  /* 0x0000000804007981 */ /* 0x000f22000c1e1900 */
[----:B0-----:R-:W-:-:S05]  /*0ee0*/  IMAD.WIDE.U32 R8, R15, 0x4, R8 ;  /* 0x000000040f087825 */ /* 0x001fca00078e0008 */
[----:B------:R-:W4:Y:S02]  /*0ef0*/  LDG.E R15, desc[UR8][R8.64] ;  /* 0x00000008080f7981 */ /* 0x000f24000c1e1900 */
[----:B----4-:R-:W-:-:S04]  /*0f00*/  FADD R0, R0, -R15 ;  /* 0x8000000f00007221 */ /* 0x010fc80000000000 */
[----:B--23--:R-:W-:-:S05]  /*0f10*/  FMUL R3, R3, R0 ;  /* 0x0000000003037220 */ /* 0x00cfca0000400000 */
[----:B------:R1:W-:Y:S04]  /*0f20*/  STG.E desc[UR8][R6.64], R3 ;  /* 0x0000000306007986 */ /* 0x0003e8000c101908 */
[----:B------:R-:W2:Y:S04]  /*0f30*/  LDG.E R15, desc[UR8][R8.64] ;  /* 0x00000008080f7981 */ /* 0x000ea8000c1e1900 */
[----:B------:R-:W2:Y:S02]  /*0f40*/  LDG.E R0, desc[UR8][R4.64+0x4] ;  /* 0x0000040804007981 */ /* 0x000ea4000c1e1900 */
[----:B--2---:R-:W-:-:S04]  /*0f50*/  FADD R0, R0, -R15 ;  /* 0x8000000f00007221 */ /* 0x004fc80000000000 */
[----:B------:R-:W-:-:S05]  /*0f60*/  FMUL R11, R11, R0 ;  /* 0x000000000b0b7220 */ /* 0x000fca0000400000 */
[----:B------:R1:W-:Y:S02]  /*0f70*/  STG.E desc[UR8][R6.64+0x4], R11 ;  /* 0x0000040b06007986 */ /* 0x0003e4000c101908 */
.L_x_135:
[----:B0-----:R-:W0:Y:S02]  /*0f80*/  LDC.64 R8, c[0x0][0x390] ;  /* 0x0000e400ff087b82 */ /* 0x001e240000000a00 */
[----:B0-----:R-:W-:-:S05]  /*0f90*/  IMAD.WIDE.U32 R8, R2, 0x4, R8 ;  /* 0x0000000402087825 */ /* 0x001fca00078e0008 */
[----:B------:R-:W4:Y:S01]  /*0fa0*/  LDG.E R18, desc[UR8][R8.64] ;  /* 0x0000000808127981 */ /* 0x000f22000c1e1900 */
[----:B------:R-:W-:Y:S01]  /*0fb0*/  BSSY.RECONVERGENT B0, `(.L_x_138) ;  /* 0x000000e000007945 */ /* 0x000fe20003800200 */
[----:B----4-:R-:W0:Y:S08]  /*0fc0*/  MUFU.RCP R0, R18 ;  /* 0x0000001200007308 */ /* 0x010e300000001000 */
[----:B------:R-:W4:Y:S01]  /*0fd0*/  FCHK P0, R3, R18 ;  /* 0x0000001203007302 */ /* 0x000f220000000000 */
[----:B0-----:R-:W-:-:S04]  /*0fe0*/  FFMA R15, -R18, R0, 1 ;  /* 0x3f800000120f7423 */ /* 0x001fc80000000100 */
[----:B------:R-:W-:-:S04]  /*0ff0*/  FFMA R0, R0, R15, R0 ;  /* 0x0000000f00007223 */ /* 0x000fc80000000000 */
[----:B------:R-:W-:-:S04]  /*1000*/  FFMA R14, R0, R3, RZ ;  /* 0x00000003000e7223 */ /* 0x000fc800000000ff */
[----:B------:R-:W-:-:S04]  /*1010*/  FFMA R15, -R18, R14, R3 ;  /* 0x0000000e120f7223 */ /* 0x000fc80000000103 */
[----:B------:R-:W-:Y:S01]  /*1020*/  FFMA R15, R0, R15, R14 ;  /* 0x0000000f000f7223 */ /* 0x000fe2000000000e */
[----:B----4-:R-:W-:Y:S06]  /*1030*/  @!P0 BRA `(.L_x_139) ;  /* 0x0000000000148947 */ /* 0x010fec0003800000 */
[----:B------:R-:W-:Y:S02]  /*1040*/  MOV R0, R3 ;  /* 0x0000000300007202 */ /* 0x000fe40000000f00 */
[----:B-123--:R-:W-:Y:S02]  /*1050*/  MOV R3, R18 ;  /* 0x0000001200037202 */ /* 0x00efe40000000f00 */
[----:B------:R-:W-:-:S07]  /*1060*/  MOV R14, 0x1080 ;  /* 0x00001080000e7802 */ /* 0x000fce0000000f00 */
[----:B------:R-:W-:Y:S05]  /*1070*/  CALL.REL.NOINC `($__internal_5_$__cuda_sm3x_div_rn_noftz_f32_slowpath) ;  /* 0x0000000000687944 */ /* 0x000fea0003c00000 */
[----:B------:R-:W-:-:S07]  /*1080*/  IMAD.MOV.U32 R15, RZ, RZ, R0 ;  /* 0x000000ffff0f7224 */ /* 0x000fce00078e0000 */
.L_x_139:
[----:B------:R-:W-:Y:S05]  /*1090*/  BSYNC.RECONVERGENT B0 ;  /* 0x0000000000007941 */ /* 0x000fea0003800200 */
.L_x_138:
[----:B------:R0:W-:Y:S04]  /*10a0*/  STG.E desc[UR8][R6.64], R15 ;  /* 0x0000000f06007986 */ /* 0x0001e8000c101908 */
[----:B------:R-:W4:Y:S01]  /*10b0*/  LDG.E R8, desc[UR8][R8.64] ;  /* 0x0000000808087981 */ /* 0x000f22000c1e1900 */
[----:B------:R-:W-:Y:S01]  /*10c0*/  BSSY.RECONVERGENT B0, `(.L_x_140) ;  /* 0x000000e000007945 */ /* 0x000fe20003800200 */
[----:B----4-:R-:W1:Y:S08]  /*10d0*/  MUFU.RCP R0, R8 ;  /* 0x0000000800007308 */ /* 0x010e700000001000 */
[----:B------:R-:W4:Y:S01]  /*10e0*/  FCHK P0, R11, R8 ;  /* 0x000000080b007302 */ /* 0x000f220000000000 */
[----:B-123--:R-:W-:-:S04]  /*10f0*/  FFMA R3, -R8, R0, 1 ;  /* 0x3f80000008037423 */ /* 0x00efc80000000100 */
[----:B------:R-:W-:-:S04]  /*1100*/  FFMA R0, R0, R3, R0 ;  /* 0x0000000300007223 */ /* 0x000fc80000000000 */
[----:B------:R-:W-:-:S04]  /*1110*/  FFMA R3, R0, R11, RZ ;  /* 0x0000000b00037223 */ /* 0x000fc800000000ff */
[----:B------:R-:W-:-:S04]  /*1120*/  FFMA R14, -R8, R3, R11 ;  /* 0x00000003080e7223 */ /* 0x000fc8000000010b */
[----:B------:R-:W-:Y:S01]  /*1130*/  FFMA R3, R0, R14, R3 ;  /* 0x0000000e00037223 */ /* 0x000fe20000000003 */
[----:B0---4-:R-:W-:Y:S06]  /*1140*/  @!P0 BRA `(.L_x_141) ;  /* 0x0000000000148947 */ /* 0x011fec0003800000 */
[----:B------:R-:W-:Y:S02]  /*1150*/  MOV R0, R11 ;  /* 0x0000000b00007202 */ /* 0x000fe40000000f00 */
[----:B------:R-:W-:Y:S02]  /*1160*/  MOV R3, R8 ;  /* 0x0000000800037202 */ /* 0x000fe40000000f00 */
[----:B------:R-:W-:-:S07]  /*1170*/  MOV R14, 0x1190 ;  /* 0x00001190000e7802 */ /* 0x000fce0000000f00 */
[----:B------:R-:W-:Y:S05]  /*1180*/  CALL.REL.NOINC `($__internal_5_$__cuda_sm3x_div_rn_noftz_f32_slowpath) ;  /* 0x0000000000247944 */ /* 0x000fea0003c00000 */
[----:B------:R-:W-:-:S07]  /*1190*/  IMAD.MOV.U32 R3, RZ, RZ, R0 ;  /* 0x000000ffff037224 */ /* 0x000fce00078e0000 */
.L_x_141:
[----:B------:R-:W-:Y:S05]  /*11a0*/  BSYNC.RECONVERGENT B0 ;  /* 0x0000000000007941 */ /* 0x000fea0003800200 */
.L_x_140:
[----:B------:R-:W0:Y:S01]  /*11b0*/  LDCU UR5, c[0x0][0x3a0] ;  /* 0x00007400ff0577ac */ /* 0x000e220008000800 */
[----:B------:R2:W-:Y:S01]  /*11c0*/  STG.E desc[UR8][R6.64+0x4], R3 ;  /* 0x0000040306007986 */ /* 0x0005e2000c101908 */
[----:B------:R-:W-:-:S04]  /*11d0*/  IADD3 R2, PT, PT, R2, 0x1, RZ ;  /* 0x0000000102027810 */ /* 0x000fc80007ffe0ff */
[----:B0-----:R-:W-:-:S13]  /*11e0*/  ISETP.NE.AND P0, PT, R2, UR5, PT ;  /* 0x0000000502007c0c */ /* 0x001fda000bf05270 */
[----:B--2---:R-:W-:Y:S05]  /*11f0*/  @P0 BRA `(.L_x_142) ;  /* 0xffffffec00dc0947 */ /* 0x004fea000383ffff */
[----:B------:R-:W-:Y:S05]  /*1200*/  @!P1 BRA `(.L_x_143) ;  /* 0xffffffec00b89947 */ /* 0x000fea000383ffff */
[----:B------:R-:W-:Y:S05]  /*1210*/  EXIT ;  /* 0x000000000000794d */ /* 0x000fea0003800000 */
        .weak           $__internal_5_$__cuda_sm3x_div_rn_noftz_f32_slowpath
        .type           $__internal_5_$__cuda_sm3x_div_rn_noftz_f32_slowpath,@function
        .size           $__internal_5_$__cuda_sm3x_div_rn_noftz_f32_slowpath,(.L_x_261 - $__internal_5_$__cuda_sm3x_div_rn_noftz_f32_slowpath)
$__internal_5_$__cuda_sm3x_div_rn_noftz_f32_slowpath:
        /* <DEDUP_REMOVED lines=34> */
.L_x_145:
        /* <DEDUP_REMOVED lines=30> */
[C---:B------:R-:W-:Y:S02]  /*1620*/  ISETP.NE.AND P3, PT, R22.reuse, RZ, PT ;  /* 0x000000ff1600720c */ /* 0x040fe40003f65270 */
[C---:B------:R-:W-:Y:S02]  /*1630*/  ISETP.NE.AND P2, PT, R22.reuse, RZ, PT ;  /* 0x000000ff1600720c */ /* 0x040fe40003f45270 */
[----:B------:R-:W-:Y:S01]  /*1640*/  LOP3.LUT R18, R15, 0x7fffff, RZ, 0xc0, !PT ;  /* 0x007fffff0f127812 */ /* 0x000fe200078ec0ff */
[CCC-:B------:R-:W-:Y:S01]  /*1650*/  FFMA.RP R15, R3.reuse, R19.reuse, R20.reuse ;  /* 0x00000013030f7223 */ /* 0x1c0fe20000008014 */
[----:B------:R-:W-:Y:S01]  /*1660*/  FFMA.RM R20, R3, R19, R20 ;  /* 0x0000001303147223 */ /* 0x000fe20000004014 */
[----:B------:R-:W-:Y:S02]  /*1670*/  IADD3 R3, PT, PT, R22, 0x20, RZ ;  /* 0x0000002016037810 */ /* 0x000fe40007ffe0ff */
        /* <DEDUP_REMOVED lines=15> */
.L_x_152:
[----:B------:R-:W-:-:S04]  /*1770*/  LOP3.LUT R0, R0, 0x80000000, RZ, 0xc0, !PT ;  /* 0x8000000000007812 */ /* 0x000fc800078ec0ff */
[----:B------:R-:W-:Y:S01]  /*1780*/  LOP3.LUT R0, R0, 0x7f800000, RZ, 0xfc, !PT ;  /* 0x7f80000000007812 */ /* 0x000fe200078efcff */
[----:B------:R-:W-:Y:S06]  /*1790*/  BRA `(.L_x_153) ;  /* 0x0000000000047947 */ /* 0x000fec0003800000 */
.L_x_151:
[----:B------:R-:W-:-:S07]  /*17a0*/  LEA R0, R21, R0, 0x17 ;  /* 0x0000000015007211 */ /* 0x000fce00078eb8ff */
.L_x_153:
[----:B------:R-:W-:Y:S05]  /*17b0*/  BSYNC.RECONVERGENT B2 ;  /* 0x0000000000027941 */ /* 0x000fea0003800200 */
.L_x_150:
[----:B------:R-:W-:Y:S05]  /*17c0*/  BRA `(.L_x_154) ;  /* 0x0000000000207947 */ /* 0x000fea0003800000 */
.L_x_149:
[----:B------:R-:W-:-:S04]  /*17d0*/  LOP3.LUT R0, R3, 0x80000000, R0, 0x48, !PT ;  /* 0x8000000003007812 */ /* 0x000fc800078e4800 */
[----:B------:R-:W-:Y:S01]  /*17e0*/  LOP3.LUT R0, R0, 0x7f800000, RZ, 0xfc, !PT ;  /* 0x7f80000000007812 */ /* 0x000fe200078efcff */
[----:B------:R-:W-:Y:S06]  /*17f0*/  BRA `(.L_x_154) ;  /* 0x0000000000147947 */ /* 0x000fec0003800000 */
.L_x_148:
[----:B------:R-:W-:Y:S01]  /*1800*/  LOP3.LUT R0, R3, 0x80000000, R0, 0x48, !PT ;  /* 0x8000000003007812 */ /* 0x000fe200078e4800 */
[----:B------:R-:W-:Y:S06]  /*1810*/  BRA `(.L_x_154) ;  /* 0x00000000000c7947 */ /* 0x000fec0003800000 */
.L_x_147:
[----:B------:R-:W0:Y:S01]  /*1820*/  MUFU.RSQ R0, -QNAN ;  /* 0xffc0000000007908 */ /* 0x000e220000001400 */
[----:B------:R-:W-:Y:S05]  /*1830*/  BRA `(.L_x_154) ;  /* 0x0000000000047947 */ /* 0x000fea0003800000 */
.L_x_146:
[----:B------:R-:W-:-:S07]  /*1840*/  FADD.FTZ R0, R0, R3 ;  /* 0x0000000300007221 */ /* 0x000fce0000010000 */
.L_x_154:
[----:B------:R-:W-:Y:S05]  /*1850*/  BSYNC.RECONVERGENT B1 ;  /* 0x0000000000017941 */ /* 0x000fea0003800200 */
.L_x_144:
[----:B------:R-:W-:-:S04]  /*1860*/  HFMA2 R15, -RZ, RZ, 0, 0 ;  /* 0x00000000ff0f7431 */ /* 0x000fc800000001ff */
[----:B0-----:R-:W-:Y:S05]  /*1870*/  RET.REL.NODEC R14 `(Interpolate_cu) ;  /* 0xffffffe40ee07950 */ /* 0x001fea0003c3ffff */
.L_x_155:
        /* <DEDUP_REMOVED lines=16> */
.L_x_261:


//--------------------- .text.Y_in_box_cu_bak     --------------------------
	.section	.text.Y_in_box_cu_bak,"ax",@progbits
	.align	128
        .global         Y_in_box_cu_bak
        .type           Y_in_box_cu_bak,@function
        .size           Y_in_box_cu_bak,(.L_x_273 - Y_in_box_cu_bak)
        .other          Y_in_box_cu_bak,@"STO_CUDA_ENTRY STV_DEFAULT"
Y_in_box_cu_bak:
.text.Y_in_box_cu_bak:
[----:B------:R-:W-:Y:S01]  /*0000*/  LDC R1, c[0x0][0x37c] ;  /* 0x0000df00ff017b82 */ /* 0x000fe20000000800 */
[----:B------:R-:W0:Y:S01]  /*0010*/  S2R R3, SR_CTAID.X ;  /* 0x0000000000037919 */ /* 0x000e220000002500 */
[----:B------:R-:W0:Y:S06]  /*0020*/  LDCU UR4, c[0x0][0x360] ;  /* 0x00006c00ff0477ac */ /* 0x000e2c0008000800 */
[----:B------:R-:W1:Y:S01]  /*0030*/  LDC R2, c[0x0][0x370] ;  /* 0x0000dc00ff027b82 */ /* 0x000e620000000800 */
[----:B------:R-:W0:Y:S01]  /*0040*/  S2R R0, SR_TID.X ;  /* 0x0000000000007919 */ /* 0x000e220000002100 */
[----:B------:R-:W2:Y:S01]  /*0050*/  LDCU UR6, c[0x0][0x3a4] ;  /* 0x00007480ff0677ac */ /* 0x000ea20008000800 */
[----:B0-----:R-:W-:-:S02]  /*0060*/  IMAD R3, R3, UR4, R0 ;  /* 0x0000000403037c24 */ /* 0x001fc4000f8e0200 */
[----:B-1----:R-:W-:-:S03]  /*0070*/  IMAD R0, R2, UR4, RZ ;  /* 0x0000000402007c24 */ /* 0x002fc6000f8e02ff */
[----:B--2---:R-:W-:-:S13]  /*0080*/  ISETP.GE.AND P0, PT, R3, UR6, PT ;  /* 0x0000000603007c0c */ /* 0x004fda000bf06270 */
[----:B------:R-:W-:Y:S05]  /*0090*/  @P0 EXIT ;  /* 0x000000000000094d */ /* 0x000fea0003800000 */
[----:B------:R-:W0:Y:S01]  /*00a0*/  I2F.U32.RP R8, R0 ;  /* 0x0000000000087306 */ /* 0x000e220000209000 */
[----:B------:R-:W-:Y:S01]  /*00b0*/  IADD3 R2, PT, PT, R0, R3, RZ ;  /* 0x0000000300027210 */ /* 0x000fe20007ffe0ff */
[----:B------:R-:W1:Y:S01]  /*00c0*/  LDCU UR8, c[0x0][0x3a0] ;  /* 0x00007400ff0877ac */ /* 0x000e620008000800 */
[----:B------:R-:W-:Y:S01]  /*00d0*/  IADD3 R9, PT, PT, RZ, -R0, RZ ;  /* 0x80000000ff097210 */ /* 0x000fe20007ffe0ff */
[----:B------:R-:W-:Y:S01]  /*00e0*/  BSSY.RECONVERGENT B0, `(.L_x_156) ;  /* 0x0000039000007945 */ /* 0x000fe20003800200 */
[C---:B------:R-:W-:Y:S01]  /*00f0*/  ISETP.GE.AND P0, PT, R2.reuse, UR6, PT ;  /* 0x0000000602007c0c */ /* 0x040fe2000bf06270 */
[----:B------:R-:W2:Y:S01]  /*0100*/  LDCU.64 UR4, c[0x0][0x358] ;  /* 0x00006b00ff0477ac */ /* 0x000ea20008000a00 */
[----:B------:R-:W-:Y:S02]  /*0110*/  VIMNMX R7, PT, PT, R2, UR6, !PT ;  /* 0x0000000602077c48 */ /* 0x000fe4000ffe0100 */
[----:B------:R-:W-:Y:S01]  /*0120*/  SEL R6, RZ, 0x1, P0 ;  /* 0x00000001ff067807 */ /* 0x000fe20000000000 */
[----:B------:R-:W3:Y:S01]  /*0130*/  LDCU UR7, c[0x0][0x3a0] ;  /* 0x00007400ff0777ac */ /* 0x000ee20008000800 */
[----:B------:R-:W-:-:S02]  /*0140*/  ISETP.NE.U32.AND P2, PT, R0, RZ, PT ;  /* 0x000000ff0000720c */ /* 0x000fc40003f45070 */
[----:B------:R-:W-:Y:S01]  /*0150*/  IADD3 R7, PT, PT, R7, -R2, -R6 ;  /* 0x8000000207077210 */ /* 0x000fe20007ffe806 */
[----:B0-----:R-:W0:Y:S02]  /*0160*/  MUFU.RCP R8, R8 ;  /* 0x0000000800087308 */ /* 0x001e240000001000 */
[----:B0-----:R-:W-:-:S06]  /*0170*/  IADD3 R4, PT, PT, R8, 0xffffffe, RZ ;  /* 0x0ffffffe08047810 */ /* 0x001fcc0007ffe0ff */
[----:B------:R0:W4:Y:S02]  /*0180*/  F2I.FTZ.U32.TRUNC.NTZ R5, R4 ;  /* 0x0000000400057305 */ /* 0x000124000021f000 */
[----:B0-----:R-:W-:Y:S02]  /*0190*/  HFMA2 R4, -RZ, RZ, 0, 0 ;  /* 0x00000000ff047431 */ /* 0x001fe400000001ff */
[----:B----4-:R-:W-:-:S04]  /*01a0*/  IMAD R9, R9, R5, RZ ;  /* 0x0000000509097224 */ /* 0x010fc800078e02ff */
[----:B------:R-:W-:-:S06]  /*01b0*/  IMAD.HI.U32 R8, R5, R9, R4 ;  /* 0x0000000905087227 */ /* 0x000fcc00078e0004 */
[----:B------:R-:W-:-:S05]  /*01c0*/  IMAD.HI.U32 R5, R8, R7, RZ ;  /* 0x0000000708057227 */ /* 0x000fca00078e00ff */
[----:B------:R-:W-:-:S05]  /*01d0*/  IADD3 R2, PT, PT, -R5, RZ, RZ ;  /* 0x000000ff05027210 */ /* 0x000fca0007ffe1ff */
[----:B------:R-:W-:-:S05]  /*01e0*/  IMAD R7, R0, R2, R7 ;  /* 0x0000000200077224 */ /* 0x000fca00078e0207 */
[----:B------:R-:W-:-:S13]  /*01f0*/  ISETP.GE.U32.AND P0, PT, R7, R0, PT ;  /* 0x000000000700720c */ /* 0x000fda0003f06070 */
[----:B------:R-:W-:Y:S02]  /*0200*/  @P0 IADD3 R7, PT, PT, -R0, R7, RZ ;  /* 0x0000000700070210 */ /* 0x000fe40007ffe1ff */
[----:B------:R-:W-:Y:S02]  /*0210*/  @P0 IADD3 R5, PT, PT, R5, 0x1, RZ ;  /* 0x0000000105050810 */ /* 0x000fe40007ffe0ff */
[----:B------:R-:W-:-:S13]  /*0220*/  ISETP.GE.U32.AND P1, PT, R7, R0, PT ;  /* 0x000000000700720c */ /* 0x000fda0003f26070 */
[----:B------:R-:W-:Y:S02]  /*0230*/  @P1 IADD3 R5, PT, PT, R5, 0x1, RZ ;  /* 0x0000000105051810 */ /* 0x000fe40007ffe0ff */
[----:B------:R-:W-:-:S04]  /*0240*/  @!P2 LOP3.LUT R5, RZ, R0, RZ, 0x33, !PT ;  /* 0x00000000ff05a212 */ /* 0x000fc800078e33ff */
[----:B------:R-:W-:-:S04]  /*0250*/  IADD3 R2, PT, PT, R6, R5, RZ ;  /* 0x0000000506027210 */ /* 0x000fc80007ffe0ff */
[C---:B------:R-:W-:Y:S02]  /*0260*/  LOP3.LUT R4, R2.reuse, 0x3, RZ, 0xc0, !PT ;  /* 0x0000000302047812 */ /* 0x040fe400078ec0ff */
[----:B------:R-:W-:Y:S02]  /*0270*/  ISETP.GE.U32.AND P1, PT, R2, 0x3, PT ;  /* 0x000000030200780c */ /* 0x000fe40003f26070 */
[----:B------:R-:W-:-:S13]  /*0280*/  ISETP.NE.AND P0, PT, R4, 0x3, PT ;  /* 0x000000030400780c */ /* 0x000fda0003f05270 */
[----:B-123--:R-:W-:Y:S05]  /*0290*/  @!P0 BRA `(.L_x_157) ;  /* 0x0000000000748947 */ /* 0x00efea0003800000 */
[----:B------:R-:W-:Y:S02]  /*02a0*/  IADD3 R2, PT, PT, R2, 0x1, RZ ;  /* 0x0000000102027810 */ /* 0x000fe40007ffe0ff */
[----:B------:R-:W-:Y:S02]  /*02b0*/  SHF.L.U32 R5, R3, 0x1, RZ ;  /* 0x0000000103057819 */ /* 0x000fe400000006ff */
[----:B------:R-:W-:-:S04]  /*02c0*/  LOP3.LUT R2, R2, 0x3, RZ, 0xc0, !PT ;  /* 0x0000000302027812 */ /* 0x000fc800078ec0ff */
[----:B------:R-:W-:-:S07]  /*02d0*/  IADD3 R2, PT, PT, -R2, RZ, RZ ;  /* 0x000000ff02027210 */ /* 0x000fce0007ffe1ff */
.L_x_158:
[----:B0-----:R-:W0:Y:S08]  /*02e0*/  LDC.64 R6, c[0x0][0x390] ;  /* 0x0000e400ff067b82 */ /* 0x001e300000000a00 */
[----:B------:R-:W1:Y:S08]  /*02f0*/  LDC.64 R8, c[0x0][0x388] ;  /* 0x0000e200ff087b82 */ /* 0x000e700000000a00 */
[----:B------:R-:W2:Y:S01]  /*0300*/  LDC.64 R10, c[0x0][0x398] ;  /* 0x0000e600ff0a7b82 */ /* 0x000ea20000000a00 */
[----:B0-----:R-:W-:-:S05]  /*0310*/  IMAD.WIDE R6, R5, 0x8, R6 ;  /* 0x0000000805067825 */ /* 0x001fca00078e0206 */
[----:B------:R-:W3:Y:S04]  /*0320*/  LDG.E R4, desc[UR4][R6.64] ;  /* 0x0000000406047981 */ /* 0x000ee8000c1e1900 */
[----:B------:R-:W3:Y:S01]  /*0330*/  LDG.E R13, desc[UR4][R6.64+0x8] ;  /* 0x00000804060d7981 */ /* 0x000ee2000c1e1900 */
[----:B-1----:R-:W-:-:S04]  /*0340*/  IMAD.WIDE R8, R5, 0x4, R8 ;  /* 0x0000000405087825 */ /* 0x002fc800078e0208 */
[----:B---3--:R-:W-:-:S05]  /*0350*/  IMAD R4, R4, UR7, R13 ;  /* 0x0000000704047c24 */ /* 0x008fca000f8e020d */
[----:B------:R-:W-:Y:S02]  /*0360*/  SHF.L.U32 R13, R4, 0x1, RZ ;  /* 0x00000001040d7819 */ /* 0x000fe400000006ff */
[----:B------:R-:W3:Y:S03]  /*0370*/  LDG.E R4, desc[UR4][R8.64] ;  /* 0x0000000408047981 */ /* 0x000ee6000c1e1900 */
[----:B--2---:R-:W-:Y:S02]  /*0380*/  IMAD.WIDE R10, R13, 0x4, R10 ;  /* 0x000000040d0a7825 */ /* 0x004fe400078e020a */
[----:B------:R-:W0:Y:S03]  /*0390*/  LDC.64 R12, c[0x0][0x380] ;  /* 0x0000e000ff0c7b82 */ /* 0x000e260000000a00 */
[----:B------:R-:W3:Y:S01]  /*03a0*/  LDG.E R15, desc[UR4][R10.64] ;  /* 0x000000040a0f7981 */ /* 0x000ee2000c1e1900 */
[----:B0-----:R-:W-:-:S04]  /*03b0*/  IMAD.WIDE R12, R5, 0x4, R12 ;  /* 0x00000004050c7825 */ /* 0x001fc800078e020c */
[----:B---3--:R-:W-:-:S05]  /*03c0*/  FADD R15, R4, -R15 ;  /* 0x8000000f040f7221 */ /* 0x008fca0000000000 */
[----:B------:R0:W-:Y:S04]  /*03d0*/  STG.E desc[UR4][R12.64], R15 ;  /* 0x0000000f0c007986 */ /* 0x0001e8000c101904 */
[----:B------:R-:W2:Y:S04]  /*03e0*/  LDG.E R4, desc[UR4][R8.64+0x4] ;  /* 0x0000040408047981 */ /* 0x000ea8000c1e1900 */
[----:B------:R-:W2:Y:S01]  /*03f0*/  LDG.E R7, desc[UR4][R10.64+0x4] ;  /* 0x000004040a077981 */ /* 0x000ea2000c1e1900 */
[----:B------:R-:W-:-:S04]  /*0400*/  IADD3 R2, PT, PT, R2, 0x1, RZ ;  /* 0x0000000102027810 */ /* 0x000fc80007ffe0ff */
[----:B------:R-:W-:Y:S02]  /*0410*/  ISETP.NE.AND P0, PT, R2, RZ, PT ;  /* 0x000000ff0200720c */ /* 0x000fe40003f05270 */
[C---:B------:R-:W-:Y:S02]  /*0420*/  IADD3 R3, PT, PT, R0.reuse, R3, RZ ;  /* 0x0000000300037210 */ /* 0x040fe40007ffe0ff */
[----:B------:R-:W-:Y:S01]  /*0430*/  LEA R5, R0, R5, 0x1 ;  /* 0x0000000500057211 */ /* 0x000fe200078e08ff */
[----:B--2---:R-:W-:-:S05]  /*0440*/  FADD R7, R4, -R7 ;  /* 0x8000000704077221 */ /* 0x004fca0000000000 */
[----:B------:R0:W-:Y:S03]  /*0450*/  STG.E desc[UR4][R12.64+0x4], R7 ;  /* 0x000004070c007986 */ /* 0x0001e6000c101904 */
[----:B------:R-:W-:Y:S05]  /*0460*/  @P0 BRA `(.L_x_158) ;  /* 0xfffffffc009c0947 */ /* 0x000fea000383ffff */
.L_x_157:
[----:B------:R-:W-:Y:S05]  /*0470*/  BSYNC.RECONVERGENT B0 ;  /* 0x0000000000007941 */ /* 0x000fea0003800200 */
.L_x_156:
[----:B------:R-:W-:Y:S05]  /*0480*/  @!P1 EXIT ;  /* 0x000000000000994d */ /* 0x000fea0003800000 */
.L_x_159:
[----:B0-2---:R-:W0:Y:S01]  /*0490*/  LDC.64 R6, c[0x0][0x390] ;  /* 0x0000e400ff067b82 */ /* 0x005e220000000a00 */
[----:B------:R-:W-:-:S07]  /*04a0*/  SHF.L.U32 R13, R3, 0x1, RZ ;  /* 0x00000001030d7819 */ /* 0x000fce00000006ff */
[----:B------:R-:W1:Y:S08]  /*04b0*/  LDC.64 R8, c[0x0][0x388] ;  /* 0x0000e200ff087b82 */ /* 0x000e700000000a00 */
[----:B------:R-:W2:Y:S01]  /*04c0*/  LDC.64 R4, c[0x0][0x398] ;  /* 0x0000e600ff047b82 */ /* 0x000ea20000000a00 */
[----:B0-----:R-:W-:-:S05]  /*04d0*/  IMAD.WIDE R6, R13, 0x8, R6 ;  /* 0x000000080d067825 */ /* 0x001fca00078e0206 */
[----:B------:R-:W3:Y:S04]  /*04e0*/  LDG.E R2, desc[UR4][R6.64] ;  /* 0x0000000406027981 */ /* 0x000ee8000c1e1900 */
[----:B------:R-:W3:Y:S01]  /*04f0*/  LDG.E R11, desc[UR4][R6.64+0x8] ;  /* 0x00000804060b7981 */ /* 0x000ee2000c1e1900 */
[----:B-1----:R-:W-:-:S04]  /*0500*/  IMAD.WIDE R8, R13, 0x4, R8 ;  /* 0x000000040d087825 */ /* 0x002fc800078e0208 */
[----:B---3--:R-:W-:Y:S02]  /*0510*/  IMAD R2, R2, UR8, R11 ;  /* 0x0000000802027c24 */ /* 0x008fe4000f8e020b */
[----:B------:R-:W0:Y:S03]  /*0520*/  LDC.64 R10, c[0x0][0x380] ;  /* 0x0000e000ff0a7b82 */ /* 0x000e260000000a00 */
[----:B------:R-:W-:Y:S02]  /*0530*/  SHF.L.U32 R15, R2, 0x1, RZ ;  /* 0x00000001020f7819 */ /* 0x000fe400000006ff */
[----:B------:R-:W3:Y:S03]  /*0540*/  LDG.E R2, desc[UR4][R8.64] ;  /* 0x0000000408027981 */ /* 0x000ee6000c1e1900 */
[----:B--2---:R-:W-:-:S05]  /*0550*/  IMAD.WIDE R14, R15, 0x4, R4 ;  /* 0x000000040f0e7825 */ /* 0x004fca00078e0204 */
[----:B------:R-:W3:Y:S01]  /*0560*/  LDG.E R17, desc[UR4][R14.64] ;  /* 0x000000040e117981 */ /* 0x000ee2000c1e1900 */
[----:B0-----:R-:W-:-:S04]  /*0570*/  IMAD.WIDE R10, R13, 0x4, R10 ;  /* 0x000000040d0a7825 */ /* 0x001fc800078e020a */
[----:B---3--:R-:W-:-:S05]  /*0580*/  FADD R17, R2, -R17 ;  /* 0x8000001102117221 */ /* 0x008fca0000000000 */
[----:B------:R0:W-:Y:S04]  /*0590*/  STG.E desc[UR4][R10.64], R17 ;  /* 0x000000110a007986 */ /* 0x0001e8000c101904 */
[----:B------:R-:W2:Y:S04]  /*05a0*/  LDG.E R13, desc[UR4][R14.64+0x4] ;  /* 0x000004040e0d7981 */ /* 0x000ea8000c1e1900 */
[----:B------:R-:W2:Y:S01]  /*05b0*/  LDG.E R2, desc[UR4][R8.64+0x4] ;  /* 0x0000040408027981 */ /* 0x000ea2000c1e1900 */
[----:B------:R-:W-:-:S04]  /*05c0*/  IMAD.WIDE R6, R0, 0x10, R6 ;  /* 0x0000001000067825 */ /* 0x000fc800078e0206 */
[----:B--2---:R-:W-:-:S05]  /*05d0*/  FADD R19, R2, -R13 ;  /* 0x8000000d02137221 */ /* 0x004fca0000000000 */
[----:B------:R1:W-:Y:S04]  /*05e0*/  STG.E desc[UR4][R10.64+0x4], R19 ;  /* 0x000004130a007986 */ /* 0x0003e8000c101904 */
[----:B------:R-:W2:Y:S04]  /*05f0*/  LDG.E R2, desc[UR4][R6.64] ;  /* 0x0000000406027981 */ /* 0x000ea8000c1e1900 */
[----:B------:R-:W2:Y:S02]  /*0600*/  LDG.E R13, desc[UR4][R6.64+0x8] ;  /* 0x00000804060d7981 */ /* 0x000ea4000c1e1900 */
[----:B--2---:R-:W-:-:S05]  /*0610*/  IMAD R2, R2, UR8, R13 ;  /* 0x0000000802027c24 */ /* 0x004fca000f8e020d */
[----:B------:R-:W-:Y:S01]  /*0620*/  SHF.L.U32 R21, R2, 0x1, RZ ;  /* 0x0000000102157819 */ /* 0x000fe200000006ff */
[----:B------:R-:W-:-:S04]  /*0630*/  IMAD.WIDE R12, R0, 0x8, R8 ;  /* 0x00000008000c7825 */ /* 0x000fc800078e0208 */
[----:B0-----:R-:W-:Y:S01]  /*0640*/  IMAD.WIDE R16, R21, 0x4, R4 ;  /* 0x0000000415107825 */ /* 0x001fe200078e0204 */
[----:B------:R-:W2:Y:S04]  /*0650*/  LDG.E R2, desc[UR4][R12.64] ;  /* 0x000000040c027981 */ /* 0x000ea8000c1e1900 */
[----:B------:R-:W2:Y:S01]  /*0660*/  LDG.E R15, desc[UR4][R16.64] ;  /* 0x00000004100f7981 */ /* 0x000ea2000c1e1900 */
[----:B------:R-:W-:-:S04]  /*0670*/  IMAD.WIDE R8, R0, 0x8, R10 ;  /* 0x0000000800087825 */ /* 0x000fc800078e020a */
[----:B--2---:R-:W-:-:S05]  /*0680*/  FADD R21, R2, -R15 ;  /* 0x8000000f02157221 */ /* 0x004fca0000000000 */
[----:B------:R-:W-:Y:S04]  /*0690*/  STG.E desc[UR4][R8.64], R21 ;  /* 0x0000001508007986 */ /* 0x000fe8000c101904 */
[----:B-1----:R-:W2:Y:S04]  /*06a0*/  LDG.E R11, desc[UR4][R16.64+0x4] ;  /* 0x00000404100b7981 */ /* 0x002ea8000c1e1900 */
[----:B------:R-:W2:Y:S01]  /*06b0*/  LDG.E R2, desc[UR4][R12.64+0x4] ;  /* 0x000004040c027981 */ /* 0x000ea2000c1e1900 */
[----:B------:R-:W-:-:S04]  /*06c0*/  IMAD.WIDE R6, R0, 0x10, R6 ;  /* 0x0000001000067825 */ /* 0x000fc800078e0206 */
[----:B--2---:R-:W-:-:S05]  /*06d0*/  FADD R23, R2, -R11 ;  /* 0x8000000b02177221 */ /* 0x004fca0000000000 */
[----:B------:R0:W-:Y:S04]  /*06e0*/  STG.E desc[UR4][R8.64+0x4], R23 ;  /* 0x0000041708007986 */ /* 0x0001e8000c101904 */
[----:B------:R-:W2:Y:S04]  /*06f0*/  LDG.E R2, desc[UR4][R6.64] ;  /* 0x0000000406027981 */ /* 0x000ea8000c1e1900 */
[----:B------:R-:W2:Y:S01]  /*0700*/  LDG.E R11, desc[UR4][R6.64+0x8] ;  /* 0x00000804060b7981 */ /* 0x000ea2000c1e1900 */
[----:B------:R-:W-:-:S04]  /*0710*/  IMAD.WIDE R14, R0, 0x8, R12 ;  /* 0x00000008000e7825 */ /* 0x000fc800078e020c */
[----:B--2---:R-:W-:-:S05]  /*0720*/  IMAD R2, R2, UR8, R11 ;  /* 0x0000000802027c24 */ /* 0x004fca000f8e020b */
[----:B------:R-:W-:Y:S02]  /*0730*/  SHF.L.U32 R19, R2, 0x1, RZ ;  /* 0x0000000102137819 */ /* 0x000fe400000006ff */
[----:B------:R-:W2:Y:S03]  /*0740*/  LDG.E R2, desc[UR4][R14.64] ;  /* 0x000000040e027981 */ /* 0x000ea6000c1e1900 */
[----:B------:R-:W-:-:S05]  /*0750*/  IMAD.WIDE R18, R19, 0x4, R4 ;  /* 0x0000000413127825 */ /* 0x000fca00078e0204 */
[----:B------:R-:W2:Y:S01]  /*0760*/  LDG.E R13, desc[UR4][R18.64] ;  /* 0x00000004120d7981 */ /* 0x000ea2000c1e1900 */
[----:B------:R-:W-:-:S04]  /*0770*/  IMAD.WIDE R10, R0, 0x8, R8 ;  /* 0x00000008000a7825 */ /* 0x000fc800078e0208 */
[----:B--2---:R-:W-:-:S05]  /*0780*/  FADD R13, R2, -R13 ;  /* 0x8000000d020d7221 */ /* 0x004fca0000000000 */
[----:B------:R1:W-:Y:S04]  /*0790*/  STG.E desc[UR4][R10.64], R13 ;  /* 0x0000000d0a007986 */ /* 0x0003e8000c101904 */
[----:B0-----:R-:W2:Y:S04]  /*07a0*/  LDG.E R9, desc[UR4][R18.64+0x4] ;  /* 0x0000040412097981 */ /* 0x001ea8000c1e1900 */
[----:B------:R-:W2:Y:S01]  /*07b0*/  LDG.E R2, desc[UR4][R14.64+0x4] ;  /* 0x000004040e027981 */ /* 0x000ea2000c1e1900 */
[----:B------:R-:W-:-:S04]  /*07c0*/  IMAD.WIDE R6, R0, 0x10, R6 ;  /* 0x0000001000067825 */ /* 0x000fc800078e0206 */
[----:B--2---:R-:W-:-:S05]  /*07d0*/  FADD R17, R2, -R9 ;  /* 0x8000000902117221 */ /* 0x004fca0000000000 */
[----:B------:R2:W-:Y:S04]  /*07e0*/  STG.E desc[UR4][R10.64+0x4], R17 ;  /* 0x000004110a007986 */ /* 0x0005e8000c101904 */
[----:B------:R-:W3:Y:S04]  /*07f0*/  LDG.E R2, desc[UR4][R6.64] ;  /* 0x0000000406027981 */ /* 0x000ee8000c1e1900 */
[----:B------:R-:W3:Y:S02]  /*0800*/  LDG.E R9, desc[UR4][R6.64+0x8] ;  /* 0x0000080406097981 */ /* 0x000ee4000c1e1900 */
[----:B---3--:R-:W-:-:S05]  /*0810*/  IMAD R2, R2, UR8, R9 ;  /* 0x0000000802027c24 */ /* 0x008fca000f8e0209 */
[----:B------:R-:W-:Y:S01]  /*0820*/  SHF.L.U32 R21, R2, 0x1, RZ ;  /* 0x0000000102157819 */ /* 0x000fe200000006ff */
[----:B------:R-:W-:-:S04]  /*0830*/  IMAD.WIDE R8, R0, 0x8, R14 ;  /* 0x0000000800087825 */ /* 0x000fc800078e020e */
[----:B------:R-:W-:Y:S01]  /*0840*/  IMAD.WIDE R4, R21, 0x4, R4 ;  /* 0x0000000415047825 */ /* 0x000fe200078e0204 */
[----:B------:R-:W3:Y:S04]  /*0850*/  LDG.E R2, desc[UR4][R8.64] ;  /* 0x0000000408027981 */ /* 0x000ee8000c1e1900 */
[----:B------:R-:W3:Y:S01]  /*0860*/  LDG.E R15, desc[UR4][R4.64] ;  /* 0x00000004040f7981 */ /* 0x000ee2000c1e1900 */
[----:B-1----:R-:W-:-:S04]  /*0870*/  IMAD.WIDE R12, R0, 0x8, R10 ;  /* 0x00000008000c7825 */ /* 0x002fc800078e020a */
[----:B---3--:R-:W-:-:S05]  /*0880*/  FADD R15, R2, -R15 ;  /* 0x8000000f020f7221 */ /* 0x008fca0000000000 */
[----:B------:R2:W-:Y:S04]  /*0890*/  STG.E desc[UR4][R12.64], R15 ;  /* 0x0000000f0c007986 */ /* 0x0005e8000c101904 */
[----:B------:R-:W3:Y:S04]  /*08a0*/  LDG.E R2, desc[UR4][R8.64+0x4] ;  /* 0x0000040408027981 */ /* 0x000ee8000c1e1900 */
[----:B------:R-:W3:Y:S01]  /*08b0*/  LDG.E R7, desc[UR4][R4.64+0x4] ;  /* 0x0000040404077981 */ /* 0x000ee2000c1e1900 */
[----:B------:R-:W-:-:S04]  /*08c0*/  LEA R3, R0, R3, 0x2 ;  /* 0x0000000300037211 */ /* 0x000fc800078e10ff */
[----:B------:R-:W-:Y:S01]  /*08d0*/  ISETP.GE.AND P0, PT, R3, UR6, PT ;  /* 0x0000000603007c0c */ /* 0x000fe2000bf06270 */
[----:B---3--:R-:W-:-:S05]  /*08e0*/  FADD R7, R2, -R7 ;  /* 0x8000000702077221 */ /* 0x008fca0000000000 */
[----:B------:R2:W-:Y:S07]  /*08f0*/  STG.E desc[UR4][R12.64+0x4], R7 ;  /* 0x000004070c007986 */ /* 0x0005ee000c101904 */
[----:B------:R-:W-:Y:S05]  /*0900*/  @!P0 BRA `(.L_x_159) ;  /* 0xfffffff800e08947 */ /* 0x000fea000383ffff */
[----:B------:R-:W-:Y:S05]  /*0910*/  EXIT ;  /* 0x000000000000794d */ /* 0x000fea0003800000 */
.L_x_160:
        /* <DEDUP_REMOVED lines=14> */
.L_x_273:


//--------------------- .text.Y_in_box_cu         --------------------------
	.section	.text.Y_in_box_cu,"ax",@progbits
	.align	128
        .global         Y_in_box_cu
        .type           Y_in_box_cu,@function
        .size           Y_in_box_cu,(.L_x_274 - Y_in_box_cu)
        .other          Y_in_box_cu,@"STO_CUDA_ENTRY STV_DEFAULT"
Y_in_box_cu:
.text.Y_in_box_cu:
        /* <DEDUP_REMOVED lines=12> */
[----:B------:R-:W1:Y:S01]  /*00c0*/  LDCU.64 UR4, c[0x0][0x358] ;  /* 0x00006b00ff0477ac */ /* 0x000e620008000a00 */
[----:B------:R-:W-:Y:S01]  /*00d0*/  IADD3 R9, PT, PT, RZ, -R0, RZ ;  /* 0x80000000ff097210 */ /* 0x000fe20007ffe0ff */
[----:B------:R-:W-:Y:S01]  /*00e0*/  BSSY.RECONVERGENT B0, `(.L_x_161) ;  /* 0x000003b000007945 */ /* 0x000fe20003800200 */
[C---:B------:R-:W-:Y:S02]  /*00f0*/  ISETP.GE.AND P0, PT, R2.reuse, UR6, PT ;  /* 0x0000000602007c0c */ /* 0x040fe4000bf06270 */
[----:B------:R-:W-:Y:S02]  /*0100*/  VIMNMX R7, PT, PT, R2, UR6, !PT ;  /* 0x0000000602077c48 */ /* 0x000fe4000ffe0100 */
[----:B------:R-:W-:Y:S02]  /*0110*/  SEL R6, RZ, 0x1, P0 ;  /* 0x00000001ff067807 */ /* 0x000fe40000000000 */
[----:B------:R-:W-:-:S02]  /*0120*/  ISETP.NE.U32.AND P2, PT, R0, RZ, PT ;  /* 0x000000ff0000720c */ /* 0x000fc40003f45070 */
[----:B------:R-:W-:Y:S01]  /*0130*/  IADD3 R7, PT, PT, R7, -R2, -R6 ;  /* 0x8000000207077210 */ /* 0x000fe20007ffe806 */
[----:B0-----:R-:W0:Y:S02]  /*0140*/  MUFU.RCP R8, R8 ;  /* 0x0000000800087308 */ /* 0x001e240000001000 */
[----:B0-----:R-:W-:-:S06]  /*0150*/  IADD3 R4, PT, PT, R8, 0xffffffe, RZ ;  /* 0x0ffffffe08047810 */ /* 0x001fcc0007ffe0ff */
[----:B------:R0:W2:Y:S02]  /*0160*/  F2I.FTZ.U32.TRUNC.NTZ R5, R4 ;  /* 0x0000000400057305 */ /* 0x0000a4000021f000 */
[----:B0-----:R-:W-:Y:S02]  /*0170*/  HFMA2 R4, -RZ, RZ, 0, 0 ;  /* 0x00000000ff047431 */ /* 0x001fe400000001ff */
[----:B--2---:R-:W-:-:S04]  /*0180*/  IMAD R9, R9, R5, RZ ;  /* 0x0000000509097224 */ /* 0x004fc800078e02ff */
        /* <DEDUP_REMOVED lines=14> */
[----:B-1----:R-:W-:Y:S05]  /*0270*/  @!P0 BRA `(.L_x_162) ;  /* 0x0000000000848947 */ /* 0x002fea0003800000 */
[----:B------:R-:W0:Y:S01]  /*0280*/  LDC.64 R4, c[0x0][0x398] ;  /* 0x0000e600ff047b82 */ /* 0x000e220000000a00 */
[----:B------:R-:W-:Y:S02]  /*0290*/  IADD3 R2, PT, PT, R2, 0x1, RZ ;  /* 0x0000000102027810 */ /* 0x000fe40007ffe0ff */
[----:B------:R-:W-:Y:S02]  /*02a0*/  SHF.L.U32 R15, R3, 0x1, RZ ;  /* 0x00000001030f7819 */ /* 0x000fe400000006ff */
[----:B------:R-:W-:-:S03]  /*02b0*/  LOP3.LUT R2, R2, 0x3, RZ, 0xc0, !PT ;  /* 0x0000000302027812 */ /* 0x000fc600078ec0ff */
[----:B------:R-:W1:Y:S01]  /*02c0*/  LDC.64 R6, c[0x0][0x3a0] ;  /* 0x0000e800ff067b82 */ /* 0x000e620000000a00 */
[----:B------:R-:W-:-:S07]  /*02d0*/  IADD3 R2, PT, PT, -R2, RZ, RZ ;  /* 0x000000ff02027210 */ /* 0x000fce0007ffe1ff */
.L_x_163:
[----:B------:R-:W2:Y:S01]  /*02e0*/  LDC.64 R8, c[0x0][0x390] ;  /* 0x0000e400ff087b82 */ /* 0x000ea20000000a00 */
[----:B0--3--:R-:W3:Y:S04]  /*02f0*/  LDG.E R17, desc[UR4][R4.64] ;  /* 0x0000000404117981 */ /* 0x009ee8000c1e1900 */
[----:B-1----:R-:W4:Y:S03]  /*0300*/  LDG.E R19, desc[UR4][R6.64] ;  /* 0x0000000406137981 */ /* 0x002f26000c1e1900 */
[----:B------:R-:W0:Y:S08]  /*0310*/  LDC.64 R10, c[0x0][0x388] ;  /* 0x0000e200ff0a7b82 */ /* 0x000e300000000a00 */
[----:B------:R-:W1:Y:S01]  /*0320*/  LDC.64 R12, c[0x0][0x380] ;  /* 0x0000e000ff0c7b82 */ /* 0x000e620000000a00 */
[----:B--2---:R-:W-:-:S05]  /*0330*/  IMAD.WIDE R8, R15, 0x4, R8 ;  /* 0x000000040f087825 */ /* 0x004fca00078e0208 */
[----:B------:R-:W2:Y:S01]  /*0340*/  LDG.E R14, desc[UR4][R8.64] ;  /* 0x00000004080e7981 */ /* 0x000ea2000c1e1900 */
[----:B0-----:R-:W-:-:S05]  /*0350*/  IMAD.WIDE R10, R15, 0x4, R10 ;  /* 0x000000040f0a7825 */ /* 0x001fca00078e020a */
[----:B------:R-:W3:Y:S01]  /*0360*/  LDG.E R16, desc[UR4][R10.64] ;  /* 0x000000040a107981 */ /* 0x000ee2000c1e1900 */
[----:B-1----:R-:W-:Y:S01]  /*0370*/  IMAD.WIDE R12, R15, 0x4, R12 ;  /* 0x000000040f0c7825 */ /* 0x002fe200078e020c */
[----:B--2---:R-:W-:-:S05]  /*0380*/  I2FP.F32.S32 R14, R14 ;  /* 0x0000000e000e7245 */ /* 0x004fca0000201400 */
[----:B---3--:R-:W-:-:S04]  /*0390*/  FFMA R14, -R17, R14, R16 ;  /* 0x0000000e110e7223 */ /* 0x008fc80000000110 */
[----:B----4-:R-:W-:Y:S02]  /*03a0*/  FADD R19, R14, -R19 ;  /* 0x800000130e137221 */ /* 0x010fe40000000000 */
[----:B------:R-:W2:Y:S04]  /*03b0*/  LDG.E R14, desc[UR4][R8.64+0x4] ;  /* 0x00000404080e7981 */ /* 0x000ea8000c1e1900 */
[----:B------:R3:W-:Y:S04]  /*03c0*/  STG.E desc[UR4][R12.64], R19 ;  /* 0x000000130c007986 */ /* 0x0007e8000c101904 */
[----:B------:R-:W4:Y:S04]  /*03d0*/  LDG.E R16, desc[UR4][R10.64+0x4] ;  /* 0x000004040a107981 */ /* 0x000f28000c1e1900 */
[----:B------:R-:W4:Y:S04]  /*03e0*/  LDG.E R17, desc[UR4][R4.64] ;  /* 0x0000000404117981 */ /* 0x000f28000c1e1900 */
[----:B------:R-:W5:Y:S01]  /*03f0*/  LDG.E R21, desc[UR4][R6.64] ;  /* 0x0000000406157981 */ /* 0x000f62000c1e1900 */
[----:B------:R-:W-:-:S04]  /*0400*/  IADD3 R2, PT, PT, R2, 0x1, RZ ;  /* 0x0000000102027810 */ /* 0x000fc80007ffe0ff */
[----:B------:R-:W-:Y:S02]  /*0410*/  ISETP.NE.AND P0, PT, R2, RZ, PT ;  /* 0x000000ff0200720c */ /* 0x000fe40003f05270 */
[C---:B------:R-:W-:Y:S02]  /*0420*/  IADD3 R3, PT, PT, R0.reuse, R3, RZ ;  /* 0x0000000300037210 */ /* 0x040fe40007ffe0ff */
[----:B------:R-:W-:Y:S02]  /*0430*/  LEA R15, R0, R15, 0x1 ;  /* 0x0000000f000f7211 */ /* 0x000fe400078e08ff */
[----:B--2---:R-:W-:-:S05]  /*0440*/  I2FP.F32.S32 R14, R14 ;  /* 0x0000000e000e7245 */ /* 0x004fca0000201400 */
[----:B----4-:R-:W-:-:S04]  /*0450*/  FFMA R14, -R17, R14, R16 ;  /* 0x0000000e110e7223 */ /* 0x010fc80000000110 */
[----:B-----5:R-:W-:-:S05]  /*0460*/  FADD R21, R14, -R21 ;  /* 0x800000150e157221 */ /* 0x020fca0000000000 */
[----:B------:R3:W-:Y:S01]  /*0470*/  STG.E desc[UR4][R12.64+0x4], R21 ;  /* 0x000004150c007986 */ /* 0x0007e2000c101904 */
[----:B------:R-:W-:Y:S05]  /*0480*/  @P0 BRA `(.L_x_163) ;  /* 0xfffffffc00940947 */ /* 0x000fea000383ffff */
.L_x_162:
[----:B------:R-:W-:Y:S05]  /*0490*/  BSYNC.RECONVERGENT B0 ;  /* 0x0000000000007941 */ /* 0x000fea0003800200 */
.L_x_161:
[----:B------:R-:W-:Y:S05]  /*04a0*/  @!P1 EXIT ;  /* 0x000000000000994d */ /* 0x000fea0003800000 */
[----:B------:R-:W0:Y:S08]  /*04b0*/  LDC.64 R6, c[0x0][0x398] ;  /* 0x0000e600ff067b82 */ /* 0x000e300000000a00 */
[----:B------:R-:W1:Y:S02]  /*04c0*/  LDC.64 R4, c[0x0][0x3a0] ;  /* 0x0000e800ff047b82 */ /* 0x000e640000000a00 */
.L_x_164:
[----:B----4-:R-:W2:Y:S01]  /*04d0*/  LDC.64 R10, c[0x0][0x390] ;  /* 0x0000e400ff0a7b82 */ /* 0x010ea20000000a00 */
[----:B------:R-:W-:Y:S01]  /*04e0*/  SHF.L.U32 R15, R3, 0x1, RZ ;  /* 0x00000001030f7819 */ /* 0x000fe200000006ff */
[----:B0-----:R-:W4:Y:S04]  /*04f0*/  LDG.E R17, desc[UR4][R6.64] ;  /* 0x0000000406117981 */ /* 0x001f28000c1e1900 */
[----:B-1-3--:R-:W3:Y:S02]  /*0500*/  LDG.E R19, desc[UR4][R4.64] ;  /* 0x0000000404137981 */ /* 0x00aee4000c1e1900 */
[----:B------:R-:W0:Y:S08]  /*0510*/  LDC.64 R8, c[0x0][0x388] ;  /* 0x0000e200ff087b82 */ /* 0x000e300000000a00 */
[----:B------:R-:W1:Y:S01]  /*0520*/  LDC.64 R12, c[0x0][0x380] ;  /* 0x0000e000ff0c7b82 */ /* 0x000e620000000a00 */
[----:B--2---:R-:W-:-:S05]  /*0530*/  IMAD.WIDE R10, R15, 0x4, R10 ;  /* 0x000000040f0a7825 */ /* 0x004fca00078e020a */
[----:B------:R-:W2:Y:S01]  /*0540*/  LDG.E R2, desc[UR4][R10.64] ;  /* 0x000000040a027981 */ /* 0x000ea2000c1e1900 */
[----:B0-----:R-:W-:-:S05]  /*0550*/  IMAD.WIDE R8, R15, 0x4, R8 ;  /* 0x000000040f087825 */ /* 0x001fca00078e0208 */
[----:B------:R-:W4:Y:S01]  /*0560*/  LDG.E R14, desc[UR4][R8.64] ;  /* 0x00000004080e7981 */ /* 0x000f22000c1e1900 */
[----:B-1----:R-:W-:Y:S01]  /*0570*/  IMAD.WIDE R12, R15, 0x4, R12 ;  /* 0x000000040f0c7825 */ /* 0x002fe200078e020c */
[----:B--2---:R-:W-:-:S05]  /*0580*/  I2FP.F32.S32 R2, R2 ;  /* 0x0000000200027245 */ /* 0x004fca0000201400 */
[----:B----4-:R-:W-:-:S04]  /*0590*/  FFMA R2, -R17, R2, R14 ;  /* 0x0000000211027223 */ /* 0x010fc8000000010e */
[----:B---3--:R-:W-:Y:S02]  /*05a0*/  FADD R19, R2, -R19 ;  /* 0x8000001302137221 */ /* 0x008fe40000000000 */
[----:B------:R-:W2:Y:S04]  /*05b0*/  LDG.E R2, desc[UR4][R10.64+0x4] ;  /* 0x000004040a027981 */ /* 0x000ea8000c1e1900 */
[----:B------:R0:W-:Y:S04]  /*05c0*/  STG.E desc[UR4][R12.64], R19 ;  /* 0x000000130c007986 */ /* 0x0001e8000c101904 */
[----:B------:R-:W3:Y:S04]  /*05d0*/  LDG.E R14, desc[UR4][R8.64+0x4] ;  /* 0x00000404080e7981 */ /* 0x000ee8000c1e1900 */
[----:B------:R-:W3:Y:S04]  /*05e0*/  LDG.E R15, desc[UR4][R6.64] ;  /* 0x00000004060f7981 */ /* 0x000ee8000c1e1900 */
[----:B------:R-:W4:Y:S01]  /*05f0*/  LDG.E R17, desc[UR4][R4.64] ;  /* 0x0000000404117981 */ /* 0x000f22000c1e1900 */
[----:B--2---:R-:W-:-:S05]  /*0600*/  I2FP.F32.S32 R2, R2 ;  /* 0x0000000200027245 */ /* 0x004fca0000201400 */
[----:B---3--:R-:W-:Y:S01]  /*0610*/  FFMA R2, -R15, R2, R14 ;  /* 0x000000020f027223 */ /* 0x008fe2000000010e */
[----:B------:R-:W-:-:S04]  /*0620*/  IMAD.WIDE R14, R0, 0x8, R10 ;  /* 0x00000008000e7825 */ /* 0x000fc800078e020a */
[----:B----4-:R-:W-:Y:S01]  /*0630*/  FADD R21, R2, -R17 ;  /* 0x8000001102157221 */ /* 0x010fe20000000000 */
[----:B------:R-:W-:-:S04]  /*0640*/  IMAD.WIDE R16, R0, 0x8, R8 ;  /* 0x0000000800107825 */ /* 0x000fc800078e0208 */
[----:B------:R1:W-:Y:S04]  /*0650*/  STG.E desc[UR4][R12.64+0x4], R21 ;  /* 0x000004150c007986 */ /* 0x0003e8000c101904 */
[----:B------:R-:W2:Y:S04]  /*0660*/  LDG.E R2, desc[UR4][R14.64] ;  /* 0x000000040e027981 */ /* 0x000ea8000c1e1900 */
[----:B------:R-:W3:Y:S04]  /*0670*/  LDG.E R10, desc[UR4][R16.64] ;  /* 0x00000004100a7981 */ /* 0x000ee8000c1e1900 */
[----:B------:R-:W3:Y:S04]  /*0680*/  LDG.E R9, desc[UR4][R6.64] ;  /* 0x0000000406097981 */ /* 0x000ee8000c1e1900 */
[----:B------:R-:W0:Y:S01]  /*0690*/  LDG.E R11, desc[UR4][R4.64] ;  /* 0x00000004040b7981 */ /* 0x000e22000c1e1900 */
[----:B--2---:R-:W-:-:S05]  /*06a0*/  I2FP.F32.S32 R2, R2 ;  /* 0x0000000200027245 */ /* 0x004fca0000201400 */
[----:B---3--:R-:W-:Y:S01]  /*06b0*/  FFMA R2, -R9, R2, R10 ;  /* 0x0000000209027223 */ /* 0x008fe2000000010a */
[----:B------:R-:W-:-:S04]  /*06c0*/  IMAD.WIDE R8, R0, 0x8, R12 ;  /* 0x0000000800087825 */ /* 0x000fc800078e020c */
[----:B0-----:R-:W-:Y:S02]  /*06d0*/  FADD R19, R2, -R11 ;  /* 0x8000000b02137221 */ /* 0x001fe40000000000 */
[----:B------:R-:W2:Y:S04]  /*06e0*/  LDG.E R2, desc[UR4][R14.64+0x4] ;  /* 0x000004040e027981 */ /* 0x000ea8000c1e1900 */
[----:B------:R0:W-:Y:S04]  /*06f0*/  STG.E desc[UR4][R8.64], R19 ;  /* 0x0000001308007986 */ /* 0x0001e8000c101904 */
[----:B------:R-:W3:Y:S04]  /*0700*/  LDG.E R10, desc[UR4][R16.64+0x4] ;  /* 0x00000404100a7981 */ /* 0x000ee8000c1e1900 */
[----:B------:R-:W3:Y:S04]  /*0710*/  LDG.E R11, desc[UR4][R6.64] ;  /* 0x00000004060b7981 */ /* 0x000ee8000c1e1900 */
[----:B-1----:R-:W4:Y:S01]  /*0720*/  LDG.E R13, desc[UR4][R4.64] ;  /* 0x00000004040d7981 */ /* 0x002f22000c1e1900 */
[----:B--2---:R-:W-:-:S05]  /*0730*/  I2FP.F32.S32 R2, R2 ;  /* 0x0000000200027245 */ /* 0x004fca0000201400 */
[----:B---3--:R-:W-:-:S04]  /*0740*/  FFMA R2, -R11, R2, R10 ;  /* 0x000000020b027223 */ /* 0x008fc8000000010a */
[----:B----4-:R-:W-:Y:S01]  /*0750*/  FADD R21, R2, -R13 ;  /* 0x8000000d02157221 */ /* 0x010fe20000000000 */
[----:B------:R-:W-:-:S04]  /*0760*/  IMAD.WIDE R12, R0, 0x8, R14 ;  /* 0x00000008000c7825 */ /* 0x000fc800078e020e */
[----:B------:R1:W-:Y:S01]  /*0770*/  STG.E desc[UR4][R8.64+0x4], R21 ;  /* 0x0000041508007986 */ /* 0x0003e2000c101904 */
[----:B------:R-:W-:-:S03]  /*0780*/  IMAD.WIDE R10, R0, 0x8, R16 ;  /* 0x00000008000a7825 */ /* 0x000fc600078e0210 */
        /* <DEDUP_REMOVED lines=9> */
[----:B------:R-:W-:Y:S04]  /*0820*/  STG.E desc[UR4][R14.64], R19 ;  /* 0x000000130e007986 */ /* 0x000fe8000c101904 */
[----:B-1----:R-:W3:Y:S04]  /*0830*/  LDG.E R8, desc[UR4][R10.64+0x4] ;  /* 0x000004040a087981 */ /* 0x002ee8000c1e1900 */
        /* <DEDUP_REMOVED lines=11> */
[----:B------:R-:W4:Y:S01]  /*08f0*/  LDG.E R13, desc[UR4][R4.64] ;  /* 0x00000004040d7981 */ /* 0x000f22000c1e1900 */
[----:B--2---:R-:W-:-:S05]  /*0900*/  I2FP.F32.S32 R2, R2 ;  /* 0x0000000200027245 */ /* 0x004fca0000201400 */
[----:B---3--:R-:W-:Y:S01]  /*0910*/  FFMA R2, -R11, R2, R12 ;  /* 0x000000020b027223 */ /* 0x008fe2000000010c */
[----:B------:R-:W-:-:S04]  /*0920*/  IMAD.WIDE R10, R0, 0x8, R14 ;  /* 0x00000008000a7825 */ /* 0x000fc800078e020e */
[----:B----4-:R-:W-:Y:S02]  /*0930*/  FADD R13, R2, -R13 ;  /* 0x8000000d020d7221 */ /* 0x010fe40000000000 */
[----:B------:R-:W2:Y:S04]  /*0940*/  LDG.E R2, desc[UR4][R8.64+0x4] ;  /* 0x0000040408027981 */ /* 0x000ea8000c1e1900 */
[----:B------:R4:W-:Y:S04]  /*0950*/  STG.E desc[UR4][R10.64], R13 ;  /* 0x0000000d0a007986 */ /* 0x0009e8000c101904 */
[----:B------:R-:W3:Y:S04]  /*0960*/  LDG.E R12, desc[UR4][R16.64+0x4] ;  /* 0x00000404100c7981 */ /* 0x000ee8000c1e1900 */
[----:B0-----:R-:W3:Y:S04]  /*0970*/  LDG.E R15, desc[UR4][R6.64] ;  /* 0x00000004060f7981 */ /* 0x001ee8000c1e1900 */
[----:B------:R-:W5:Y:S01]  /*0980*/  LDG.E R19, desc[UR4][R4.64] ;  /* 0x0000000404137981 */ /* 0x000f62000c1e1900 */
[----:B------:R-:W-:-:S04]  /*0990*/  LEA R3, R0, R3, 0x2 ;  /* 0x0000000300037211 */ /* 0x000fc800078e10ff */
[----:B------:R-:W-:Y:S02]  /*09a0*/  ISETP.GE.AND P0, PT, R3, UR6, PT ;  /* 0x0000000603007c0c */ /* 0x000fe4000bf06270 */
[----:B--2---:R-:W-:-:S05]  /*09b0*/  I2FP.F32.S32 R2, R2 ;  /* 0x0000000200027245 */ /* 0x004fca0000201400 */
[----:B---3--:R-:W-:-:S04]  /*09c0*/  FFMA R2, -R15, R2, R12 ;  /* 0x000000020f027223 */ /* 0x008fc8000000010c */
[----:B-----5:R-:W-:-:S05]  /*09d0*/  FADD R19, R2, -R19 ;  /* 0x8000001302137221 */ /* 0x020fca0000000000 */
[----:B------:R4:W-:Y:S01]  /*09e0*/  STG.E desc[UR4][R10.64+0x4], R19 ;  /* 0x000004130a007986 */ /* 0x0009e2000c101904 */
[----:B------:R-:W-:Y:S05]  /*09f0*/  @!P0 BRA `(.L_x_164) ;  /* 0xfffffff800b48947 */ /* 0x000fea000383ffff */
[----:B------:R-:W-:Y:S05]  /*0a00*/  EXIT ;  /* 0x000000000000794d */ /* 0x000fea0003800000 */
.L_x_165:
        /* <DEDUP_REMOVED lines=15> */
.L_x_274:


//--------------------- .text.Apply_cu            --------------------------
	.section	.text.Apply_cu,"ax",@progbits
	.align	128
        .global         Apply_cu
        .type           Apply_cu,@function
        .size           Apply_cu,(.L_x_263 - Apply_cu)
        .other          Apply_cu,@"STO_CUDA_ENTRY STV_DEFAULT"
Apply_cu:
.text.Apply_cu:
        /* <DEDUP_REMOVED lines=11> */
[C---:B------:R-:W-:Y:S01]  /*00b0*/  IADD3 R0, PT, PT, R3.reuse, R6, RZ ;  /* 0x0000000603007210 */ /* 0x040fe20007ffe0ff */
[----:B------:R-:W-:Y:S01]  /*00c0*/  BSSY.RECONVERGENT B2, `(.L_x_166) ;  /* 0x0000062000027945 */ /* 0x000fe20003800200 */
[----:B------:R-:W-:Y:S02]  /*00d0*/  IADD3 R9, PT, PT, RZ, -R3, RZ ;  /* 0x80000003ff097210 */ /* 0x000fe40007ffe0ff */
[C---:B------:R-:W-:Y:S02]  /*00e0*/  ISETP.GE.AND P0, PT, R0.reuse, UR5, PT ;  /* 0x0000000500007c0c */ /* 0x040fe4000bf06270 */
[----:B------:R-:W-:Y:S01]  /*00f0*/  VIMNMX R7, PT, PT, R0, UR5, !PT ;  /* 0x0000000500077c48 */ /* 0x000fe2000ffe0100 */
[----:B------:R-:W1:Y:S01]  /*0100*/  LDCU.64 UR4, c[0x0][0x358] ;  /* 0x00006b00ff0477ac */ /* 0x000e620008000a00 */
[----:B------:R-:W-:Y:S02]  /*0110*/  SEL R2, RZ, 0x1, P0 ;  /* 0x00000001ff027807 */ /* 0x000fe40000000000 */
[----:B------:R-:W-:-:S02]  /*0120*/  ISETP.NE.U32.AND P2, PT, R3, RZ, PT ;  /* 0x000000ff0300720c */ /* 0x000fc40003f45070 */
[----:B------:R-:W-:Y:S01]  /*0130*/  IADD3 R0, PT, PT, R7, -R0, -R2 ;  /* 0x8000000007007210 */ /* 0x000fe20007ffe802 */
[----:B0-----:R-:W0:Y:S02]  /*0140*/  MUFU.RCP R8, R8 ;  /* 0x0000000800087308 */ /* 0x001e240000001000 */
[----:B0-----:R-:W-:-:S06]  /*0150*/  IADD3 R4, PT, PT, R8, 0xffffffe, RZ ;  /* 0x0ffffffe08047810 */ /* 0x001fcc0007ffe0ff */
[----:B------:R0:W2:Y:S02]  /*0160*/  F2I.FTZ.U32.TRUNC.NTZ R5, R4 ;  /* 0x0000000400057305 */ /* 0x0000a4000021f000 */
[----:B0-----:R-:W-:Y:S02]  /*0170*/  IMAD.MOV.U32 R4, RZ, RZ, RZ ;  /* 0x000000ffff047224 */ /* 0x001fe400078e00ff */
        /* <DEDUP_REMOVED lines=9> */
[----:B------:R-:W-:Y:S01]  /*0210*/  @P1 VIADD R5, R5, 0x1 ;  /* 0x0000000105051836 */ /* 0x000fe20000000000 */
[----:B------:R-:W-:-:S04]  /*0220*/  @!P2 LOP3.LUT R5, RZ, R3, RZ, 0x33, !PT ;  /* 0x00000003ff05a212 */ /* 0x000fc800078e33ff */
[----:B------:R-:W-:-:S04]  /*0230*/  IADD3 R0, PT, PT, R2, R5, RZ ;  /* 0x0000000502007210 */ /* 0x000fc80007ffe0ff */
[----:B------:R-:W-:-:S04]  /*0240*/  LOP3.LUT R2, R0, 0x3, RZ, 0xc0, !PT ;  /* 0x0000000300027812 */ /* 0x000fc800078ec0ff */
[----:B------:R-:W-:-:S13]  /*0250*/  ISETP.NE.AND P0, PT, R2, 0x3, PT ;  /* 0x000000030200780c */ /* 0x000fda0003f05270 */
[----:B-1----:R-:W-:Y:S05]  /*0260*/  @!P0 BRA `(.L_x_167) ;  /* 0x00000004001c8947 */ /* 0x002fea0003800000 */
[----:B------:R-:W0:Y:S01]  /*0270*/  LDC.64 R24, c[0x0][0x380] ;  /* 0x0000e000ff187b82 */ /* 0x000e220000000a00 */
[----:B------:R-:W-:Y:S02]  /*0280*/  IADD3 R2, PT, PT, R0, 0x1, RZ ;  /* 0x0000000100027810 */ /* 0x000fe40007ffe0ff */
[----:B------:R-:W-:Y:S02]  /*0290*/  SHF.L.U32 R14, R6, 0x1, RZ ;  /* 0x00000001060e7819 */ /* 0x000fe400000006ff */
[----:B------:R-:W-:-:S03]  /*02a0*/  LOP3.LUT R2, R2, 0x3, RZ, 0xc0, !PT ;  /* 0x0000000302027812 */ /* 0x000fc600078ec0ff */
[----:B------:R-:W1:Y:S02]  /*02b0*/  LDC.64 R22, c[0x0][0x388] ;  /* 0x0000e200ff167b82 */ /* 0x000e640000000a00 */
[----:B------:R-:W-:-:S07]  /*02c0*/  IMAD.MOV R13, RZ, RZ, -R2 ;  /* 0x000000ffff0d7224 */ /* 0x000fce00078e0a02 */
.L_x_175:
[----:B0-2---:R-:W-:-:S05]  /*02d0*/  IMAD.WIDE R4, R14, 0x4, R24 ;  /* 0x000000040e047825 */ /* 0x005fca00078e0218 */
[----:B------:R-:W2:Y:S04]  /*02e0*/  LDG.E R12, desc[UR4][R4.64+0x4] ;  /* 0x00000404040c7981 */ /* 0x000ea8000c1e1900 */
[----:B------:R-:W3:Y:S01]  /*02f0*/  LDG.E R18, desc[UR4][R4.64] ;  /* 0x0000000404127981 */ /* 0x000ee2000c1e1900 */
[----:B------:R-:W-:Y:S01]  /*0300*/  BSSY.RECONVERGENT B0, `(.L_x_168) ;  /* 0x000000f000007945 */ /* 0x000fe20003800200 */
[----:B--2---:R-:W-:-:S04]  /*0310*/  FMUL R7, R12, R12 ;  /* 0x0000000c0c077220 */ /* 0x004fc80000400000 */
[----:B---3--:R-:W-:-:S04]  /*0320*/  FFMA R7, R18, R18, R7 ;  /* 0x0000001212077223 */ /* 0x008fc80000000007 */
[----:B------:R0:W2:Y:S01]  /*0330*/  MUFU.RSQ R8, R7 ;  /* 0x0000000700087308 */ /* 0x0000a20000001400 */
[----:B------:R-:W-:-:S04]  /*0340*/  IADD3 R2, PT, PT, R7, -0xd000000, RZ ;  /* 0xf300000007027810 */ /* 0x000fc80007ffe0ff */
[----:B------:R-:W-:-:S13]  /*0350*/  ISETP.GT.U32.AND P0, PT, R2, 0x727fffff, PT ;  /* 0x727fffff0200780c */ /* 0x000fda0003f04070 */
[----:B0-2---:R-:W-:Y:S05]  /*0360*/  @!P0 BRA `(.L_x_169) ;  /* 0x0000000000108947 */ /* 0x005fea0003800000 */
[----:B------:R-:W-:Y:S02]  /*0370*/  MOV R4, R7 ;  /* 0x0000000700047202 */ /* 0x000fe40000000f00 */
[----:B------:R-:W-:-:S07]  /*0380*/  MOV R2, 0x3a0 ;  /* 0x000003a000027802 */ /* 0x000fce0000000f00 */
[----:B-1----:R-:W-:Y:S05]  /*0390*/  CALL.REL.NOINC `($__internal_6_$__cuda_sm20_sqrt_rn_f32_slowpath) ;  /* 0x0000001000ac7944 */ /* 0x002fea0003c00000 */
[----:B------:R-:W-:Y:S05]  /*03a0*/  BRA `(.L_x_170) ;  /* 0x0000000000107947 */ /* 0x000fea0003800000 */
.L_x_169:
[----:B------:R-:W-:Y:S01]  /*03b0*/  FMUL.FTZ R16, R7, R8 ;  /* 0x0000000807107220 */ /* 0x000fe20000410000 */
[----:B------:R-:W-:-:S03]  /*03c0*/  FMUL.FTZ R2, R8, 0.5 ;  /* 0x3f00000008027820 */ /* 0x000fc60000410000 */
[----:B------:R-:W-:-:S04]  /*03d0*/  FFMA R5, -R16, R16, R7 ;  /* 0x0000001010057223 */ /* 0x000fc80000000107 */
[----:B------:R-:W-:-:S07]  /*03e0*/  FFMA R16, R5, R2, R16 ;  /* 0x0000000205107223 */ /* 0x000fce0000000010 */
.L_x_170:
[----:B------:R-:W-:Y:S05]  /*03f0*/  BSYNC.RECONVERGENT B0 ;  /* 0x0000000000007941 */ /* 0x000fea0003800200 */
.L_x_168:
[----:B------:R-:W0:Y:S01]  /*0400*/  F2F.F64.F32 R4, R16 ;  /* 0x0000001000047310 */ /* 0x000e220000201800 */
[----:B------:R-:W-:Y:S01]  /*0410*/  UMOV UR6, 0x97d889bc ;  /* 0x97d889bc00067882 */ /* 0x000fe20000000000 */
[----:B------:R-:W-:Y:S01]  /*0420*/  UMOV UR7, 0x3c9cd2b2 ;  /* 0x3c9cd2b200077882 */ /* 0x000fe20000000000 */
[----:B------:R-:W-:Y:S01]  /*0430*/  BSSY.RECONVERGENT B3, `(.L_x_171) ;  /* 0x0000010000037945 */ /* 0x000fe20003800200 */
[----:B0-----:R-:W-:-:S06]  /*0440*/  DADD R4, R4, UR6 ;  /* 0x0000000604047e29 */ /* 0x001fcc0008000000 */
[----:B------:R-:W0:Y:S08]  /*0450*/  F2F.F32.F64 R9, R4 ;  /* 0x0000000400097310 */ /* 0x000e300000301000 */
[----:B0-----:R-:W0:Y:S01]  /*0460*/  MUFU.RCP R2, R9 ;  /* 0x0000000900027308 */ /* 0x001e220000001000 */
[----:B------:R-:W-:-:S07]  /*0470*/  FMNMX R8, R9, 1, PT ;  /* 0x3f80000009087809 */ /* 0x000fce0003800000 */
[----:B------:R-:W2:Y:S01]  /*0480*/  FCHK P0, R18, R9 ;  /* 0x0000000912007302 */ /* 0x000ea20000000000 */
[----:B0-----:R-:W-:-:S04]  /*0490*/  FFMA R7, -R9, R2, 1 ;  /* 0x3f80000009077423 */ /* 0x001fc80000000102 */
[----:B------:R-:W-:-:S04]  /*04a0*/  FFMA R7, R2, R7, R2 ;  /* 0x0000000702077223 */ /* 0x000fc80000000002 */
[----:B------:R-:W-:-:S04]  /*04b0*/  FFMA R2, R18, R7, RZ ;  /* 0x0000000712027223 */ /* 0x000fc800000000ff */
[----:B------:R-:W-:-:S04]  /*04c0*/  FFMA R10, -R9, R2, R18 ;  /* 0x00000002090a7223 */ /* 0x000fc80000000112 */
[----:B------:R-:W-:Y:S01]  /*04d0*/  FFMA R2, R7, R10, R2 ;  /* 0x0000000a07027223 */ /* 0x000fe20000000002 */
[----:B--2---:R-:W-:Y:S06]  /*04e0*/  @!P0 BRA `(.L_x_172) ;  /* 0x0000000000108947 */ /* 0x004fec0003800000 */
[----:B------:R-:W-:Y:S01]  /*04f0*/  MOV R2, R18 ;  /* 0x0000001200027202 */ /* 0x000fe20000000f00 */
[----:B------:R-:W-:Y:S01]  /*0500*/  IMAD.MOV.U32 R17, RZ, RZ, R9 ;  /* 0x000000ffff117224 */ /* 0x000fe200078e0009 */
[----:B------:R-:W-:-:S07]  /*0510*/  MOV R4, 0x530 ;  /* 0x0000053000047802 */ /* 0x000fce0000000f00 */
[----:B-1----:R-:W-:Y:S05]  /*0520*/  CALL.REL.NOINC `($__internal_7_$__cuda_sm3x_div_rn_noftz_f32_slowpath) ;  /* 0x0000001000a07944 */ /* 0x002fea0003c00000 */
.L_x_172:
[----:B------:R-:W-:Y:S05]  /*0530*/  BSYNC.RECONVERGENT B3 ;  /* 0x0000000000037941 */ /* 0x000fea0003800200 */
.L_x_171:
[----:B-1----:R-:W-:-:S05]  /*0540*/  IMAD.WIDE R18, R14, 0x4, R22 ;  /* 0x000000040e127825 */ /* 0x002fca00078e0216 */
[----:B------:R-:W2:Y:S01]  /*0550*/  LDG.E R5, desc[UR4][R18.64] ;  /* 0x0000000412057981 */ /* 0x000ea2000c1e1900 */
[----:B------:R-:W0:Y:S01]  /*0560*/  MUFU.RCP R4, R9 ;  /* 0x0000000900047308 */ /* 0x000e220000001000 */
[----:B------:R-:W-:Y:S07]  /*0570*/  BSSY.RECONVERGENT B3, `(.L_x_173) ;  /* 0x000000e000037945 */ /* 0x000fee0003800200 */
[----:B------:R-:W1:Y:S01]  /*0580*/  FCHK P0, R12, R9 ;  /* 0x000000090c007302 */ /* 0x000e620000000000 */
[----:B0-----:R-:W-:-:S04]  /*0590*/  FFMA R7, -R9, R4, 1 ;  /* 0x3f80000009077423 */ /* 0x001fc80000000104 */
[----:B------:R-:W-:Y:S01]  /*05a0*/  FFMA R11, R4, R7, R4 ;  /* 0x00000007040b7223 */ /* 0x000fe20000000004 */
[----:B--2---:R-:W-:-:S03]  /*05b0*/  FFMA R5, R8, R2, R5 ;  /* 0x0000000208057223 */ /* 0x004fc60000000005 */
[----:B------:R-:W-:Y:S02]  /*05c0*/  FFMA R2, R12, R11, RZ ;  /* 0x0000000b0c027223 */ /* 0x000fe400000000ff */
[----:B------:R0:W-:Y:S02]  /*05d0*/  STG.E desc[UR4][R18.64], R5 ;  /* 0x0000000512007986 */ /* 0x0001e4000c101904 */
[----:B------:R-:W-:-:S04]  /*05e0*/  FFMA R7, -R9, R2, R12 ;  /* 0x0000000209077223 */ /* 0x000fc8000000010c */
[----:B------:R-:W-:Y:S01]  /*05f0*/  FFMA R2, R11, R7, R2 ;  /* 0x000000070b027223 */ /* 0x000fe20000000002 */
[----:B-1----:R-:W-:Y:S06]  /*0600*/  @!P0 BRA `(.L_x_174) ;  /* 0x0000000000108947 */ /* 0x002fec0003800000 */
[----:B------:R-:W-:Y:S02]  /*0610*/  MOV R2, R12 ;  /* 0x0000000c00027202 */ /* 0x000fe40000000f00 */
[----:B------:R-:W-:Y:S02]  /*0620*/  MOV R17, R9 ;  /* 0x0000000900117202 */ /* 0x000fe40000000f00 */
[----:B------:R-:W-:-:S07]  /*0630*/  MOV R4, 0x650 ;  /* 0x0000065000047802 */ /* 0x000fce0000000f00 */
[----:B0-----:R-:W-:Y:S05]  /*0640*/  CALL.REL.NOINC `($__internal_7_$__cuda_sm3x_div_rn_noftz_f32_slowpath) ;  /* 0x0000001000587944 */ /* 0x001fea0003c00000 */
.L_x_174:
[----:B------:R-:W-:Y:S05]  /*0650*/  BSYNC.RECONVERGENT B3 ;  /* 0x0000000000037941 */ /* 0x000fea0003800200 */
.L_x_173:
[----:B0-----:R-:W2:Y:S01]  /*0660*/  LDG.E R5, desc[UR4][R18.64+0x4] ;  /* 0x0000040412057981 */ /* 0x001ea2000c1e1900 */
[----:B------:R-:W-:Y:S01]  /*0670*/  IADD3 R13, PT, PT, R13, 0x1, RZ ;  /* 0x000000010d0d7810 */ /* 0x000fe20007ffe0ff */
[C---:B------:R-:W-:Y:S01]  /*0680*/  IMAD.IADD R6, R3.reuse, 0x1, R6 ;  /* 0x0000000103067824 */ /* 0x040fe200078e0206 */
[----:B------:R-:W-:Y:S02]  /*0690*/  LEA R14, R3, R14, 0x1 ;  /* 0x0000000e030e7211 */ /* 0x000fe400078e08ff */
[----:B------:R-:W-:Y:S01]  /*06a0*/  ISETP.NE.AND P0, PT, R13, RZ, PT ;  /* 0x000000ff0d00720c */ /* 0x000fe20003f05270 */
[----:B--2---:R-:W-:-:S05]  /*06b0*/  FFMA R5, R8, R2, R5 ;  /* 0x0000000208057223 */ /* 0x004fca0000000005 */
[----:B------:R2:W-:Y:S07]  /*06c0*/  STG.E desc[UR4][R18.64+0x4], R5 ;  /* 0x0000040512007986 */ /* 0x0005ee000c101904 */
[----:B------:R-:W-:Y:S05]  /*06d0*/  @P0 BRA `(.L_x_175) ;  /* 0xfffffff800fc0947 */ /* 0x000fea000383ffff */
.L_x_167:
[----:B------:R-:W-:Y:S05]  /*06e0*/  BSYNC.RECONVERGENT B2 ;  /* 0x0000000000027941 */ /* 0x000fea0003800200 */
.L_x_166:
[----:B------:R-:W0:Y:S01]  /*06f0*/  LDC.64 R12, c[0x0][0x380] ;  /* 0x0000e000ff0c7b82 */ /* 0x000e220000000a00 */
[----:B------:R-:W-:Y:S01]  /*0700*/  ISETP.GE.U32.AND P0, PT, R0, 0x3, PT ;  /* 0x000000030000780c */ /* 0x000fe20003f06070 */
[----:B------:R-:W1:Y:S06]  /*0710*/  LDCU UR8, c[0x0][0x390] ;  /* 0x00007200ff0877ac */ /* 0x000e6c0008000800 */
[----:B------:R-:W3:Y:S06]  /*0720*/  LDC.64 R8, c[0x0][0x388] ;  /* 0x0000e200ff087b82 */ /* 0x000eec0000000a00 */
[----:B-1----:R-:W-:Y:S05]  /*0730*/  @!P0 EXIT ;  /* 0x000000000000894d */ /* 0x002fea0003800000 */
.L_x_204:
[----:B-1----:R-:W-:-:S05]  /*0740*/  SHF.L.U32 R15, R6, 0x1, RZ ;  /* 0x00000001060f7819 */ /* 0x002fca00000006ff */
[----:B0-----:R-:W-:-:S05]  /*0750*/  IMAD.WIDE R22, R15, 0x4, R12 ;  /* 0x000000040f167825 */ /* 0x001fca00078e020c */
[----:B--2---:R-:W2:Y:S04]  /*0760*/  LDG.E R19, desc[UR4][R22.64+0x4] ;  /* 0x0000040416137981 */ /* 0x004ea8000c1e1900 */
[----:B------:R-:W4:Y:S01]  /*0770*/  LDG.E R17, desc[UR4][R22.64] ;  /* 0x0000000416117981 */ /* 0x000f22000c1e1900 */
[----:B------:R-:W-:Y:S01]  /*0780*/  BSSY.RECONVERGENT B0, `(.L_x_176) ;  /* 0x000000e000007945 */ /* 0x000fe20003800200 */
[----:B--2---:R-:W-:-:S04]  /*0790*/  FMUL R0, R19, R19 ;  /* 0x0000001313007220 */ /* 0x004fc80000400000 */
[----:B----4-:R-:W-:-:S04]  /*07a0*/  FFMA R4, R17, R17, R0 ;  /* 0x0000001111047223 */ /* 0x010fc80000000000 */
[----:B------:R0:W1:Y:S01]  /*07b0*/  MUFU.RSQ R5, R4 ;  /* 0x0000000400057308 */ /* 0x0000620000001400 */
[----:B------:R-:W-:-:S04]  /*07c0*/  IADD3 R0, PT, PT, R4, -0xd000000, RZ ;  /* 0xf300000004007810 */ /* 0x000fc80007ffe0ff */
[----:B------:R-:W-:-:S13]  /*07d0*/  ISETP.GT.U32.AND P0, PT, R0, 0x727fffff, PT ;  /* 0x727fffff0000780c */ /* 0x000fda0003f04070 */
[----:B01----:R-:W-:Y:S05]  /*07e0*/  @!P0 BRA `(.L_x_177) ;  /* 0x00000000000c8947 */ /* 0x003fea0003800000 */
[----:B------:R-:W-:-:S07]  /*07f0*/  MOV R2, 0x810 ;  /* 0x0000081000027802 */ /* 0x000fce0000000f00 */
[----:B---3--:R-:W-:Y:S05]  /*0800*/  CALL.REL.NOINC `($__internal_6_$__cuda_sm20_sqrt_rn_f32_slowpath) ;  /* 0x0000000c00907944 */ /* 0x008fea0003c00000 */
[----:B------:R-:W-:Y:S05]  /*0810*/  BRA `(.L_x_178) ;  /* 0x0000000000107947 */ /* 0x000fea0003800000 */
.L_x_177:
[----:B------:R-:W-:Y:S01]  /*0820*/  FMUL.FTZ R16, R4, R5 ;  /* 0x0000000504107220 */ /* 0x000fe20000410000 */
[----:B------:R-:W-:-:S03]  /*0830*/  FMUL.FTZ R0, R5, 0.5 ;  /* 0x3f00000005007820 */ /* 0x000fc60000410000 */
[----:B------:R-:W-:-:S04]  /*0840*/  FFMA R5, -R16, R16, R4 ;  /* 0x0000001010057223 */ /* 0x000fc80000000104 */
[----:B------:R-:W-:-:S07]  /*0850*/  FFMA R16, R5, R0, R16 ;  /* 0x0000000005107223 */ /* 0x000fce0000000010 */
.L_x_178:
[----:B------:R-:W-:Y:S05]  /*0860*/  BSYNC.RECONVERGENT B0 ;  /* 0x0000000000007941 */ /* 0x000fea0003800200 */
.L_x_176:
[----:B------:R-:W0:Y:S01]  /*0870*/  F2F.F64.F32 R4, R16 ;  /* 0x0000001000047310 */ /* 0x000e220000201800 */
[----:B------:R-:W-:Y:S01]  /*0880*/  UMOV UR6, 0x97d889bc ;  /* 0x97d889bc00067882 */ /* 0x000fe20000000000 */
[----:B------:R-:W-:Y:S01]  /*0890*/  UMOV UR7, 0x3c9cd2b2 ;  /* 0x3c9cd2b200077882 */ /* 0x000fe20000000000 */
[----:B------:R-:W-:Y:S01]  /*08a0*/  BSSY.RECONVERGENT B2, `(.L_x_179) ;  /* 0x0000010000027945 */ /* 0x000fe20003800200 */
[----:B0-----:R-:W-:-:S06]  /*08b0*/  DADD R4, R4, UR6 ;  /* 0x0000000604047e29 */ /* 0x001fcc0008000000 */
[----:B------:R-:W0:Y:S08]  /*08c0*/  F2F.F32.F64 R18, R4 ;  /* 0x0000000400127310 */ /* 0x000e300000301000 */
[----:B0-----:R-:W0:Y:S08]  /*08d0*/  MUFU.RCP R7, R18 ;  /* 0x0000001200077308 */ /* 0x001e300000001000 */
[----:B------:R-:W1:Y:S01]  /*08e0*/  FCHK P0, R17, R18 ;  /* 0x0000001211007302 */ /* 0x000e620000000000 */
[----:B0-----:R-:W-:-:S04]  /*08f0*/  FFMA R0, -R18, R7, 1 ;  /* 0x3f80000012007423 */ /* 0x001fc80000000107 */
[----:B------:R-:W-:Y:S01]  /*0900*/  FFMA R2, R7, R0, R7 ;  /* 0x0000000007027223 */ /* 0x000fe20000000007 */
[----:B------:R-:W-:-:S03]  /*0910*/  FMNMX R0, R18, 1, PT ;  /* 0x3f80000012007809 */ /* 0x000fc60003800000 */
[----:B------:R-:W-:-:S04]  /*0920*/  FFMA R7, R17, R2, RZ ;  /* 0x0000000211077223 */ /* 0x000fc800000000ff */
[----:B------:R-:W-:-:S04]  /*0930*/  FFMA R10, -R18, R7, R17 ;  /* 0x00000007120a7223 */ /* 0x000fc80000000111 */
[----:B------:R-:W-:Y:S01]  /*0940*/  FFMA R2, R2, R10, R7 ;  /* 0x0000000a02027223 */ /* 0x000fe20000000007 */
[----:B-1----:R-:W-:Y:S06]  /*0950*/  @!P0 BRA `(.L_x_180) ;  /* 0x0000000000108947 */ /* 0x002fec0003800000 */
[----:B------:R-:W-:Y:S01]  /*0960*/  MOV R2, R17 ;  /* 0x0000001100027202 */ /* 0x000fe20000000f00 */
[----:B------:R-:W-:Y:S01]  /*0970*/  IMAD.MOV.U32 R17, RZ, RZ, R18 ;  /* 0x000000ffff117224 */ /* 0x000fe200078e0012 */
[----:B------:R-:W-:-:S07]  /*0980*/  MOV R4, 0x9a0 ;  /* 0x000009a000047802 */ /* 0x000fce0000000f00 */
[----:B---3--:R-:W-:Y:S05]  /*0990*/  CALL.REL.NOINC `($__internal_7_$__cuda_sm3x_div_rn_noftz_f32_slowpath) ;  /* 0x0000000c00847944 */ /* 0x008fea0003c00000 */
.L_x_180:
[----:B------:R-:W-:Y:S05]  /*09a0*/  BSYNC.RECONVERGENT B2 ;  /* 0x0000000000027941 */ /* 0x000fea0003800200 */
.L_x_179:
[----:B---3--:R-:W-:-:S05]  /*09b0*/  IMAD.WIDE R14, R15, 0x4, R8 ;  /* 0x000000040f0e7825 */ /* 0x008fca00078e0208 */
[----:B------:R-:W2:Y:S01]  /*09c0*/  LDG.E R5, desc[UR4][R14.64] ;  /* 0x000000040e057981 */ /* 0x000ea2000c1e1900 */
[----:B------:R-:W0:Y:S01]  /*09d0*/  MUFU.RCP R7, R18 ;  /* 0x0000001200077308 */ /* 0x000e220000001000 */
[----:B------:R-:W-:Y:S07]  /*09e0*/  BSSY.RECONVERGENT B2, `(.L_x_181) ;  /* 0x000000e000027945 */ /* 0x000fee0003800200 */
[----:B------:R-:W1:Y:S01]  /*09f0*/  FCHK P0, R19, R18 ;  /* 0x0000001213007302 */ /* 0x000e620000000000 */
[----:B--2---:R-:W-:Y:S01]  /*0a00*/  FFMA R5, R0, R2, R5 ;  /* 0x0000000200057223 */ /* 0x004fe20000000005 */
[----:B0-----:R-:W-:-:S04]  /*0a10*/  FFMA R2, -R18, R7, 1 ;  /* 0x3f80000012027423 */ /* 0x001fc80000000107 */
[----:B------:R0:W-:Y:S01]  /*0a20*/  STG.E desc[UR4][R14.64], R5 ;  /* 0x000000050e007986 */ /* 0x0001e2000c101904 */
[----:B------:R-:W-:-:S04]  /*0a30*/  FFMA R11, R7, R2, R7 ;  /* 0x00000002070b7223 */ /* 0x000fc80000000007 */
[----:B------:R-:W-:-:S04]  /*0a40*/  FFMA R2, R19, R11, RZ ;  /* 0x0000000b13027223 */ /* 0x000fc800000000ff */
[----:B------:R-:W-:-:S04]  /*0a50*/  FFMA R7, -R18, R2, R19 ;  /* 0x0000000212077223 */ /* 0x000fc80000000113 */
[----:B------:R-:W-:Y:S01]  /*0a60*/  FFMA R2, R11, R7, R2 ;  /* 0x000000070b027223 */ /* 0x000fe20000000002 */
[----:B01----:R-:W-:Y:S06]  /*0a70*/  @!P0 BRA `(.L_x_182) ;  /* 0x0000000000108947 */ /* 0x003fec0003800000 */
[----:B------:R-:W-:Y:S02]  /*0a80*/  MOV R2, R19 ;  /* 0x0000001300027202 */ /* 0x000fe40000000f00 */
[----:B------:R-:W-:Y:S02]  /*0a90*/  MOV R17, R18 ;  /* 0x0000001200117202 */ /* 0x000fe40000000f00 */
[----:B------:R-:W-:-:S07]  /*0aa0*/  MOV R4, 0xac0 ;  /* 0x00000ac000047802 */ /* 0x000fce0000000f00 */
[----:B------:R-:W-:Y:S05]  /*0ab0*/  CALL.REL.NOINC `($__internal_7_$__cuda_sm3x_div_rn_noftz_f32_slowpath) ;  /* 0x0000000c003c7944 */ /* 0x000fea0003c00000 */
.L_x_182:
[----:B------:R-:W-:Y:S05]  /*0ac0*/  BSYNC.RECONVERGENT B2 ;  /* 0x0000000000027941 */ /* 0x000fea0003800200 */
.L_x_181:
[----:B------:R-:W2:Y:S01]  /*0ad0*/  LDG.E R5, desc[UR4][R14.64+0x4] ;  /* 0x000004040e057981 */ /* 0x000ea2000c1e1900 */
[----:B------:R-:W-:-:S04]  /*0ae0*/  IMAD.WIDE R22, R3, 0x8, R22 ;  /* 0x0000000803167825 */ /* 0x000fc800078e0216 */
[----:B--2---:R-:W-:-:S05]  /*0af0*/  FFMA R5, R0, R2, R5 ;  /* 0x0000000200057223 */ /* 0x004fca0000000005 */
[----:B------:R0:W-:Y:S04]  /*0b00*/  STG.E desc[UR4][R14.64+0x4], R5 ;  /* 0x000004050e007986 */ /* 0x0001e8000c101904 */
[----:B------:R-:W2:Y:S04]  /*0b10*/  LDG.E R0, desc[UR4][R22.64+0x4] ;  /* 0x0000040416007981 */ /* 0x000ea8000c1e1900 */
[----:B------:R-:W3:Y:S01]  /*0b20*/  LDG.E R20, desc[UR4][R22.64] ;  /* 0x0000000416147981 */ /* 0x000ee2000c1e1900 */
[----:B------:R-:W-:Y:S01]  /*0b30*/  BSSY.RECONVERGENT B0, `(.L_x_183) ;  /* 0x000000e000007945 */ /* 0x000fe20003800200 */
[----:B--2---:R-:W-:-:S04]  /*0b40*/  FMUL R7, R0, R0 ;  /* 0x0000000000077220 */ /* 0x004fc80000400000 */
[----:B---3--:R-:W-:-:S04]  /*0b50*/  FFMA R4, R20, R20, R7 ;  /* 0x0000001414047223 */ /* 0x008fc80000000007 */
[----:B------:R0:W1:Y:S01]  /*0b60*/  MUFU.RSQ R7, R4 ;  /* 0x0000000400077308 */ /* 0x0000620000001400 */
[----:B------:R-:W-:-:S04]  /*0b70*/  IADD3 R2, PT, PT, R4, -0xd000000, RZ ;  /* 0xf300000004027810 */ /* 0x000fc80007ffe0ff */
[----:B------:R-:W-:-:S13]  /*0b80*/  ISETP.GT.U32.AND P0, PT, R2, 0x727fffff, PT ;  /* 0x727fffff0200780c */ /* 0x000fda0003f04070 */
[----:B01----:R-:W-:Y:S05]  /*0b90*/  @!P0 BRA `(.L_x_184) ;  /* 0x00000000000c8947 */ /* 0x003fea0003800000 */
[----:B------:R-:W-:-:S07]  /*0ba0*/  MOV R2, 0xbc0 ;  /* 0x00000bc000027802 */ /* 0x000fce0000000f00 */
[----:B------:R-:W-:Y:S05]  /*0bb0*/  CALL.REL.NOINC `($__internal_6_$__cuda_sm20_sqrt_rn_f32_slowpath) ;  /* 0x0000000800a47944 */ /* 0x000fea0003c00000 */
[----:B------:R-:W-:Y:S05]  /*0bc0*/  BRA `(.L_x_185) ;  /* 0x0000000000107947 */ /* 0x000fea0003800000 */
.L_x_184:
[----:B------:R-:W-:Y:S01]  /*0bd0*/  FMUL.FTZ R16, R4, R7 ;  /* 0x0000000704107220 */ /* 0x000fe20000410000 */
[----:B------:R-:W-:-:S03]  /*0be0*/  FMUL.FTZ R2, R7, 0.5 ;  /* 0x3f00000007027820 */ /* 0x000fc60000410000 */
[----:B------:R-:W-:-:S04]  /*0bf0*/  FFMA R5, -R16, R16, R4 ;  /* 0x0000001010057223 */ /* 0x000fc80000000104 */
[----:B------:R-:W-:-:S07]  /*0c00*/  FFMA R16, R5, R2, R16 ;  /* 0x0000000205107223 */ /* 0x000fce0000000010 */
.L_x_185:
[----:B------:R-:W-:Y:S05]  /*0c10*/  BSYNC.RECONVERGENT B0 ;  /* 0x0000000000007941 */ /* 0x000fea0003800200 */
.L_x_183:
        /* <DEDUP_REMOVED lines=8> */
[----:B------:R-:W1:Y:S01]  /*0ca0*/  FCHK P0, R20, R19 ;  /* 0x0000001314007302 */ /* 0x000e620000000000 */
[----:B0-----:R-:W-:-:S04]  /*0cb0*/  FFMA R7, -R19, R2, 1 ;  /* 0x3f80000013077423 */ /* 0x001fc80000000102 */
[----:B------:R-:W-:-:S04]  /*0cc0*/  FFMA R7, R2, R7, R2 ;  /* 0x0000000702077223 */ /* 0x000fc80000000002 */
[----:B------:R-:W-:-:S04]  /*0cd0*/  FFMA R2, R20, R7, RZ ;  /* 0x0000000714027223 */ /* 0x000fc800000000ff */
[----:B------:R-:W-:-:S04]  /*0ce0*/  FFMA R10, -R19, R2, R20 ;  /* 0x00000002130a7223 */ /* 0x000fc80000000114 */
[----:B------:R-:W-:Y:S01]  /*0cf0*/  FFMA R2, R7, R10, R2 ;  /* 0x0000000a07027223 */ /* 0x000fe20000000002 */
[----:B-1----:R-:W-:Y:S06]  /*0d00*/  @!P0 BRA `(.L_x_187) ;  /* 0x0000000000108947 */ /* 0x002fec0003800000 */
[----:B------:R-:W-:Y:S01]  /*0d10*/  MOV R2, R20 ;  /* 0x0000001400027202 */ /* 0x000fe20000000f00 */
[----:B------:R-:W-:Y:S01]  /*0d20*/  IMAD.MOV.U32 R17, RZ, RZ, R19 ;  /* 0x000000ffff117224 */ /* 0x000fe200078e0013 */
[----:B------:R-:W-:-:S07]  /*0d30*/  MOV R4, 0xd50 ;  /* 0x00000d5000047802 */ /* 0x000fce0000000f00 */
[----:B------:R-:W-:Y:S05]  /*0d40*/  CALL.REL.NOINC `($__internal_7_$__cuda_sm3x_div_rn_noftz_f32_slowpath) ;  /* 0x0000000800987944 */ /* 0x000fea0003c00000 */
.L_x_187:
[----:B------:R-:W-:Y:S05]  /*0d50*/  BSYNC.RECONVERGENT B2 ;  /* 0x0000000000027941 */ /* 0x000fea0003800200 */
.L_x_186:
[----:B------:R-:W-:-:S05]  /*0d60*/  IMAD.WIDE R14, R3, 0x8, R14 ;  /* 0x00000008030e7825 */ /* 0x000fca00078e020e */
        /* <DEDUP_REMOVED lines=16> */
.L_x_189:
[----:B------:R-:W-:Y:S05]  /*0e70*/  BSYNC.RECONVERGENT B2 ;  /* 0x0000000000027941 */ /* 0x000fea0003800200 */
.L_x_188:
[----:B0-----:R-:W2:Y:S01]  /*0e80*/  LDG.E R5, desc[UR4][R14.64+0x4] ;  /* 0x000004040e057981 */ /* 0x001ea2000c1e1900 */
        /* <DEDUP_REMOVED lines=15> */
.L_x_191:
[----:B------:R-:W-:Y:S01]  /*0f80*/  FMUL.FTZ R16, R4, R7 ;  /* 0x0000000704107220 */ /* 0x000fe20000410000 */
[----:B------:R-:W-:-:S03]  /*0f90*/  FMUL.FTZ R2, R7, 0.5 ;  /* 0x3f00000007027820 */ /* 0x000fc60000410000 */
[----:B------:R-:W-:-:S04]  /*0fa0*/  FFMA R5, -R16, R16, R4 ;  /* 0x0000001010057223 */ /* 0x000fc80000000104 */
[----:B------:R-:W-:-:S07]  /*0fb0*/  FFMA R16, R5, R2, R16 ;  /* 0x0000000205107223 */ /* 0x000fce0000000010 */
.L_x_192:
[----:B------:R-:W-:Y:S05]  /*0fc0*/  BSYNC.RECONVERGENT B0 ;  /* 0x0000000000007941 */ /* 0x000fea0003800200 */
.L_x_190:
        /* <DEDUP_REMOVED lines=19> */
.L_x_194:
[----:B------:R-:W-:Y:S05]  /*1100*/  BSYNC.RECONVERGENT B2 ;  /* 0x0000000000027941 */ /* 0x000fea0003800200 */
.L_x_193:
        /* <DEDUP_REMOVED lines=17> */
.L_x_196:
[----:B------:R-:W-:Y:S05]  /*1220*/  BSYNC.RECONVERGENT B2 ;  /* 0x0000000000027941 */ /* 0x000fea0003800200 */
.L_x_195:
        /* <DEDUP_REMOVED lines=16> */
.L_x_198:
[----:B------:R-:W-:Y:S01]  /*1330*/  FMUL.FTZ R16, R4, R7 ;  /* 0x0000000704107220 */ /* 0x000fe20000410000 */
[----:B------:R-:W-:-:S03]  /*1340*/  FMUL.FTZ R2, R7, 0.5 ;  /* 0x3f00000007027820 */ /* 0x000fc60000410000 */
[----:B------:R-:W-:-:S04]  /*1350*/  FFMA R5, -R16, R16, R4 ;  /* 0x0000001010057223 */ /* 0x000fc80000000104 */
[----:B------:R-:W-:-:S07]  /*1360*/  FFMA R16, R5, R2, R16 ;  /* 0x0000000205107223 */ /* 0x000fce0000000010 */
.L_x_199:
[----:B------:R-:W-:Y:S05]  /*1370*/  BSYNC.RECONVERGENT B0 ;  /* 0x0000000000007941 */ /* 0x000fea0003800200 */
.L_x_197:
        /* <DEDUP_REMOVED lines=19> */
.L_x_201:
[----:B------:R-:W-:Y:S05]  /*14b0*/  BSYNC.RECONVERGENT B2 ;  /* 0x0000000000027941 */ /* 0x000fea0003800200 */
.L_x_200:
        /* <DEDUP_REMOVED lines=17> */
.L_x_203:
[----:B------:R-:W-:Y:S05]  /*15d0*/  BSYNC.RECONVERGENT B2 ;  /* 0x0000000000027941 */ /* 0x000fea0003800200 */
.L_x_202:
[----:B0-----:R-:W2:Y:S01]  /*15e0*/  LDG.E R5, desc[UR4][R14.64+0x4] ;  /* 0x000004040e057981 */ /* 0x001ea2000c1e1900 */
[----:B------:R-:W-:-:S04]  /*15f0*/  LEA R6, R3, R6, 0x2 ;  /* 0x0000000603067211 */ /* 0x000fc800078e10ff */
[----:B------:R-:W-:Y:S01]  /*1600*/  ISETP.GE.AND P0, PT, R6, UR8, PT ;  /* 0x0000000806007c0c */ /* 0x000fe2000bf06270 */
[----:B--2---:R-:W-:-:S05]  /*1610*/  FFMA R5, R18, R2, R5 ;  /* 0x0000000212057223 */ /* 0x004fca0000000005 */
[----:B------:R1:W-:Y:S07]  /*1620*/  STG.E desc[UR4][R14.64+0x4], R5 ;  /* 0x000004050e007986 */ /* 0x0003ee000c101904 */
[----:B------:R-:W-:Y:S05]  /*1630*/  @!P0 BRA `(.L_x_204) ;  /* 0xfffffff000408947 */ /* 0x000fea000383ffff */
[----:B------:R-:W-:Y:S05]  /*1640*/  EXIT ;  /* 0x000000000000794d */ /* 0x000fea0003800000 */
        .weak           $__internal_6_$__cuda_sm20_sqrt_rn_f32_slowpath
        .type           $__internal_6_$__cuda_sm20_sqrt_rn_f32_slowpath,@function
        .size           $__internal_6_$__cuda_sm20_sqrt_rn_f32_slowpath,($__internal_7_$__cuda_sm3x_div_rn_noftz_f32_slowpath - $__internal_6_$__cuda_sm20_sqrt_rn_f32_slowpath)
$__internal_6_$__cuda_sm20_sqrt_rn_f32_slowpath:
        /* <DEDUP_REMOVED lines=13> */
[----:B------:R-:W-:Y:S01]  /*1720*/  @P0 FMUL.FTZ R5, R16, 0.5 ;  /* 0x3f00000010050820 */ /* 0x000fe20000410000 */
[----:B------:R-:W-:Y:S02]  /*1730*/  @!P0 MOV R16, R4 ;  /* 0x0000000400108202 */ /* 0x000fe40000000f00 */
[----:B------:R-:W-:-:S04]  /*1740*/  @P0 FADD.FTZ R7, -R10, -RZ ;  /* 0x800000ff0a070221 */ /* 0x000fc80000010100 */
[----:B------:R-:W-:-:S04]  /*1750*/  @P0 FFMA R7, R10, R7, R11 ;  /* 0x000000070a070223 */ /* 0x000fc8000000000b */
[----:B------:R-:W-:-:S04]  /*1760*/  @P0 FFMA R5, R7, R5, R10 ;  /* 0x0000000507050223 */ /* 0x000fc8000000000a */
[----:B------:R-:W-:-:S07]  /*1770*/  @P0 FMUL.FTZ R16, R5, 2.3283064365386962891e-10 ;  /* 0x2f80000005100820 */ /* 0x000fce0000410000 */
.L_x_205:
[----:B------:R-:W-:Y:S01]  /*1780*/  HFMA2 R5, -RZ, RZ, 0, 0 ;  /* 0x00000000ff057431 */ /* 0x000fe200000001ff */
[----:B------:R-:W-:-:S04]  /*1790*/  MOV R4, R2 ;  /* 0x0000000200047202 */ /* 0x000fc80000000f00 */
[----:B------:R-:W-:Y:S05]  /*17a0*/  RET.REL.NODEC R4 `(Apply_cu) ;  /* 0xffffffe804147950 */ /* 0x000fea0003c3ffff */
        .weak           $__internal_7_$__cuda_sm3x_div_rn_noftz_f32_slowpath
        .type           $__internal_7_$__cuda_sm3x_div_rn_noftz_f32_slowpath,@function
        .size           $__internal_7_$__cuda_sm3x_div_rn_noftz_f32_slowpath,(.L_x_263 - $__internal_7_$__cuda_sm3x_div_rn_noftz_f32_slowpath)
$__internal_7_$__cuda_sm3x_div_rn_noftz_f32_slowpath:
        /* <DEDUP_REMOVED lines=30> */
[----:B------:R-:W-:Y:S01]  /*1990*/  @!P0 FFMA R2, R2, 1.84467440737095516160e+19, RZ ;  /* 0x5f80000002028823 */ /* 0x000fe200000000ff */
[----:B------:R-:W-:Y:S01]  /*19a0*/  @!P0 MOV R7, 0xffffffc0 ;  /* 0xffffffc000078802 */ /* 0x000fe20000000f00 */
[----:B------:R-:W-:-:S03]  /*19b0*/  @!P1 FFMA R17, R17, 1.84467440737095516160e+19, RZ ;  /* 0x5f80000011119823 */ /* 0x000fc600000000ff */
[----:B------:R-:W-:-:S07]  /*19c0*/  @!P1 IADD3 R7, PT, PT, R7, 0x40, RZ ;  /* 0x0000004007079810 */ /* 0x000fce0007ffe0ff */
.L_x_207:
[----:B------:R-:W-:Y:S01]  /*19d0*/  LEA R16, R5, 0xc0800000, 0x17 ;  /* 0xc080000005107811 */ /* 0x000fe200078eb8ff */
[----:B------:R-:W-:Y:S01]  /*19e0*/  BSSY.RECONVERGENT B1, `(.L_x_212) ;  /* 0x0000036000017945 */ /* 0x000fe20003800200 */
[----:B------:R-:W-:-:S03]  /*19f0*/  IADD3 R10, PT, PT, R10, -0x7f, RZ ;  /* 0xffffff810a0a7810 */ /* 0x000fc60007ffe0ff */
[----:B------:R-:W-:Y:S02]  /*1a00*/  IMAD.IADD R21, R17, 0x1, -R16 ;  /* 0x0000000111157824 */ /* 0x000fe400078e0a10 */
[C---:B------:R-:W-:Y:S01]  /*1a10*/  IMAD R2, R10.reuse, -0x800000, R2 ;  /* 0xff8000000a027824 */ /* 0x040fe200078e0202 */
[----:B------:R-:W-:Y:S01]  /*1a20*/  IADD3 R10, PT, PT, R10, 0x7f, -R5 ;  /* 0x0000007f0a0a7810 */ /* 0x000fe20007ffe805 */
[----:B------:R-:W0:Y:S01]  /*1a30*/  MUFU.RCP R16, R21 ;  /* 0x0000001500107308 */ /* 0x000e220000001000 */
[----:B------:R-:W-:Y:S02]  /*1a40*/  FADD.FTZ R11, -R21, -RZ ;  /* 0x800000ff150b7221 */ /* 0x000fe40000010100 */
[----:B------:R-:W-:Y:S02]  /*1a50*/  IADD3 R7, PT, PT, R10, R7, RZ ;  /* 0x000000070a077210 */ /* 0x000fe40007ffe0ff */
        /* <DEDUP_REMOVED lines=9> */
[----:B------:R-:W-:-:S04]  /*1af0*/  IADD3 R5, PT, PT, R10, R7, RZ ;  /* 0x000000070a057210 */ /* 0x000fc80007ffe0ff */
[----:B------:R-:W-:-:S04]  /*1b00*/  IADD3 R10, PT, PT, R5, -0x1, RZ ;  /* 0xffffffff050a7810 */ /* 0x000fc80007ffe0ff */
        /* <DEDUP_REMOVED lines=10> */
[CCC-:B------:R-:W-:Y:S01]  /*1bb0*/  FFMA.RP R10, R17.reuse, R11.reuse, R20.reuse ;  /* 0x0000000b110a7223 */ /* 0x1c0fe20000008014 */
[----:B------:R-:W-:Y:S01]  /*1bc0*/  FFMA.RM R17, R17, R11, R20 ;  /* 0x0000000b11117223 */ /* 0x000fe20000004014 */
[C---:B------:R-:W-:Y:S01]  /*1bd0*/  VIADD R11, R5.reuse, 0x20 ;  /* 0x00000020050b7836 */ /* 0x040fe20000000000 */
[----:B------:R-:W-:Y:S02]  /*1be0*/  ISETP.NE.AND P2, PT, R5, RZ, PT ;  /* 0x000000ff0500720c */ /* 0x000fe40003f45270 */
        /* <DEDUP_REMOVED lines=13> */
[----:B------:R-:W-:-:S04]  /*1cc0*/  LOP3.LUT R16, R5, R16, RZ, 0xc0, !PT ;  /* 0x0000001005107212 */ /* 0x000fc800078ec0ff */
[----:B------:R-:W-:-:S04]  /*1cd0*/  IADD3 R7, PT, PT, R7, R16, RZ ;  /* 0x0000001007077210 */ /* 0x000fc80007ffe0ff */
[----:B------:R-:W-:Y:S01]  /*1ce0*/  LOP3.LUT R2, R7, R2, RZ, 0xfc, !PT ;  /* 0x0000000207027212 */ /* 0x000fe200078efcff */
[----:B------:R-:W-:Y:S06]  /*1cf0*/  BRA `(.L_x_215) ;  /* 0x0000000000107947 */ /* 0x000fec0003800000 */
.L_x_214:
[----:B------:R-:W-:-:S04]  /*1d00*/  LOP3.LUT R2, R2, 0x80000000, RZ, 0xc0, !PT ;  /* 0x8000000002027812 */ /* 0x000fc800078ec0ff */
[----:B------:R-:W-:Y:S01]  /*1d10*/  LOP3.LUT R2, R2, 0x7f800000, RZ, 0xfc, !PT ;  /* 0x7f80000002027812 */ /* 0x000fe200078efcff */
[----:B------:R-:W-:Y:S06]  /*1d20*/  BRA `(.L_x_215) ;  /* 0x0000000000047947 */ /* 0x000fec0003800000 */
.L_x_213:
[----:B------:R-:W-:-:S07]  /*1d30*/  LEA R2, R7, R2, 0x17 ;  /* 0x0000000207027211 */ /* 0x000fce00078eb8ff */
.L_x_215:
[----:B------:R-:W-:Y:S05]  /*1d40*/  BSYNC.RECONVERGENT B1 ;  /* 0x0000000000017941 */ /* 0x000fea0003800200 */
.L_x_212:
[----:B------:R-:W-:Y:S05]  /*1d50*/  BRA `(.L_x_216) ;  /* 0x0000000000207947 */ /* 0x000fea0003800000 */
.L_x_211:
[----:B------:R-:W-:-:S04]  /*1d60*/  LOP3.LUT R2, R17, 0x80000000, R2, 0x48, !PT ;  /* 0x8000000011027812 */ /* 0x000fc800078e4802 */
[----:B------:R-:W-:Y:S01]  /*1d70*/  LOP3.LUT R2, R2, 0x7f800000, RZ, 0xfc, !PT ;  /* 0x7f80000002027812 */ /* 0x000fe200078efcff */
[----:B------:R-:W-:Y:S06]  /*1d80*/  BRA `(.L_x_216) ;  /* 0x0000000000147947 */ /* 0x000fec0003800000 */
.L_x_210:
[----:B------:R-:W-:Y:S01]  /*1d90*/  LOP3.LUT R2, R17, 0x80000000, R2, 0x48, !PT ;  /* 0x8000000011027812 */ /* 0x000fe200078e4802 */
[----:B------:R-:W-:Y:S06]  /*1da0*/  BRA `(.L_x_216) ;  /* 0x00000000000c7947 */ /* 0x000fec0003800000 */
.L_x_209:
[----:B------:R-:W0:Y:S01]  /*1db0*/  MUFU.RSQ R2, -QNAN ;  /* 0xffc0000000027908 */ /* 0x000e220000001400 */
[----:B------:R-:W-:Y:S05]  /*1dc0*/  BRA `(.L_x_216) ;  /* 0x0000000000047947 */ /* 0x000fea0003800000 */
.L_x_208:
[----:B------:R-:W-:-:S07]  /*1dd0*/  FADD.FTZ R2, R2, R17 ;  /* 0x0000001102027221 */ /* 0x000fce0000010000 */
.L_x_216:
[----:B------:R-:W-:Y:S05]  /*1de0*/  BSYNC.RECONVERGENT B0 ;  /* 0x0000000000007941 */ /* 0x000fea0003800200 */
.L_x_206:
[----:B------:R-:W-:-:S04]  /*1df0*/  HFMA2 R5, -RZ, RZ, 0, 0 ;  /* 0x00000000ff057431 */ /* 0x000fc800000001ff */
[----:B0-----:R-:W-:Y:S05]  /*1e00*/  RET.REL.NODEC R4 `(Apply_cu) ;  /* 0xffffffe0047c7950 */ /* 0x001fea0003c3ffff */
.L_x_217:
        /* <DEDUP_REMOVED lines=15> */
.L_x_263:


//--------------------- .text.RepulsiveForce_cu   --------------------------
	.section	.text.RepulsiveForce_cu,"ax",@progbits
	.align	128
        .global         RepulsiveForce_cu
        .type           RepulsiveForce_cu,@function
        .size           RepulsiveForce_cu,(.L_x_276 - RepulsiveForce_cu)
        .other          RepulsiveForce_cu,@"STO_CUDA_ENTRY STV_DEFAULT"
RepulsiveForce_cu:
.text.RepulsiveForce_cu:
[----:B------:R-:W-:Y:S01]  /*0000*/  LDC R1, c[0x0][0x37c] ;  /* 0x0000df00ff017b82 */ /* 0x000fe20000000800 */
[----:B------:R-:W0:Y:S07]  /*0010*/  S2R R0, SR_CTAID.X ;  /* 0x0000000000007919 */ /* 0x000e2e0000002500 */
[----:B------:R-:W1:Y:S01]  /*0020*/  LDC R11, c[0x0][0x390] ;  /* 0x0000e400ff0b7b82 */ /* 0x000e620000000800 */
[----:B------:R-:W0:Y:S01]  /*0030*/  LDCU UR8, c[0x0][0x360] ;  /* 0x00006c00ff0877ac */ /* 0x000e220008000800 */
[----:B------:R-:W0:Y:S02]  /*0040*/  S2R R3, SR_TID.X ;  /* 0x0000000000037919 */ /* 0x000e240000002100 */
[----:B0-----:R-:W-:-:S05]  /*0050*/  IMAD R0, R0, UR8, R3 ;  /* 0x0000000800007c24 */ /* 0x001fca000f8e0203 */
[----:B-1----:R-:W-:-:S13]  /*0060*/  ISETP.GE.AND P0, PT, R0, R11, PT ;  /* 0x0000000b0000720c */ /* 0x002fda0003f06270 */
[----:B------:R-:W-:Y:S05]  /*0070*/  @P0 EXIT ;  /* 0x000000000000094d */ /* 0x000fea0003800000 */
[----:B------:R-:W-:-:S13]  /*0080*/  ISETP.GE.AND P0, PT, R11, 0x1, PT ;  /* 0x000000010b00780c */ /* 0x000fda0003f06270 */
[----:B------:R-:W-:Y:S05]  /*0090*/  @!P0 EXIT ;  /* 0x000000000000894d */ /* 0x000fea0003800000 */
[----:B------:R-:W0:Y:S01]  /*00a0*/  LDC R5, c[0x0][0x39c] ;  /* 0x0000e700ff057b82 */ /* 0x000e220000000800 */
[----:B------:R-:W1:Y:S01]  /*00b0*/  LDCU.64 UR6, c[0x0][0x388] ;  /* 0x00007100ff0677ac */ /* 0x000e620008000a00 */
[----:B------:R-:W-:Y:S01]  /*00c0*/  IADD3 R11, PT, PT, -R11, RZ, RZ ;  /* 0x000000ff0b0b7210 */ /* 0x000fe20007ffe1ff */
[----:B------:R-:W2:Y:S05]  /*00d0*/  LDCU UR9, c[0x0][0x394] ;  /* 0x00007280ff0977ac */ /* 0x000eaa0008000800 */
[----:B------:R-:W2:Y:S01]  /*00e0*/  LDC R12, c[0x0][0x3a0] ;  /* 0x0000e800ff0c7b82 */ /* 0x000ea20000000800 */
[----:B------:R-:W3:Y:S01]  /*00f0*/  LDCU UR4, c[0x0][0x370] ;  /* 0x00006e00ff0477ac */ /* 0x000ee20008000800 */
[----:B------:R-:W4:Y:S01]  /*0100*/  LDCU.64 UR10, c[0x0][0x358] ;  /* 0x00006b00ff0a77ac */ /* 0x000f220008000a00 */
[----:B-1----:R-:W-:-:S04]  /*0110*/  UIADD3 UR5, UP0, UPT, UR6, 0x4, URZ ;  /* 0x0000000406057890 */ /* 0x002fc8000ff1e0ff */
[----:B------:R-:W-:Y:S01]  /*0120*/  UIADD3.X UR6, UPT, UPT, URZ, UR7, URZ, UP0, !UPT ;  /* 0x00000007ff067290 */ /* 0x000fe200087fe4ff */
[----:B0-----:R-:W-:Y:S01]  /*0130*/  FMUL R3, R5, -0.5 ;  /* 0xbf00000005037820 */ /* 0x001fe20000400000 */
[----:B------:R-:W0:Y:S01]  /*0140*/  FRND.FLOOR R2, -R5 ;  /* 0x8000000500027307 */ /* 0x000e220000205000 */
[----:B---3--:R-:W-:Y:S01]  /*0150*/  UIMAD UR4, UR8, UR4, URZ ;  /* 0x00000004080472a4 */ /* 0x008fe2000f8e02ff */
[----:B--2---:R-:W-:-:S06]  /*0160*/  FMUL R12, R12, UR9 ;  /* 0x000000090c0c7c20 */ /* 0x004fcc0008400000 */
[----:B------:R-:W1:Y:S01]  /*0170*/  FRND.TRUNC R3, R3 ;  /* 0x0000000300037307 */ /* 0x000e62000020d000 */
[----:B0-----:R-:W-:Y:S01]  /*0180*/  FSETP.NEU.AND P1, PT, R2, -R5, PT ;  /* 0x800000050200720b */ /* 0x001fe20003f2d000 */
[----:B-1----:R-:W-:-:S04]  /*0190*/  FADD R10, R3, R3 ;  /* 0x00000003030a7221 */ /* 0x002fc80000000000 */
[----:B----4-:R-:W-:-:S08]  /*01a0*/  FADD R10, -R10, -R5 ;  /* 0x800000050a0a7221 */ /* 0x010fd00000000100 */
.L_x_223:
[----:B0-----:R-:W0:Y:S01]  /*01b0*/  LDC.64 R4, c[0x0][0x388] ;  /* 0x0000e200ff047b82 */ /* 0x001e220000000a00 */
[----:B------:R-:W1:Y:S01]  /*01c0*/  LDCU UR7, c[0x0][0x390] ;  /* 0x00007200ff0777ac */ /* 0x000e620008000800 */
[C---:B------:R-:W-:Y:S02]  /*01d0*/  SHF.L.U32 R9, R0.reuse, 0x1, RZ ;  /* 0x0000000100097819 */ /* 0x040fe400000006ff */
[----:B------:R-:W-:Y:S02]  /*01e0*/  IADD3 R0, PT, PT, R0, UR4, RZ ;  /* 0x0000000400007c10 */ /* 0x000fe4000fffe0ff */
[----:B------:R-:W-:Y:S02]  /*01f0*/  MOV R8, UR5 ;  /* 0x0000000500087c02 */ /* 0x000fe40008000f00 */
[----:B------:R-:W2:Y:S01]  /*0200*/  LDC.64 R6, c[0x0][0x380] ;  /* 0x0000e000ff067b82 */ /* 0x000ea20000000a00 */
[----:B------:R-:W-:-:S07]  /*0210*/  MOV R13, R11 ;  /* 0x0000000b000d7202 */ /* 0x000fce0000000f00 */
[----:B------:R-:W3:Y:S01]  /*0220*/  LDC.64 R2, c[0x0][0x398] ;  /* 0x0000e600ff027b82 */ /* 0x000ee20000000a00 */
[----:B-1----:R-:W-:Y:S01]  /*0230*/  ISETP.GE.AND P2, PT, R0, UR7, PT ;  /* 0x0000000700007c0c */ /* 0x002fe2000bf46270 */
[----:B0-----:R-:W-:-:S04]  /*0240*/  IMAD.WIDE R4, R9, 0x4, R4 ;  /* 0x0000000409047825 */ /* 0x001fc800078e0204 */
[----:B--2---:R-:W-:Y:S01]  /*0250*/  IMAD.WIDE R6, R9, 0x4, R6 ;  /* 0x0000000409067825 */ /* 0x004fe200078e0206 */
[----:B------:R-:W-:-:S07]  /*0260*/  MOV R9, UR6 ;  /* 0x0000000600097c02 */ /* 0x000fce0008000f00 */
.L_x_222:
[----:B------:R-:W2:Y:S04]  /*0270*/  LDG.E R14, desc[UR10][R4.64+0x4] ;  /* 0x0000040a040e7981 */ /* 0x000ea8000c1e1900 */
[----:B------:R-:W2:Y:S04]  /*0280*/  LDG.E R17, desc[UR10][R8.64] ;  /* 0x0000000a08117981 */ /* 0x000ea8000c1e1900 */
[----:B0-----:R-:W4:Y:S04]  /*0290*/  LDG.E R15, desc[UR10][R4.64] ;  /* 0x0000000a040f7981 */ /* 0x001f28000c1e1900 */
[----:B------:R-:W4:Y:S01]  /*02a0*/  LDG.E R16, desc[UR10][R8.64+-0x4] ;  /* 0xfffffc0a08107981 */ /* 0x000f22000c1e1900 */
[----:B------:R-:W-:Y:S01]  /*02b0*/  UMOV UR8, 0x99a88ea7 ;  /* 0x99a88ea700087882 */ /* 0x000fe20000000000 */
[----:B------:R-:W-:Y:S01]  /*02c0*/  UMOV UR9, 0x3af357c2 ;  /* 0x3af357c200097882 */ /* 0x000fe20000000000 */
[----:B------:R-:W-:Y:S01]  /*02d0*/  MOV R23, 0x3a2c32e4 ;  /* 0x3a2c32e400177802 */ /* 0x000fe20000000f00 */
[----:B------:R-:W-:Y:S01]  /*02e0*/  BSSY.RECONVERGENT B0, `(.L_x_218) ;  /* 0x000005d000007945 */ /* 0x000fe20003800200 */
[----:B--2---:R-:W-:Y:S01]  /*02f0*/  FADD R14, R14, -R17 ;  /* 0x800000110e0e7221 */ /* 0x004fe20000000000 */
[----:B----4-:R-:W-:-:S03]  /*0300*/  FADD R15, R15, -R16 ;  /* 0x800000100f0f7221 */ /* 0x010fc60000000000 */
[----:B------:R-:W-:-:S04]  /*0310*/  FMUL R16, R14, R14 ;  /* 0x0000000e0e107220 */ /* 0x000fc80000400000 */
[----:B------:R-:W-:-:S06]  /*0320*/  FFMA R17, R15, R15, R16 ;  /* 0x0000000f0f117223 */ /* 0x000fcc0000000010 */
[----:B------:R-:W0:Y:S02]  /*0330*/  F2F.F64.F32 R16, R17 ;  /* 0x0000001100107310 */ /* 0x000e240000201800 */
[----:B0-----:R-:W-:-:S10]  /*0340*/  DADD R18, R16, UR8 ;  /* 0x0000000810127e29 */ /* 0x001fd40008000000 */
[----:B------:R-:W3:Y:S02]  /*0350*/  F2F.F32.F64 R19, R18 ;  /* 0x0000001200137310 */ /* 0x000ee40000301000 */
[----:B---3--:R-:W-:-:S04]  /*0360*/  FFMA R16, R19, R2, 1 ;  /* 0x3f80000013107423 */ /* 0x008fc80000000002 */
[C---:B------:R-:W-:Y:S01]  /*0370*/  FMUL R21, |R16|.reuse, 16777216 ;  /* 0x4b80000010157820 */ /* 0x040fe20000400200 */
[----:B------:R-:W-:-:S04]  /*0380*/  FSETP.GEU.AND P0, PT, |R16|, 1.175494350822287508e-38, PT ;  /* 0x008000001000780b */ /* 0x000fc80003f0e200 */
[----:B------:R-:W-:Y:S02]  /*0390*/  FSEL R21, R21, |R16|, !P0 ;  /* 0x4000001015157208 */ /* 0x000fe40004000000 */
[----:B------:R-:W-:Y:S02]  /*03a0*/  FSEL R18, RZ, -24, P0 ;  /* 0xc1c00000ff127808 */ /* 0x000fe40000000000 */
[----:B------:R-:W-:-:S04]  /*03b0*/  IADD3 R20, PT, PT, R21, -0x3f3504f3, RZ ;  /* 0xc0cafb0d15147810 */ /* 0x000fc80007ffe0ff */
[----:B------:R-:W-:-:S04]  /*03c0*/  LOP3.LUT R20, R20, 0xff800000, RZ, 0xc0, !PT ;  /* 0xff80000014147812 */ /* 0x000fc800078ec0ff */
[----:B------:R-:W-:-:S05]  /*03d0*/  IADD3 R21, PT, PT, R21, -R20, RZ ;  /* 0x8000001415157210 */ /* 0x000fca0007ffe0ff */
[C---:B------:R-:W-:Y:S01]  /*03e0*/  FADD R17, R21.reuse, 1 ;  /* 0x3f80000015117421 */ /* 0x040fe20000000000 */
[----:B------:R-:W-:Y:S01]  /*03f0*/  FADD R22, R21, -1 ;  /* 0xbf80000015167421 */ /* 0x000fe20000000000 */
[----:B------:R-:W-:-:S03]  /*0400*/  I2FP.F32.S32 R21, R20 ;  /* 0x0000001400157245 */ /* 0x000fc60000201400 */
        /* <DEDUP_REMOVED lines=22> */
[----:B------:R-:W-:Y:S01]  /*0570*/  FMUL R20, R21, -R3 ;  /* 0x8000000315147220 */ /* 0x000fe20000400000 */
        /* <DEDUP_REMOVED lines=9> */
[----:B------:R-:W-:-:S02]  /*0610*/  FSETP.GT.AND P0, PT, R17, RZ, PT ;  /* 0x000000ff1100720b */ /* 0x000fc40003f04000 */
[----:B------:R-:W-:Y:S01]  /*0620*/  MOV R17, 0x3f800000 ;  /* 0x3f80000000117802 */ /* 0x000fe20000000f00 */
[----:B------:R-:W-:Y:S01]  /*0630*/  FADD R18, R18, R19 ;  /* 0x0000001312127221 */ /* 0x000fe20000000000 */
[----:B------:R-:W-:Y:S02]  /*0640*/  SEL R22, RZ, 0x83000000, P0 ;  /* 0x83000000ff167807 */ /* 0x000fe40000000000 */
[----:B------:R-:W-:Y:S01]  /*0650*/  FSETP.NEU.AND P0, PT, R16, 1, PT ;  /* 0x3f8000001000780b */ /* 0x000fe20003f0d000 */
[----:B------:R-:W-:Y:S01]  /*0660*/  FFMA R19, R18, R21, 0.0013391353422775864601 ;  /* 0x3aaf85ed12137423 */ /* 0x000fe20000000015 */
[----:B------:R-:W-:Y:S01]  /*0670*/  IADD3 R24, PT, PT, R22, 0x7f000000, RZ ;  /* 0x7f00000016187810 */ /* 0x000fe20007ffe0ff */
[----:B------:R-:W0:Y:S01]  /*0680*/  F2I.NTZ R21, R20 ;  /* 0x0000001400157305 */ /* 0x000e220000203100 */
[----:B------:R-:W-:Y:S01]  /*0690*/  FSETP.EQ.OR P0, PT, R3, RZ, !P0 ;  /* 0x000000ff0300720b */ /* 0x000fe20004702400 */
[----:B------:R-:W-:-:S04]  /*06a0*/  FFMA R19, R18, R19, 0.0096188392490148544312 ;  /* 0x3c1d985612137423 */ /* 0x000fc80000000013 */
        /* <DEDUP_REMOVED lines=25> */
.L_x_221:
[----:B------:R-:W-:Y:S01]  /*0840*/  FSETP.GT.AND P0, PT, R3, RZ, PT ;  /* 0x000000ff0300720b */ /* 0x000fe20003f04000 */
[----:B------:R-:W-:Y:S01]  /*0850*/  FADD R17, R16, R16 ;  /* 0x0000001010117221 */ /* 0x000fe20000000000 */
[----:B------:R-:W-:-:S11]  /*0860*/  FSETP.NEU.AND P3, PT, |R10|, 1, PT ;  /* 0x3f8000000a00780b */ /* 0x000fd60003f6d200 */
[----:B------:R-:W-:-:S04]  /*0870*/  @P0 LOP3.LUT R17, R17, 0x7f800000, RZ, 0x3c, !PT ;  /* 0x7f80000011110812 */ /* 0x000fc800078e3cff */
[----:B------:R-:W-:Y:S01]  /*0880*/  @P3 LOP3.LUT R17, R17, 0x7fffffff, RZ, 0xc0, !PT ;  /* 0x7fffffff11113812 */ /* 0x000fe200078ec0ff */
[----:B------:R-:W-:Y:S06]  /*0890*/  BRA `(.L_x_219) ;  /* 0x0000000000047947 */ /* 0x000fec0003800000 */
.L_x_220:
[----:B------:R-:W-:-:S07]  /*08a0*/  FADD R17, R16, -R3 ;  /* 0x8000000310117221 */ /* 0x000fce0000000000 */
.L_x_219:
[----:B------:R-:W-:Y:S05]  /*08b0*/  BSYNC.RECONVERGENT B0 ;  /* 0x0000000000007941 */ /* 0x000fea0003800200 */
.L_x_218:
[----:B------:R-:W2:Y:S04]  /*08c0*/  LDG.E R16, desc[UR10][R6.64] ;  /* 0x0000000a06107981 */ /* 0x000ea8000c1e1900 */
[----:B------:R-:W3:Y:S01]  /*08d0*/  LDG.E R19, desc[UR10][R6.64+0x4] ;  /* 0x0000040a06137981 */ /* 0x000ee2000c1e1900 */
[----:B------:R-:W-:Y:S01]  /*08e0*/  FMUL R17, R17, R12 ;  /* 0x0000000c11117220 */ /* 0x000fe20000400000 */
[----:B------:R-:W-:Y:S02]  /*08f0*/  IADD3 R13, PT, PT, R13, 0x1, RZ ;  /* 0x000000010d0d7810 */ /* 0x000fe40007ffe0ff */
[----:B------:R-:W-:Y:S02]  /*0900*/  IADD3 R8, P3, PT, R8, 0x8, RZ ;  /* 0x0000000808087810 */ /* 0x000fe40007f7e0ff */
[----:B------:R-:W-:-:S02]  /*0910*/  ISETP.NE.AND P0, PT, R13, RZ, PT ;  /* 0x000000ff0d00720c */ /* 0x000fc40003f05270 */
[----:B------:R-:W-:Y:S01]  /*0920*/  IADD3.X R9, PT, PT, RZ, R9, RZ, P3, !PT ;  /* 0x00000009ff097210 */ /* 0x000fe20001ffe4ff */
[-C--:B--2---:R-:W-:Y:S01]  /*0930*/  FFMA R15, R15, R17.reuse, R16 ;  /* 0x000000110f0f7223 */ /* 0x084fe20000000010 */
[----:B---3--:R-:W-:-:S04]  /*0940*/  FFMA R19, R14, R17, R19 ;  /* 0x000000110e137223 */ /* 0x008fc80000000013 */
[----:B------:R0:W-:Y:S04]  /*0950*/  STG.E desc[UR10][R6.64], R15 ;  /* 0x0000000f06007986 */ /* 0x0001e8000c10190a */
[----:B------:R0:W-:Y:S01]  /*0960*/  STG.E desc[UR10][R6.64+0x4], R19 ;  /* 0x0000041306007986 */ /* 0x0001e2000c10190a */
[----:B------:R-:W-:Y:S05]  /*0970*/  @P0 BRA `(.L_x_222) ;  /* 0xfffffff8003c0947 */ /* 0x000fea000383ffff */
[----:B------:R-:W-:Y:S05]  /*0980*/  @!P2 BRA `(.L_x_223) ;  /* 0xfffffff80008a947 */ /* 0x000fea000383ffff */
[----:B------:R-:W-:Y:S05]  /*0990*/  EXIT ;  /* 0x000000000000794d */ /* 0x000fea0003800000 */
.L_x_224:
        /* <DEDUP_REMOVED lines=14> */
.L_x_276:


//--------------------- .text.AttrForce_cu        --------------------------
	.section	.text.AttrForce_cu,"ax",@progbits
	.align	128
        .global         AttrForce_cu
        .type           AttrForce_cu,@function
        .size           AttrForce_cu,(.L_x_265 - AttrForce_cu)
        .other          AttrForce_cu,@"STO_CUDA_ENTRY STV_DEFAULT"
AttrForce_cu:
.text.AttrForce_cu:
        /* <DEDUP_REMOVED lines=8> */
[----:B------:R-:W0:Y:S01]  /*0080*/  LDCU UR5, c[0x0][0x370] ;  /* 0x00006e00ff0577ac */ /* 0x000e220008000800 */
[----:B------:R-:W1:Y:S01]  /*0090*/  LDCU.64 UR6, c[0x0][0x358] ;  /* 0x00006b00ff0677ac */ /* 0x000e620008000a00 */
[----:B------:R-:W2:Y:S01]  /*00a0*/  LDCU UR8, c[0x0][0x3ac] ;  /* 0x00007580ff0877ac */ /* 0x000ea20008000800 */
[----:B------:R-:W3:Y:S01]  /*00b0*/  LDCU UR9, c[0x0][0x3b0] ;  /* 0x00007600ff0977ac */ /* 0x000ee20008000800 */
[----:B0-----:R-:W-:-:S12]  /*00c0*/  UIMAD UR4, UR4, UR5, URZ ;  /* 0x00000005040472a4 */ /* 0x001fd8000f8e02ff */
.L_x_242:
[----:B------:R-:W0:Y:S01]  /*00d0*/  LDC.64 R6, c[0x0][0x398] ;  /* 0x0000e600ff067b82 */ /* 0x000e220000000a00 */
[----:B------:R-:W-:-:S07]  /*00e0*/  SHF.L.U32 R3, R2, 0x1, RZ ;  /* 0x0000000102037819 */ /* 0x000fce00000006ff */
[----:B------:R-:W4:Y:S01]  /*00f0*/  LDC.64 R4, c[0x0][0x380] ;  /* 0x0000e000ff047b82 */ /* 0x000f220000000a00 */
[----:B0-----:R-:W-:-:S05]  /*0100*/  IMAD.WIDE R6, R2, 0x4, R6 ;  /* 0x0000000402067825 */ /* 0x001fca00078e0206 */
[----:B-1----:R-:W5:Y:S01]  /*0110*/  LDG.E R18, desc[UR6][R6.64+0x4] ;  /* 0x0000040606127981 */ /* 0x002f62000c1e1900 */
[----:B----4-:R-:W-:-:S03]  /*0120*/  IMAD.WIDE R4, R3, 0x4, R4 ;  /* 0x0000000403047825 */ /* 0x010fc600078e0204 */
[----:B------:R-:W5:Y:S04]  /*0130*/  LDG.E R3, desc[UR6][R6.64] ;  /* 0x0000000606037981 */ /* 0x000f68000c1e1900 */
[----:B------:R0:W-:Y:S04]  /*0140*/  STG.E desc[UR6][R4.64], RZ ;  /* 0x000000ff04007986 */ /* 0x0001e8000c101906 */
[----:B------:R0:W-:Y:S04]  /*0150*/  STG.E desc[UR6][R4.64+0x4], RZ ;  /* 0x000004ff04007986 */ /* 0x0001e8000c101906 */
[----:B------:R-:W4:Y:S04]  /*0160*/  LDG.E R21, desc[UR6][R6.64] ;  /* 0x0000000606157981 */ /* 0x000f28000c1e1900 */
[----:B------:R-:W4:Y:S01]  /*0170*/  LDG.E R0, desc[UR6][R6.64+0x4] ;  /* 0x0000040606007981 */ /* 0x000f22000c1e1900 */
[----:B------:R-:W-:Y:S01]  /*0180*/  BSSY.RECONVERGENT B0, `(.L_x_225) ;  /* 0x0000097000007945 */ /* 0x000fe20003800200 */
[----:B------:R-:W-:Y:S01]  /*0190*/  HFMA2 R17, -RZ, RZ, 0, 0 ;  /* 0x00000000ff117431 */ /* 0x000fe200000001ff */
[----:B------:R-:W-:-:S02]  /*01a0*/  MOV R19, RZ ;  /* 0x000000ff00137202 */ /* 0x000fc40000000f00 */
[----:B-----5:R-:W-:Y:S02]  /*01b0*/  IADD3 R18, PT, PT, R18, -R3, RZ ;  /* 0x8000000312127210 */ /* 0x020fe40007ffe0ff */
[----:B----4-:R-:W-:-:S13]  /*01c0*/  ISETP.GE.AND P0, PT, R21, R0, PT ;  /* 0x000000001500720c */ /* 0x010fda0003f06270 */
[----:B0-----:R-:W-:Y:S05]  /*01d0*/  @P0 BRA `(.L_x_226) ;  /* 0x0000000800440947 */ /* 0x001fea0003800000 */
[----:B------:R-:W0:Y:S01]  /*01e0*/  LDC.64 R8, c[0x0][0x3a0] ;  /* 0x0000e800ff087b82 */ /* 0x000e220000000a00 */
[----:B------:R-:W-:-:S07]  /*01f0*/  IMAD.MOV.U32 R17, RZ, RZ, RZ ;  /* 0x000000ffff117224 */ /* 0x000fce00078e00ff */
[----:B------:R-:W1:Y:S08]  /*0200*/  LDC.64 R10, c[0x0][0x388] ;  /* 0x0000e200ff0a7b82 */ /* 0x000e700000000a00 */
[----:B------:R-:W4:Y:S08]  /*0210*/  LDC.64 R12, c[0x0][0x390] ;  /* 0x0000e400ff0c7b82 */ /* 0x000f300000000a00 */
[----:B------:R-:W0:Y:S02]  /*0220*/  LDC.64 R14, c[0x0][0x398] ;  /* 0x0000e600ff0e7b82 */ /* 0x000e240000000a00 */
.L_x_234:
[----:B0-----:R-:W-:Y:S01]  /*0230*/  IMAD.WIDE R26, R21, 0x4, R8 ;  /* 0x00000004151a7825 */ /* 0x001fe200078e0208 */
[----:B------:R-:W-:-:S05]  /*0240*/  SHF.L.U32 R25, R2, 0x1, RZ ;  /* 0x0000000102197819 */ /* 0x000fca00000006ff */
[----:B------:R-:W5:Y:S01]  /*0250*/  LDG.E R27, desc[UR6][R26.64] ;  /* 0x000000061a1b7981 */ /* 0x000f62000c1e1900 */
[----:B----4-:R-:W-:-:S04]  /*0260*/  IMAD.WIDE R22, R25, 0x4, R12 ;  /* 0x0000000419167825 */ /* 0x010fc800078e020c */
[----:B-1----:R-:W-:Y:S01]  /*0270*/  IMAD.WIDE R24, R25, 0x4, R10 ;  /* 0x0000000419187825 */ /* 0x002fe200078e020a */
[----:B------:R-:W4:Y:S04]  /*0280*/  LDG.E R16, desc[UR6][R22.64] ;  /* 0x0000000616107981 */ /* 0x000f28000c1e1900 */
[----:B------:R-:W4:Y:S04]  /*0290*/  LDG.E R29, desc[UR6][R24.64] ;  /* 0x00000006181d7981 */ /* 0x000f28000c1e1900 */
[----:B------:R-:W2:Y:S04]  /*02a0*/  LDG.E R22, desc[UR6][R22.64+0x4] ;  /* 0x0000040616167981 */ /* 0x000ea8000c1e1900 */
[----:B------:R-:W2:Y:S01]  /*02b0*/  LDG.E R25, desc[UR6][R24.64+0x4] ;  /* 0x0000040618197981 */ /* 0x000ea2000c1e1900 */
[C---:B-----5:R-:W-:Y:S01]  /*02c0*/  SHF.L.U32 R33, R27.reuse, 0x1, RZ ;  /* 0x000000011b217819 */ /* 0x060fe200000006ff */
[----:B------:R-:W-:-:S04]  /*02d0*/  IMAD.WIDE R30, R27, 0x4, R14 ;  /* 0x000000041b1e7825 */ /* 0x000fc800078e020e */
[C---:B------:R-:W-:Y:S01]  /*02e0*/  IMAD.WIDE R26, R33.reuse, 0x4, R12 ;  /* 0x00000004211a7825 */ /* 0x040fe200078e020c */
[----:B------:R-:W5:Y:S03]  /*02f0*/  LDG.E R3, desc[UR6][R30.64+0x4] ;  /* 0x000004061e037981 */ /* 0x000f66000c1e1900 */
[----:B----4-:R-:W-:Y:S01]  /*0300*/  FADD R16, R16, R29 ;  /* 0x0000001d10107221 */ /* 0x010fe20000000000 */
[----:B------:R-:W5:Y:S04]  /*0310*/  LDG.E R0, desc[UR6][R30.64] ;  /* 0x000000061e007981 */ /* 0x000f68000c1e1900 */
[----:B------:R-:W4:Y:S04]  /*0320*/  LDG.E R29, desc[UR6][R26.64] ;  /* 0x000000061a1d7981 */ /* 0x000f28000c1e1900 */
[----:B------:R-:W3:Y:S01]  /*0330*/  LDG.E R31, desc[UR6][R26.64+0x4] ;  /* 0x000004061a1f7981 */ /* 0x000ee2000c1e1900 */
[----:B----4-:R-:W-:Y:S01]  /*0340*/  FADD R16, R16, -R29 ;  /* 0x8000001d10107221 */ /* 0x010fe20000000000 */
[----:B------:R-:W-:-:S05]  /*0350*/  IMAD.WIDE R28, R33, 0x4, R10 ;  /* 0x00000004211c7825 */ /* 0x000fca00078e020a */
[----:B------:R-:W4:Y:S01]  /*0360*/  LDG.E R33, desc[UR6][R28.64] ;  /* 0x000000061c217981 */ /* 0x000f22000c1e1900 */
[----:B-----5:R-:W-:Y:S01]  /*0370*/  IADD3 R3, PT, PT, R3, -R0, RZ ;  /* 0x8000000003037210 */ /* 0x020fe20007ffe0ff */
[----:B--2---:R-:W-:Y:S01]  /*0380*/  FADD R0, R22, R25 ;  /* 0x0000001916007221 */ /* 0x004fe20000000000 */
[----:B----4-:R-:W-:Y:S02]  /*0390*/  FADD R16, R16, -R33 ;  /* 0x8000002110107221 */ /* 0x010fe40000000000 */
[----:B------:R-:W2:Y:S01]  /*03a0*/  LDG.E R33, desc[UR6][R28.64+0x4] ;  /* 0x000004061c217981 */ /* 0x000ea2000c1e1900 */
[----:B---3--:R-:W-:Y:S01]  /*03b0*/  FADD R0, R0, -R31 ;  /* 0x8000001f00007221 */ /* 0x008fe20000000000 */
[----:B------:R-:W-:Y:S03]  /*03c0*/  BSSY.RECONVERGENT B1, `(.L_x_227) ;  /* 0x0000010000017945 */ /* 0x000fe60003800200 */
[----:B--2---:R-:W-:-:S04]  /*03d0*/  FADD R20, R0, -R33 ;  /* 0x8000002100147221 */ /* 0x004fc80000000000 */
[----:B------:R-:W-:-:S04]  /*03e0*/  FMUL R31, R20, R20 ;  /* 0x00000014141f7220 */ /* 0x000fc80000400000 */
[----:B------:R-:W-:-:S05]  /*03f0*/  FFMA R31, R16, R16, R31 ;  /* 0x00000010101f7223 */ /* 0x000fca000000001f */
[----:B------:R-:W-:Y:S01]  /*0400*/  IADD3 R0, PT, PT, R31, -0xd000000, RZ ;  /* 0xf30000001f007810 */ /* 0x000fe20007ffe0ff */
[----:B------:R0:W1:Y:S03]  /*0410*/  MUFU.RSQ R30, R31 ;  /* 0x0000001f001e7308 */ /* 0x0000660000001400 */
[----:B------:R-:W-:-:S13]  /*0420*/  ISETP.GT.U32.AND P0, PT, R0, 0x727fffff, PT ;  /* 0x727fffff0000780c */ /* 0x000fda0003f04070 */
[----:B0-----:R-:W-:Y:S05]  /*0430*/  @!P0 BRA `(.L_x_228) ;  /* 0x0000000000108947 */ /* 0x001fea0003800000 */
[----:B------:R-:W-:Y:S01]  /*0440*/  IMAD.MOV.U32 R0, RZ, RZ, R31 ;  /* 0x000000ffff007224 */ /* 0x000fe200078e001f */
[----:B------:R-:W-:-:S07]  /*0450*/  MOV R27, 0x470 ;  /* 0x00000470001b7802 */ /* 0x000fce0000000f00 */
[----:B-1----:R-:W-:Y:S05]  /*0460*/  CALL.REL.NOINC `($__internal_8_$__cuda_sm20_sqrt_rn_f32_slowpath) ;  /* 0x0000000800907944 */ /* 0x002fea0003c00000 */
[----:B------:R-:W-:Y:S05]  /*0470*/  BRA `(.L_x_229) ;  /* 0x0000000000107947 */ /* 0x000fea0003800000 */
.L_x_228:
[----:B-1----:R-:W-:Y:S01]  /*0480*/  FMUL.FTZ R0, R31, R30 ;  /* 0x0000001e1f007220 */ /* 0x002fe20000410000 */
[----:B------:R-:W-:-:S03]  /*0490*/  FMUL.FTZ R22, R30, 0.5 ;  /* 0x3f0000001e167820 */ /* 0x000fc60000410000 */
[----:B------:R-:W-:-:S04]  /*04a0*/  FFMA R23, -R0, R0, R31 ;  /* 0x0000000000177223 */ /* 0x000fc8000000011f */
[----:B------:R-:W-:-:S07]  /*04b0*/  FFMA R0, R23, R22, R0 ;  /* 0x0000001617007223 */ /* 0x000fce0000000000 */
.L_x_229:
[----:B------:R-:W-:Y:S05]  /*04c0*/  BSYNC.RECONVERGENT B1 ;  /* 0x0000000000017941 */ /* 0x000fea0003800200 */
.L_x_227:
[----:B------:R-:W-:Y:S01]  /*04d0*/  FFMA R0, R0, R0, 1 ;  /* 0x3f80000000007423 */ /* 0x000fe20000000000 */
[----:B------:R-:W-:Y:S01]  /*04e0*/  BSSY.RECONVERGENT B1, `(.L_x_230) ;  /* 0x0000045000017945 */ /* 0x000fe20003800200 */
[----:B------:R-:W-:-:S03]  /*04f0*/  HFMA2 R22, -RZ, RZ, 1.875, 0 ;  /* 0x3f800000ff167431 */ /* 0x000fc600000001ff */
[----:B------:R-:W-:-:S13]  /*0500*/  FSETP.NEU.AND P0, PT, R0, 1, PT ;  /* 0x3f8000000000780b */ /* 0x000fda0003f0d000 */
[----:B------:R-:W-:Y:S05]  /*0510*/  @!P0 BRA `(.L_x_231) ;  /* 0x0000000400048947 */ /* 0x000fea0003800000 */
[----:B------:R-:W-:-:S13]  /*0520*/  FSETP.NAN.AND P0, PT, |R0|, |R0|, PT ;  /* 0x400000000000720b */ /* 0x000fda0003f08200 */
[----:B------:R-:W-:Y:S01]  /*0530*/  @P0 FADD R22, R0, -1 ;  /* 0xbf80000000160421 */ /* 0x000fe20000000000 */
[----:B------:R-:W-:Y:S06]  /*0540*/  @P0 BRA `(.L_x_231) ;  /* 0x0000000000f80947 */ /* 0x000fec0003800000 */
[C---:B------:R-:W-:Y:S01]  /*0550*/  FMUL R23, |R0|.reuse, 16777216 ;  /* 0x4b80000000177820 */ /* 0x040fe20000400200 */
[----:B------:R-:W-:Y:S02]  /*0560*/  FSETP.GEU.AND P0, PT, |R0|, 1.175494350822287508e-38, PT ;  /* 0x008000000000780b */ /* 0x000fe40003f0e200 */
[----:B------:R-:W-:Y:S02]  /*0570*/  MOV R27, 0x3a2c32e4 ;  /* 0x3a2c32e4001b7802 */ /* 0x000fe40000000f00 */
[----:B------:R-:W-:-:S04]  /*0580*/  FSEL R23, R23, |R0|, !P0 ;  /* 0x4000000017177208 */ /* 0x000fc80004000000 */
[----:B------:R-:W-:-:S04]  /*0590*/  IADD3 R22, PT, PT, R23, -0x3f3504f3, RZ ;  /* 0xc0cafb0d17167810 */ /* 0x000fc80007ffe0ff */
[----:B------:R-:W-:-:S04]  /*05a0*/  LOP3.LUT R24, R22, 0xff800000, RZ, 0xc0, !PT ;  /* 0xff80000016187812 */ /* 0x000fc800078ec0ff */
[-C--:B------:R-:W-:Y:S02]  /*05b0*/  IADD3 R23, PT, PT, R23, -R24.reuse, RZ ;  /* 0x8000001817177210 */ /* 0x080fe40007ffe0ff */
[----:B------:R-:W-:-:S03]  /*05c0*/  I2FP.F32.S32 R24, R24 ;  /* 0x0000001800187245 */ /* 0x000fc60000201400 */
[C---:B------:R-:W-:Y:S01]  /*05d0*/  FADD R26, R23.reuse, 1 ;  /* 0x3f800000171a7421 */ /* 0x040fe20000000000 */
[----:B------:R-:W-:-:S04]  /*05e0*/  FADD R23, R23, -1 ;  /* 0xbf80000017177421 */ /* 0x000fc80000000000 */
[----:B------:R-:W-:Y:S01]  /*05f0*/  FADD R25, R23, R23 ;  /* 0x0000001717197221 */ /* 0x000fe20000000000 */
[----:B------:R-:W0:Y:S03]  /*0600*/  MUFU.RCP R26, R26 ;  /* 0x0000001a001a7308 */ /* 0x000e260000001000 */
[----:B0-----:R-:W-:-:S04]  /*0610*/  FMUL R22, R26, R25 ;  /* 0x000000191a167220 */ /* 0x001fc80000400000 */
[----:B------:R-:W-:-:S04]  /*0620*/  FADD R25, R23, -R22 ;  /* 0x8000001617197221 */ /* 0x000fc80000000000 */
[----:B------:R-:W-:Y:S01]  /*0630*/  FADD R28, R25, R25 ;  /* 0x00000019191c7221 */ /* 0x000fe20000000000 */
[----:B------:R-:W-:Y:S02]  /*0640*/  FSEL R25, RZ, -24, P0 ;  /* 0xc1c00000ff197808 */ /* 0x000fe40000000000 */
[----:B------:R-:W-:Y:S01]  /*0650*/  FSETP.NEU.AND P0, PT, |R0|, +INF , PT ;  /* 0x7f8000000000780b */ /* 0x000fe20003f0d200 */
[-C--:B------:R-:W-:Y:S02]  /*0660*/  FFMA R23, R23, -R22.reuse, R28 ;  /* 0x8000001617177223 */ /* 0x080fe4000000001c */
[----:B------:R-:W-:Y:S01]  /*0670*/  FFMA R25, R24, 1.1920928955078125e-07, R25 ;  /* 0x3400000018197823 */ /* 0x000fe20000000019 */
[----:B------:R-:W-:Y:S01]  /*0680*/  FMUL R24, R22, R22 ;  /* 0x0000001616187220 */ /* 0x000fe20000400000 */
[----:B------:R-:W-:Y:S01]  /*0690*/  FMUL R23, R26, R23 ;  /* 0x000000171a177220 */ /* 0x000fe20000400000 */
[----:B------:R-:W-:Y:S02]  /*06a0*/  FSETP.NEU.AND P0, PT, R0, RZ, P0 ;  /* 0x000000ff0000720b */ /* 0x000fe4000070d000 */
[----:B------:R-:W-:-:S04]  /*06b0*/  FFMA R27, R24, R27, 0.0032181653659790754318 ;  /* 0x3b52e7db181b7423 */ /* 0x000fc8000000001b */
[----:B------:R-:W-:-:S04]  /*06c0*/  FFMA R27, R24, R27, 0.018033718690276145935 ;  /* 0x3c93bb73181b7423 */ /* 0x000fc8000000001b */
[----:B------:R-:W-:-:S03]  /*06d0*/  FFMA R27, R24, R27, 0.12022458761930465698 ;  /* 0x3df6384f181b7423 */ /* 0x000fc6000000001b */
[----:B------:R-:W-:Y:S01]  /*06e0*/  @!P0 FADD R0, R0, R0 ;  /* 0x0000000000008221 */ /* 0x000fe20000000000 */
[----:B------:R-:W-:Y:S01]  /*06f0*/  FMUL R27, R24, R27 ;  /* 0x0000001b181b7220 */ /* 0x000fe20000400000 */
[----:B------:R-:W-:-:S04]  /*0700*/  FFMA R24, R22, 1.4426950216293334961, R25 ;  /* 0x3fb8aa3b16187823 */ /* 0x000fc80000000019 */
[----:B------:R-:W-:-:S04]  /*0710*/  FADD R25, R25, -R24 ;  /* 0x8000001819197221 */ /* 0x000fc80000000000 */
[----:B------:R-:W-:-:S04]  /*0720*/  FFMA R26, R22, 1.4426950216293334961, R25 ;  /* 0x3fb8aa3b161a7823 */ /* 0x000fc80000000019 */
[----:B------:R-:W-:Y:S01]  /*0730*/  FFMA R25, R23, 1.4426950216293334961, R26 ;  /* 0x3fb8aa3b17197823 */ /* 0x000fe2000000001a */
[----:B------:R-:W-:-:S03]  /*0740*/  FMUL R26, R27, 3 ;  /* 0x404000001b1a7820 */ /* 0x000fc60000400000 */
[----:B------:R-:W-:-:S04]  /*0750*/  FFMA R25, R22, 1.9251366722983220825e-08, R25 ;  /* 0x32a55e3416197823 */ /* 0x000fc80000000019 */
[----:B------:R-:W-:-:S04]  /*0760*/  FFMA R26, R23, R26, R25 ;  /* 0x0000001a171a7223 */ /* 0x000fc80000000019 */
[----:B------:R-:W-:-:S04]  /*0770*/  FFMA R27, R22, R27, R26 ;  /* 0x0000001b161b7223 */ /* 0x000fc8000000001a */
[----:B------:R-:W-:-:S04]  /*0780*/  FADD R23, R24, R27 ;  /* 0x0000001b18177221 */ /* 0x000fc80000000000 */
[----:B------:R-:W-:Y:S01]  /*0790*/  FMUL R26, R23, -1 ;  /* 0xbf800000171a7820 */ /* 0x000fe20000400000 */
[----:B------:R-:W-:-:S03]  /*07a0*/  FADD R24, -R24, R23 ;  /* 0x0000001718187221 */ /* 0x000fc60000000100 */
[----:B------:R-:W0:Y:S01]  /*07b0*/  FRND R25, R26 ;  /* 0x0000001a00197307 */ /* 0x000e220000201000 */
[----:B------:R-:W-:Y:S01]  /*07c0*/  FADD R24, R27, -R24 ;  /* 0x800000181b187221 */ /* 0x000fe20000000000 */
[----:B------:R-:W-:Y:S01]  /*07d0*/  FADD R23, -R23, -R26 ;  /* 0x8000001a17177221 */ /* 0x000fe20000000100 */
[C---:B------:R-:W-:Y:S02]  /*07e0*/  FSETP.GEU.AND P1, PT, R26.reuse, RZ, PT ;  /* 0x000000ff1a00720b */ /* 0x040fe40003f2e000 */
[C---:B------:R-:W-:Y:S01]  /*07f0*/  FSETP.GT.AND P2, PT, |R26|.reuse, 152, PT ;  /* 0x431800001a00780b */ /* 0x040fe20003f44200 */
[----:B------:R-:W-:Y:S01]  /*0800*/  FADD R23, R23, -R24 ;  /* 0x8000001817177221 */ /* 0x000fe20000000000 */
[----:B0-----:R-:W-:Y:S01]  /*0810*/  FADD R22, R26, -R25 ;  /* 0x800000191a167221 */ /* 0x001fe20000000000 */
[----:B------:R-:W-:Y:S01]  /*0820*/  FSETP.GT.AND P3, PT, R25, RZ, PT ;  /* 0x000000ff1900720b */ /* 0x000fe20003f64000 */
[----:B------:R-:W0:Y:S02]  /*0830*/  F2I.NTZ R26, R26 ;  /* 0x0000001a001a7305 */ /* 0x000e240000203100 */
[----:B------:R-:W-:Y:S01]  /*0840*/  FADD R22, R22, R23 ;  /* 0x0000001716167221 */ /* 0x000fe20000000000 */
[----:B------:R-:W-:-:S04]  /*0850*/  IMAD.MOV.U32 R23, RZ, RZ, 0x391fcb8e ;  /* 0x391fcb8eff177424 */ /* 0x000fc800078e00ff */
[----:B------:R-:W-:-:S04]  /*0860*/  FFMA R23, R22, R23, 0.0013391353422775864601 ;  /* 0x3aaf85ed16177423 */ /* 0x000fc80000000017 */
[----:B------:R-:W-:-:S04]  /*0870*/  FFMA R23, R22, R23, 0.0096188392490148544312 ;  /* 0x3c1d985616177423 */ /* 0x000fc80000000017 */
[----:B------:R-:W-:-:S04]  /*0880*/  FFMA R23, R22, R23, 0.055503588169813156128 ;  /* 0x3d6357bb16177423 */ /* 0x000fc80000000017 */
[----:B------:R-:W-:-:S04]  /*0890*/  FFMA R23, R22, R23, 0.24022644758224487305 ;  /* 0x3e75fdec16177423 */ /* 0x000fc80000000017 */
[----:B------:R-:W-:Y:S01]  /*08a0*/  FFMA R25, R22, R23, 0.69314718246459960938 ;  /* 0x3f31721816197423 */ /* 0x000fe20000000017 */
[----:B------:R-:W-:-:S03]  /*08b0*/  SEL R23, RZ, 0x83000000, P3 ;  /* 0x83000000ff177807 */ /* 0x000fc60001800000 */
[----:B------:R-:W-:Y:S01]  /*08c0*/  FFMA R25, R22, R25, 1 ;  /* 0x3f80000016197423 */ /* 0x000fe20000000019 */
[----:B------:R-:W-:Y:S02]  /*08d0*/  IADD3 R22, PT, PT, R23, 0x7f000000, RZ ;  /* 0x7f00000017167810 */ /* 0x000fe40007ffe0ff */
[----:B0-----:R-:W-:-:S03]  /*08e0*/  LEA R23, R26, -R23, 0x17 ;  /* 0x800000171a177211 */ /* 0x001fc600078eb8ff */
[----:B------:R-:W-:Y:S01]  /*08f0*/  FMUL R24, R22, R25 ;  /* 0x0000001916187220 */ /* 0x000fe20000400000 */
[----:B------:R-:W-:-:S03]  /*0900*/  FSEL R22, RZ, +INF , !P1 ;  /* 0x7f800000ff167808 */ /* 0x000fc60004800000 */
[----:B------:R-:W-:Y:S01]  /*0910*/  @!P2 FMUL R22, R23, R24 ;  /* 0x000000181716a220 */ /* 0x000fe20000400000 */
[----:B------:R-:W-:-:S07]  /*0920*/  @!P0 LOP3.LUT R22, R0, 0x7f800000, RZ, 0x3c, !PT ;  /* 0x7f80000000168812 */ /* 0x000fce00078e3cff */
.L_x_231:
[----:B------:R-:W-:Y:S05]  /*0930*/  BSYNC.RECONVERGENT B1 ;  /* 0x0000000000017941 */ /* 0x000fea0003800200 */
.L_x_230:
[-C--:B------:R-:W-:Y:S01]  /*0940*/  IADD3 R0, PT, PT, R18, R3.reuse, RZ ;  /* 0x0000000312007210 */ /* 0x080fe20007ffe0ff */
[----:B------:R-:W-:Y:S03]  /*0950*/  BSSY.RECONVERGENT B1, `(.L_x_232) ;  /* 0x000000f000017945 */ /* 0x000fe60003800200 */
[----:B------:R-:W-:Y:S02]  /*0960*/  I2FP.F32.S32 R25, R0 ;  /* 0x0000000000197245 */ /* 0x000fe40000201400 */
[----:B------:R-:W-:Y:S02]  /*0970*/  I2FP.F32.S32 R0, R3 ;  /* 0x0000000300007245 */ /* 0x000fe40000201400 */
[----:B------:R-:W0:Y:S08]  /*0980*/  MUFU.RCP R23, R25 ;  /* 0x0000001900177308 */ /* 0x000e300000001000 */
[----:B------:R-:W1:Y:S01]  /*0990*/  FCHK P0, R0, R25 ;  /* 0x0000001900007302 */ /* 0x000e620000000000 */
[----:B0-----:R-:W-:-:S04]  /*09a0*/  FFMA R24, -R25, R23, 1 ;  /* 0x3f80000019187423 */ /* 0x001fc80000000117 */
[----:B------:R-:W-:-:S04]  /*09b0*/  FFMA R23, R23, R24, R23 ;  /* 0x0000001817177223 */ /* 0x000fc80000000017 */
[----:B------:R-:W-:-:S04]  /*09c0*/  FFMA R24, R0, R23, RZ ;  /* 0x0000001700187223 */ /* 0x000fc800000000ff */
[----:B------:R-:W-:-:S04]  /*09d0*/  FFMA R3, -R25, R24, R0 ;  /* 0x0000001819037223 */ /* 0x000fc80000000100 */
[----:B------:R-:W-:Y:S01]  /*09e0*/  FFMA R3, R23, R3, R24 ;  /* 0x0000000317037223 */ /* 0x000fe20000000018 */
[----:B-1----:R-:W-:Y:S06]  /*09f0*/  @!P0 BRA `(.L_x_233) ;  /* 0x0000000000108947 */ /* 0x002fec0003800000 */
[----:B------:R-:W-:Y:S02]  /*0a00*/  MOV R3, R25 ;  /* 0x0000001900037202 */ /* 0x000fe40000000f00 */
[----:B------:R-:W-:-:S07]  /*0a10*/  MOV R24, 0xa30 ;  /* 0x00000a3000187802 */ /* 0x000fce0000000f00 */
[----:B------:R-:W-:Y:S05]  /*0a20*/  CALL.REL.NOINC `($__internal_9_$__cuda_sm3x_div_rn_noftz_f32_slowpath) ;  /* 0x00000004007c7944 */ /* 0x000fea0003c00000 */
[----:B------:R-:W-:-:S07]  /*0a30*/  IMAD.MOV.U32 R3, RZ, RZ, R0 ;  /* 0x000000ffff037224 */ /* 0x000fce00078e0000 */
.L_x_233:
[----:B------:R-:W-:Y:S05]  /*0a40*/  BSYNC.RECONVERGENT B1 ;  /* 0x0000000000017941 */ /* 0x000fea0003800200 */
.L_x_232:
[----:B------:R-:W-:-:S04]  /*0a50*/  FFMA R3, R22, UR8, R3 ;  /* 0x0000000816037c23 */ /* 0x000fc80008000003 */
[----:B------:R-:W-:-:S04]  /*0a60*/  FMUL R3, R3, UR9 ;  /* 0x0000000903037c20 */ /* 0x000fc80008400000 */
[-C--:B------:R-:W-:Y:S01]  /*0a70*/  FFMA R19, -R16, R3.reuse, R19 ;  /* 0x0000000310137223 */ /* 0x080fe20000000113 */
[----:B------:R-:W-:-:S04]  /*0a80*/  FFMA R17, -R20, R3, R17 ;  /* 0x0000000314117223 */ /* 0x000fc80000000111 */
[----:B------:R0:W-:Y:S04]  /*0a90*/  STG.E desc[UR6][R4.64], R19 ;  /* 0x0000001304007986 */ /* 0x0001e8000c101906 */
[----:B------:R0:W-:Y:S04]  /*0aa0*/  STG.E desc[UR6][R4.64+0x4], R17 ;  /* 0x0000041104007986 */ /* 0x0001e8000c101906 */
[----:B------:R-:W2:Y:S01]  /*0ab0*/  LDG.E R0, desc[UR6][R6.64+0x4] ;  /* 0x0000040606007981 */ /* 0x000ea2000c1e1900 */
[----:B------:R-:W-:-:S04]  /*0ac0*/  IADD3 R21, PT, PT, R21, 0x1, RZ ;  /* 0x0000000115157810 */ /* 0x000fc80007ffe0ff */
[----:B--2---:R-:W-:-:S13]  /*0ad0*/  ISETP.GE.AND P0, PT, R21, R0, PT ;  /* 0x000000001500720c */ /* 0x004fda0003f06270 */
[----:B0-----:R-:W-:Y:S05]  /*0ae0*/  @!P0 BRA `(.L_x_234) ;  /* 0xfffffff400d08947 */ /* 0x001fea000383ffff */
.L_x_226:
[----:B--23--:R-:W-:Y:S05]  /*0af0*/  BSYNC.RECONVERGENT B0 ;  /* 0x0000000000007941 */ /* 0x00cfea0003800200 */
.L_x_225:
[----:B------:R-:W-:Y:S01]  /*0b00*/  FMUL R0, R17, R17 ;  /* 0x0000001111007220 */ /* 0x000fe20000400000 */
[----:B------:R-:W-:Y:S03]  /*0b10*/  BSSY.RECONVERGENT B0, `(.L_x_235) ;  /* 0x000000e000007945 */ /* 0x000fe60003800200 */
[----:B------:R-:W-:-:S04]  /*0b20*/  FFMA R0, R19, R19, R0 ;  /* 0x0000001313007223 */ /* 0x000fc80000000000 */
[----:B------:R0:W1:Y:S01]  /*0b30*/  MUFU.RSQ R3, R0 ;  /* 0x0000000000037308 */ /* 0x0000620000001400 */
[----:B------:R-:W-:-:S04]  /*0b40*/  IADD3 R6, PT, PT, R0, -0xd000000, RZ ;  /* 0xf300000000067810 */ /* 0x000fc80007ffe0ff */
[----:B------:R-:W-:-:S13]  /*0b50*/  ISETP.GT.U32.AND P0, PT, R6, 0x727fffff, PT ;  /* 0x727fffff0600780c */ /* 0x000fda0003f04070 */
[----:B01----:R-:W-:Y:S05]  /*0b60*/  @!P0 BRA `(.L_x_236) ;  /* 0x0000000000108947 */ /* 0x003fea0003800000 */
[----:B------:R-:W-:-:S07]  /*0b70*/  MOV R27, 0xb90 ;  /* 0x00000b90001b7802 */ /* 0x000fce0000000f00 */
[----:B------:R-:W-:Y:S05]  /*0b80*/  CALL.REL.NOINC `($__internal_8_$__cuda_sm20_sqrt_rn_f32_slowpath) ;  /* 0x0000000000c87944 */ /* 0x000fea0003c00000 */
[----:B------:R-:W-:Y:S01]  /*0b90*/  MOV R7, R0 ;  /* 0x0000000000077202 */ /* 0x000fe20000000f00 */
[----:B------:R-:W-:Y:S06]  /*0ba0*/  BRA `(.L_x_237) ;  /* 0x0000000000107947 */ /* 0x000fec0003800000 */
.L_x_236:
[----:B------:R-:W-:Y:S01]  /*0bb0*/  FMUL.FTZ R7, R0, R3 ;  /* 0x0000000300077220 */ /* 0x000fe20000410000 */
[----:B------:R-:W-:-:S03]  /*0bc0*/  FMUL.FTZ R3, R3, 0.5 ;  /* 0x3f00000003037820 */ /* 0x000fc60000410000 */
[----:B------:R-:W-:-:S04]  /*0bd0*/  FFMA R0, -R7, R7, R0 ;  /* 0x0000000707007223 */ /* 0x000fc80000000100 */
[----:B------:R-:W-:-:S07]  /*0be0*/  FFMA R7, R0, R3, R7 ;  /* 0x0000000300077223 */ /* 0x000fce0000000007 */
.L_x_237:
[----:B------:R-:W-:Y:S05]  /*0bf0*/  BSYNC.RECONVERGENT B0 ;  /* 0x0000000000007941 */ /* 0x000fea0003800200 */
.L_x_235:
        /* <DEDUP_REMOVED lines=19> */
.L_x_239:
[----:B------:R-:W-:Y:S05]  /*0d30*/  BSYNC.RECONVERGENT B0 ;  /* 0x0000000000007941 */ /* 0x000fea0003800200 */
.L_x_238:
[----:B------:R-:W0:Y:S01]  /*0d40*/  MUFU.RCP R0, R3 ;  /* 0x0000000300007308 */ /* 0x000e220000001000 */
[----:B------:R-:W-:Y:S01]  /*0d50*/  FMUL R11, R6, R11 ;  /* 0x0000000b060b7220 */ /* 0x000fe20000400000 */
[----:B------:R-:W-:Y:S04]  /*0d60*/  BSSY.RECONVERGENT B0, `(.L_x_240) ;  /* 0x000000d000007945 */ /* 0x000fe80003800200 */
[----:B------:R1:W-:Y:S02]  /*0d70*/  STG.E desc[UR6][R4.64], R11 ;  /* 0x0000000b04007986 */ /* 0x0003e4000c101906 */
[----:B------:R-:W2:Y:S01]  /*0d80*/  FCHK P0, R17, R3 ;  /* 0x0000000311007302 */ /* 0x000ea20000000000 */
[----:B0-----:R-:W-:-:S04]  /*0d90*/  FFMA R7, -R3, R0, 1 ;  /* 0x3f80000003077423 */ /* 0x001fc80000000100 */
[----:B------:R-:W-:-:S04]  /*0da0*/  FFMA R0, R0, R7, R0 ;  /* 0x0000000700007223 */ /* 0x000fc80000000000 */
[----:B------:R-:W-:-:S04]  /*0db0*/  FFMA R8, R0, R17, RZ ;  /* 0x0000001100087223 */ /* 0x000fc800000000ff */
[----:B------:R-:W-:-:S04]  /*0dc0*/  FFMA R7, -R3, R8, R17 ;  /* 0x0000000803077223 */ /* 0x000fc80000000111 */
[----:B------:R-:W-:Y:S01]  /*0dd0*/  FFMA R7, R0, R7, R8 ;  /* 0x0000000700077223 */ /* 0x000fe20000000008 */
[----:B-12---:R-:W-:Y:S06]  /*0de0*/  @!P0 BRA `(.L_x_241) ;  /* 0x0000000000108947 */ /* 0x006fec0003800000 */
[----:B------:R-:W-:Y:S02]  /*0df0*/  MOV R0, R17 ;  /* 0x0000001100007202 */ /* 0x000fe40000000f00 */
[----:B------:R-:W-:-:S07]  /*0e00*/  MOV R24, 0xe20 ;  /* 0x00000e2000187802 */ /* 0x000fce0000000f00 */
[----:B------:R-:W-:Y:S05]  /*0e10*/  CALL.REL.NOINC `($__internal_9_$__cuda_sm3x_div_rn_noftz_f32_slowpath) ;  /* 0x0000000000807944 */ /* 0x000fea0003c00000 */
[----:B------:R-:W-:-:S07]  /*0e20*/  MOV R7, R0 ;  /* 0x0000000000077202 */ /* 0x000fce0000000f00 */
.L_x_241:
[----:B------:R-:W-:Y:S05]  /*0e30*/  BSYNC.RECONVERGENT B0 ;  /* 0x0000000000007941 */ /* 0x000fea0003800200 */
.L_x_240:
[----:B------:R-:W0:Y:S01]  /*0e40*/  LDCU UR5, c[0x0][0x3a8] ;  /* 0x00007500ff0577ac */ /* 0x000e220008000800 */
[----:B------:R-:W-:Y:S01]  /*0e50*/  FMUL R7, R6, R7 ;  /* 0x0000000706077220 */ /* 0x000fe20000400000 */
[----:B------:R-:W-:-:S04]  /*0e60*/  IADD3 R2, PT, PT, R2, UR4, RZ ;  /* 0x0000000402027c10 */ /* 0x000fc8000fffe0ff */
[----:B------:R4:W-:Y:S01]  /*0e70*/  STG.E desc[UR6][R4.64+0x4], R7 ;  /* 0x0000040704007986 */ /* 0x0009e2000c101906 */
[----:B0-----:R-:W-:-:S13]  /*0e80*/  ISETP.GE.AND P0, PT, R2, UR5, PT ;  /* 0x0000000502007c0c */ /* 0x001fda000bf06270 */
[----:B----4-:R-:W-:Y:S05]  /*0e90*/  @!P0 BRA `(.L_x_242) ;  /* 0xfffffff0008c8947 */ /* 0x010fea000383ffff */
[----:B------:R-:W-:Y:S05]  /*0ea0*/  EXIT ;  /* 0x000000000000794d */ /* 0x000fea0003800000 */
        .weak           $__internal_8_$__cuda_sm20_sqrt_rn_f32_slowpath
        .type           $__internal_8_$__cuda_sm20_sqrt_rn_f32_slowpath,@function
        .size           $__internal_8_$__cuda_sm20_sqrt_rn_f32_slowpath,($__internal_9_$__cuda_sm3x_div_rn_noftz_f32_slowpath - $__internal_8_$__cuda_sm20_sqrt_rn_f32_slowpath)
$__internal_8_$__cuda_sm20_sqrt_rn_f32_slowpath:
        /* <DEDUP_REMOVED lines=19> */
.L_x_243:
[----:B------:R-:W-:Y:S01]  /*0fe0*/  HFMA2 R23, -RZ, RZ, 0, 0 ;  /* 0x00000000ff177431 */ /* 0x000fe200000001ff */
[----:B------:R-:W-:Y:S02]  /*0ff0*/  MOV R0, R22 ;  /* 0x0000001600007202 */ /* 0x000fe40000000f00 */
[----:B------:R-:W-:-:S04]  /*1000*/  MOV R22, R27 ;  /* 0x0000001b00167202 */ /* 0x000fc80000000f00 */
[----:B------:R-:W-:Y:S05]  /*1010*/  RET.REL.NODEC R22 `(AttrForce_cu) ;  /* 0xffffffec16f87950 */ /* 0x000fea0003c3ffff */
        .weak           $__internal_9_$__cuda_sm3x_div_rn_noftz_f32_slowpath
        .type           $__internal_9_$__cuda_sm3x_div_rn_noftz_f32_slowpath,@function
        .size           $__internal_9_$__cuda_sm3x_div_rn_noftz_f32_slowpath,(.L_x_265 - $__internal_9_$__cuda_sm3x_div_rn_noftz_f32_slowpath)
$__internal_9_$__cuda_sm3x_div_rn_noftz_f32_slowpath:
[----:B------:R-:W-:Y:S01]  /*1020*/  SHF.R.U32.HI R25, RZ, 0x17, R3 ;  /* 0x00000017ff197819 */ /* 0x000fe20000011603 */
[----:B------:R-:W-:Y:S01]  /*1030*/  BSSY.RECONVERGENT B2, `(.L_x_244) ;  /* 0x0000063000027945 */ /* 0x000fe20003800200 */
        /* <DEDUP_REMOVED lines=33> */
.L_x_245:
[----:B------:R-:W-:Y:S01]  /*1250*/  LEA R26, R25, 0xc0800000, 0x17 ;  /* 0xc0800000191a7811 */ /* 0x000fe200078eb8ff */
[----:B------:R-:W-:Y:S03]  /*1260*/  BSSY.RECONVERGENT B3, `(.L_x_250) ;  /* 0x0000036000037945 */ /* 0x000fe60003800200 */
[----:B------:R-:W-:Y:S02]  /*1270*/  IADD3 R27, PT, PT, -R26, R27, RZ ;  /* 0x0000001b1a1b7210 */ /* 0x000fe40007ffe1ff */
[----:B------:R-:W-:Y:S02]  /*1280*/  IADD3 R26, PT, PT, R29, -0x7f, RZ ;  /* 0xffffff811d1a7810 */ /* 0x000fe40007ffe0ff */
[----:B------:R-:W0:Y:S01]  /*1290*/  MUFU.RCP R28, R27 ;  /* 0x0000001b001c7308 */ /* 0x000e220000001000 */
[----:B------:R-:W-:Y:S02]  /*12a0*/  FADD.FTZ R29, -R27, -RZ ;  /* 0x800000ff1b1d7221 */ /* 0x000fe40000010100 */
[C---:B------:R-:W-:Y:S01]  /*12b0*/  IMAD R0, R26.reuse, -0x800000, R0 ;  /* 0xff8000001a007824 */ /* 0x040fe200078e0200 */
[----:B------:R-:W-:-:S04]  /*12c0*/  IADD3 R26, PT, PT, R26, 0x7f, -R25 ;  /* 0x0000007f1a1a7810 */ /* 0x000fc80007ffe819 */
[----:B------:R-:W-:Y:S01]  /*12d0*/  IADD3 R30, PT, PT, R26, R23, RZ ;  /* 0x000000171a1e7210 */ /* 0x000fe20007ffe0ff */
        /* <DEDUP_REMOVED lines=20> */
[CCC-:B------:R-:W-:Y:S01]  /*1420*/  FFMA.RP R23, R25.reuse, R29.reuse, R28.reuse ;  /* 0x0000001d19177223 */ /* 0x1c0fe2000000801c */
[CCC-:B------:R-:W-:Y:S01]  /*1430*/  FFMA.RM R26, R25.reuse, R29.reuse, R28.reuse ;  /* 0x0000001d191a7223 */ /* 0x1c0fe2000000401c */
[----:B------:R-:W-:Y:S01]  /*1440*/  FFMA.RZ R25, R25, R29, R28 ;  /* 0x0000001d19197223 */ /* 0x000fe2000000c01c */
[C---:B------:R-:W-:Y:S02]  /*1450*/  ISETP.NE.AND P2, PT, R27.reuse, RZ, PT ;  /* 0x000000ff1b00720c */ /* 0x040fe40003f45270 */
[----:B------:R-:W-:Y:S02]  /*1460*/  ISETP.NE.AND P1, PT, R27, RZ, PT ;  /* 0x000000ff1b00720c */ /* 0x000fe40003f25270 */
[----:B------:R-:W-:Y:S02]  /*1470*/  LOP3.LUT R25, R25, 0x7fffff, RZ, 0xc0, !PT ;  /* 0x007fffff19197812 */ /* 0x000fe400078ec0ff */
[----:B------:R-:W-:Y:S02]  /*1480*/  FSETP.NEU.FTZ.AND P0, PT, R23, R26, PT ;  /* 0x0000001a1700720b */ /* 0x000fe40003f1d000 */
[----:B------:R-:W-:-:S02]  /*1490*/  IADD3 R26, PT, PT, R27, 0x20, RZ ;  /* 0x000000201b1a7810 */ /* 0x000fc40007ffe0ff */
[----:B------:R-:W-:Y:S02]  /*14a0*/  LOP3.LUT R25, R25, 0x800000, RZ, 0xfc, !PT ;  /* 0x0080000019197812 */ /* 0x000fe400078efcff */
[----:B------:R-:W-:Y:S02]  /*14b0*/  IADD3 R28, PT, PT, -R27, RZ, RZ ;  /* 0x000000ff1b1c7210 */ /* 0x000fe40007ffe1ff */
[----:B------:R-:W-:Y:S02]  /*14c0*/  SHF.L.U32 R26, R25, R26, RZ ;  /* 0x0000001a191a7219 */ /* 0x000fe400000006ff */
        /* <DEDUP_REMOVED lines=11> */
.L_x_252:
[----:B------:R-:W-:-:S04]  /*1580*/  LOP3.LUT R0, R0, 0x80000000, RZ, 0xc0, !PT ;  /* 0x8000000000007812 */ /* 0x000fc800078ec0ff */
[----:B------:R-:W-:Y:S01]  /*1590*/  LOP3.LUT R0, R0, 0x7f800000, RZ, 0xfc, !PT ;  /* 0x7f80000000007812 */ /* 0x000fe200078efcff */
[----:B------:R-:W-:Y:S06]  /*15a0*/  BRA `(.L_x_253) ;  /* 0x0000000000047947 */ /* 0x000fec0003800000 */
.L_x_251:
[----:B------:R-:W-:-:S07]  /*15b0*/  LEA R0, R30, R0, 0x17 ;  /* 0x000000001e007211 */ /* 0x000fce00078eb8ff */
.L_x_253:
[----:B------:R-:W-:Y:S05]  /*15c0*/  BSYNC.RECONVERGENT B3 ;  /* 0x0000000000037941 */ /* 0x000fea0003800200 */
.L_x_250:
[----:B------:R-:W-:Y:S05]  /*15d0*/  BRA `(.L_x_254) ;  /* 0x0000000000207947 */ /* 0x000fea0003800000 */
.L_x_249:
[----:B------:R-:W-:-:S04]  /*15e0*/  LOP3.LUT R0, R27, 0x80000000, R0, 0x48, !PT ;  /* 0x800000001b007812 */ /* 0x000fc800078e4800 */
[----:B------:R-:W-:Y:S01]  /*15f0*/  LOP3.LUT R0, R0, 0x7f800000, RZ, 0xfc, !PT ;  /* 0x7f80000000007812 */ /* 0x000fe200078efcff */
[----:B------:R-:W-:Y:S06]  /*1600*/  BRA `(.L_x_254) ;  /* 0x0000000000147947 */ /* 0x000fec0003800000 */
.L_x_248:
[----:B------:R-:W-:Y:S01]  /*1610*/  LOP3.LUT R0, R27, 0x80000000, R0, 0x48, !PT ;  /* 0x800000001b007812 */ /* 0x000fe200078e4800 */
[----:B------:R-:W-:Y:S06]  /*1620*/  BRA `(.L_x_254) ;  /* 0x00000000000c7947 */ /* 0x000fec0003800000 */
.L_x_247:
[----:B------:R-:W0:Y:S01]  /*1630*/  MUFU.RSQ R0, -QNAN ;  /* 0xffc0000000007908 */ /* 0x000e220000001400 */
[----:B------:R-:W-:Y:S05]  /*1640*/  BRA `(.L_x_254) ;  /* 0x0000000000047947 */ /* 0x000fea0003800000 */
.L_x_246:
[----:B------:R-:W-:-:S07]  /*1650*/  FADD.FTZ R0, R0, R3 ;  /* 0x0000000300007221 */ /* 0x000fce0000010000 */
.L_x_254:
[----:B------:R-:W-:Y:S05]  /*1660*/  BSYNC.RECONVERGENT B2 ;  /* 0x0000000000027941 */ /* 0x000fea0003800200 */
.L_x_244:
[----:B------:R-:W-:-:S04]  /*1670*/  HFMA2 R25, -RZ, RZ, 0, 0 ;  /* 0x00000000ff197431 */ /* 0x000fc800000001ff */
[----:B0-----:R-:W-:Y:S05]  /*1680*/  RET.REL.NODEC R24 `(AttrForce_cu) ;  /* 0xffffffe8185c7950 */ /* 0x001fea0003c3ffff */
.L_x_255:
        /* <DEDUP_REMOVED lines=15> */
.L_x_265:


//--------------------- .nv.shared.reserved.0     --------------------------
	.section	.nv.shared.reserved.0,"aw",@nobits
	.weak		__nv_reservedSMEM_offset_0_alias
	.size		__nv_reservedSMEM_offset_0_alias, 0, 64
	.other		__nv_reservedSMEM_offset_0_alias,@"STO_CUDA_RESERVED_SHARED STV_DEFAULT"
__nv_reservedSMEM_offset_0_alias:
	.zero		0
	.zero		64


//--------------------- .nv.constant0.Box_idx_cu  --------------------------
	.section	.nv.constant0.Box_idx_cu,"a",@progbits
	.sectionflags	@""
	.align	4
.nv.constant0.Box_idx_cu:
	.zero		936


//--------------------- .nv.constant0.Collision_kernel_tilde_cu --------------------------
	.section	.nv.constant0.Collision_kernel_tilde_cu,"a",@progbits
	.sectionflags	@""
	.align	4
.nv.constant0.Collision_kernel_tilde_cu:
	.zero		936


//--------------------- .nv.constant0.Circulant_kernel_tilde_cu --------------------------
	.section	.nv.constant0.Circulant_kernel_tilde_cu,"a",@progbits
	.sectionflags	@""
	.align	4
.nv.constant0.Circulant_kernel_tilde_cu:
	.zero		940


//--------------------- .nv.constant0.PotentialsQij_cu --------------------------
	.section	.nv.constant0.PotentialsQij_cu,"a",@progbits
	.sectionflags	@""
	.align	4
.nv.constant0.PotentialsQij_cu:
	.zero		944


//--------------------- .nv.constant0.Compute_w_coeff_cu --------------------------
	.section	.nv.constant0.Compute_w_coeff_cu,"a",@progbits
	.sectionflags	@""
	.align	4
.nv.constant0.Compute_w_coeff_cu:
	.zero		944


//--------------------- .nv.constant0.Denominator_cu --------------------------
	.section	.nv.constant0.Denominator_cu,"a",@progbits
	.sectionflags	@""
	.align	4
.nv.constant0.Denominator_cu:
	.zero		916


//--------------------- .nv.constant0.Interpolate_cu --------------------------
	.section	.nv.constant0.Interpolate_cu,"a",@progbits
	.sectionflags	@""
	.align	4
.nv.constant0.Interpolate_cu:
	.zero		936


//--------------------- .nv.constant0.Y_in_box_cu_bak --------------------------
	.section	.nv.constant0.Y_in_box_cu_bak,"a",@progbits
	.sectionflags	@""
	.align	4
.nv.constant0.Y_in_box_cu_bak:
	.zero		936


//--------------------- .nv.constant0.Y_in_box_cu --------------------------
	.section	.nv.constant0.Y_in_box_cu,"a",@progbits
	.sectionflags	@""
	.align	4
.nv.constant0.Y_in_box_cu:
	.zero		944


//--------------------- .nv.constant0.Apply_cu    --------------------------
	.section	.nv.constant0.Apply_cu,"a",@progbits
	.sectionflags	@""
	.align	4
.nv.constant0.Apply_cu:
	.zero		916


//--------------------- .nv.constant0.RepulsiveForce_cu --------------------------
	.section	.nv.constant0.RepulsiveForce_cu,"a",@progbits
	.sectionflags	@""
	.align	4
.nv.constant0.RepulsiveForce_cu:
	.zero		932


//--------------------- .nv.constant0.AttrForce_cu --------------------------
	.section	.nv.constant0.AttrForce_cu,"a",@progbits
	.sectionflags	@""
	.align	4
.nv.constant0.AttrForce_cu:
	.zero		948


//--------------------- SYMBOLS --------------------------

	.type		.nv.reservedSmem.offset0,@object
	.size		.nv.reservedSmem.offset0,0x4
